	.target	sm_90a

	.elftype	@"ET_EXEC"


//--------------------- .note.nv.tkinfo           --------------------------
	.section	.note.nv.tkinfo,"",@"SHT_NOTE"
	.sectionflags	@"SHF_NOTE_NV_TKINFO"
	.tkinfo
        /*0018*/ 	.word	0x00000002
        /*0030*/ 	.string	""
        /*0030*/ 	.string	"ptxas"
        /*0030*/ 	.string	"Cuda compilation tools, release 13.0, V13.0.88"
        /*0030*/ 	.string	"Build cuda_13.0.r13.0/compiler.36424714_0"
        /*0030*/ 	.string	"-arch sm_90a -m 64 "



//--------------------- .note.nv.cuinfo           --------------------------
	.section	.note.nv.cuinfo,"",@"SHT_NOTE"
	.sectionflags	@"SHF_NOTE_NV_CUINFO"
        /*0018*/ 	.short	0x0002
        /*001a*/ 	.short	0x005a
        /*001c*/ 	.short	0x0082
	.zero		2


//--------------------- .nv.info                  --------------------------
	.section	.nv.info,"",@"SHT_CUDA_INFO"
	.align	4


	//----- nvinfo : EIATTR_REGCOUNT
	.align		4
        /*0000*/ 	.byte	0x04, 0x2f
        /*0002*/ 	.short	(.L_15 - .L_14)
	.align		4
.L_14:
        /*0004*/ 	.word	index@(_ZN7cutlass13device_kernelINS_4gemm6kernel13GemmUniversalINS1_17GroupProblemShapeIN4cute5tupleIJiiiEEEEENS1_10collective13CollectiveMmaINS1_39MainloopSm90ArrayTmaGmmaWarpSpecializedILi6ENS6_IJNS5_1CILi2EEENSC_ILi1EEESE_EEENS1_52KernelPtrArrayTmaWarpSpecializedPingpongFP8FastAccumEEENS6_IJNSC_ILi256EEESI_NSC_ILi64EEEEEENS_12float_e4m3_tEPNS6_IJlSE_NSC_ILi0EEEEEESL_SO_NS5_8TiledMMAINS5_8MMA_AtomIJNS5_4SM904GMMA31MMA_64x256x32_F32E4M3E4M3_SS_TNILNSS_7ScaleInE1ELSU_1EEEEEENS5_6LayoutINS6_IJSE_SE_SE_EEENS6_IJSM_SM_SM_EEEEENS6_IJNS5_10UnderscoreES11_S11_EEEEENS5_13SM90_TMA_LOADENS5_14ComposedLayoutINS5_7SwizzleILi2ELi4ELi3EEENS5_18smem_ptr_flag_bitsILi8EEENSX_INS6_IJNSC_ILi8EEESJ_EEENS6_IJSJ_SE_EEEEEEEvNS5_8identityENS5_23SM90_TMA_LOAD_MULTICASTES1E_vS1F_EENS_8epilogue10collective18CollectiveEpilogueINS1I_30Sm90PtrArrayTmaWarpSpecializedILi4ELi2ELi16ELb1ELb0ELi2EEEJSK_NS6_IJSJ_NSC_ILi32EEEEEENS_6half_tEPNS6_IJSE_lSM_EEES1P_S1R_NS1I_6fusion15FusionCallbacksIS1M_NS1S_17LinearCombinationIS1P_fS1P_fLNS_15FloatRoundStyleE2EEESK_S1O_JEEES14_NS15_INS16_ILi3ELi4ELi3EEENS18_ILi16EEENSX_INS6_IJSJ_S1A_EEENS6_IJSE_SJ_EEEEEEENS5_17SM75_U16x8_LDSM_TENS5_14SM90_TMA_STOREES23_NS5_17SM90_U16x8_STSM_TENS5_9Copy_AtomIJNS5_17SM90_U32x4_STSM_NES1P_EEEvEEEvvEEEEvNT_6ParamsE)
        /*0008*/ 	.word	0x000000a8


	//----- nvinfo : EIATTR_FRAME_SIZE
	.align		4
.L_15:
        /*000c*/ 	.byte	0x04, 0x11
        /*000e*/ 	.short	(.L_17 - .L_16)
	.align		4
.L_16:
        /*0010*/ 	.word	index@($__internal_0_$__cuda_sm20_div_u64)
        /*0014*/ 	.word	0x00000f38


	//----- nvinfo : EIATTR_FRAME_SIZE
	.align		4
.L_17:
        /*0018*/ 	.byte	0x04, 0x11
        /*001a*/ 	.short	(.L_19 - .L_18)
	.align		4
.L_18:
        /*001c*/ 	.word	index@(_ZN7cutlass13device_kernelINS_4gemm6kernel13GemmUniversalINS1_17GroupProblemShapeIN4cute5tupleIJiiiEEEEENS1_10collective13CollectiveMmaINS1_39MainloopSm90ArrayTmaGmmaWarpSpecializedILi6ENS6_IJNS5_1CILi2EEENSC_ILi1EEESE_EEENS1_52KernelPtrArrayTmaWarpSpecializedPingpongFP8FastAccumEEENS6_IJNSC_ILi256EEESI_NSC_ILi64EEEEEENS_12float_e4m3_tEPNS6_IJlSE_NSC_ILi0EEEEEESL_SO_NS5_8TiledMMAINS5_8MMA_AtomIJNS5_4SM904GMMA31MMA_64x256x32_F32E4M3E4M3_SS_TNILNSS_7ScaleInE1ELSU_1EEEEEENS5_6LayoutINS6_IJSE_SE_SE_EEENS6_IJSM_SM_SM_EEEEENS6_IJNS5_10UnderscoreES11_S11_EEEEENS5_13SM90_TMA_LOADENS5_14ComposedLayoutINS5_7SwizzleILi2ELi4ELi3EEENS5_18smem_ptr_flag_bitsILi8EEENSX_INS6_IJNSC_ILi8EEESJ_EEENS6_IJSJ_SE_EEEEEEEvNS5_8identityENS5_23SM90_TMA_LOAD_MULTICASTES1E_vS1F_EENS_8epilogue10collective18CollectiveEpilogueINS1I_30Sm90PtrArrayTmaWarpSpecializedILi4ELi2ELi16ELb1ELb0ELi2EEEJSK_NS6_IJSJ_NSC_ILi32EEEEEENS_6half_tEPNS6_IJSE_lSM_EEES1P_S1R_NS1I_6fusion15FusionCallbacksIS1M_NS1S_17LinearCombinationIS1P_fS1P_fLNS_15FloatRoundStyleE2EEESK_S1O_JEEES14_NS15_INS16_ILi3ELi4ELi3EEENS18_ILi16EEENSX_INS6_IJSJ_S1A_EEENS6_IJSE_SJ_EEEEEEENS5_17SM75_U16x8_LDSM_TENS5_14SM90_TMA_STOREES23_NS5_17SM90_U16x8_STSM_TENS5_9Copy_AtomIJNS5_17SM90_U32x4_STSM_NES1P_EEEvEEEvvEEEEvNT_6ParamsE)
        /*0020*/ 	.word	0x00000f38


	//----- nvinfo : EIATTR_MIN_STACK_SIZE
	.align		4
.L_19:
        /*0024*/ 	.byte	0x04, 0x12
        /*0026*/ 	.short	(.L_21 - .L_20)
	.align		4
.L_20:
        /*0028*/ 	.word	index@(_ZN7cutlass13device_kernelINS_4gemm6kernel13GemmUniversalINS1_17GroupProblemShapeIN4cute5tupleIJiiiEEEEENS1_10collective13CollectiveMmaINS1_39MainloopSm90ArrayTmaGmmaWarpSpecializedILi6ENS6_IJNS5_1CILi2EEENSC_ILi1EEESE_EEENS1_52KernelPtrArrayTmaWarpSpecializedPingpongFP8FastAccumEEENS6_IJNSC_ILi256EEESI_NSC_ILi64EEEEEENS_12float_e4m3_tEPNS6_IJlSE_NSC_ILi0EEEEEESL_SO_NS5_8TiledMMAINS5_8MMA_AtomIJNS5_4SM904GMMA31MMA_64x256x32_F32E4M3E4M3_SS_TNILNSS_7ScaleInE1ELSU_1EEEEEENS5_6LayoutINS6_IJSE_SE_SE_EEENS6_IJSM_SM_SM_EEEEENS6_IJNS5_10UnderscoreES11_S11_EEEEENS5_13SM90_TMA_LOADENS5_14ComposedLayoutINS5_7SwizzleILi2ELi4ELi3EEENS5_18smem_ptr_flag_bitsILi8EEENSX_INS6_IJNSC_ILi8EEESJ_EEENS6_IJSJ_SE_EEEEEEEvNS5_8identityENS5_23SM90_TMA_LOAD_MULTICASTES1E_vS1F_EENS_8epilogue10collective18CollectiveEpilogueINS1I_30Sm90PtrArrayTmaWarpSpecializedILi4ELi2ELi16ELb1ELb0ELi2EEEJSK_NS6_IJSJ_NSC_ILi32EEEEEENS_6half_tEPNS6_IJSE_lSM_EEES1P_S1R_NS1I_6fusion15FusionCallbacksIS1M_NS1S_17LinearCombinationIS1P_fS1P_fLNS_15FloatRoundStyleE2EEESK_S1O_JEEES14_NS15_INS16_ILi3ELi4ELi3EEENS18_ILi16EEENSX_INS6_IJSJ_S1A_EEENS6_IJSE_SJ_EEEEEEENS5_17SM75_U16x8_LDSM_TENS5_14SM90_TMA_STOREES23_NS5_17SM90_U16x8_STSM_TENS5_9Copy_AtomIJNS5_17SM90_U32x4_STSM_NES1P_EEEvEEEvvEEEEvNT_6ParamsE)
        /*002c*/ 	.word	0x00000f38
.L_21:


//--------------------- .nv.compat                --------------------------
	.section	.nv.compat,"",@"SHT_CUDA_COMPAT_INFO"
	.align	4
        /*0000*/ 	.byte	0x02, 0x09, 0x01, 0x00, 0x02, 0x02, 0x04, 0x00, 0x02, 0x05, 0x05, 0x00, 0x03, 0x07, 0x01, 0x01
        /*0010*/ 	.byte	0x02, 0x03, 0x03, 0x00, 0x02, 0x06, 0x01, 0x00, 0x04, 0x0b, 0x08, 0x00, 0x00, 0x00, 0x00, 0x00
        /*0020*/ 	.byte	0x00, 0x00, 0x00, 0x00


//--------------------- .nv.info._ZN7cutlass13device_kernelINS_4gemm6kernel13GemmUniversalINS1_17GroupProblemShapeIN4cute5tupleIJiiiEEEEENS1_10collective13CollectiveMmaINS1_39MainloopSm90ArrayTmaGmmaWarpSpecializedILi6ENS6_IJNS5_1CILi2EEENSC_ILi1EEESE_EEENS1_52KernelPtrArrayTmaWarpSpecializedPingpongFP8FastAccumEEENS6_IJNSC_ILi256EEESI_NSC_ILi64EEEEEENS_12float_e4m3_tEPNS6_IJlSE_NSC_ILi0EEEEEESL_SO_NS5_8TiledMMAINS5_8MMA_AtomIJNS5_4SM904GMMA31MMA_64x256x32_F32E4M3E4M3_SS_TNILNSS_7ScaleInE1ELSU_1EEEEEENS5_6LayoutINS6_IJSE_SE_SE_EEENS6_IJSM_SM_SM_EEEEENS6_IJNS5_10UnderscoreES11_S11_EEEEENS5_13SM90_TMA_LOADENS5_14ComposedLayoutINS5_7SwizzleILi2ELi4ELi3EEENS5_18smem_ptr_flag_bitsILi8EEENSX_INS6_IJNSC_ILi8EEESJ_EEENS6_IJSJ_SE_EEEEEEEvNS5_8identityENS5_23SM90_TMA_LOAD_MULTICASTES1E_vS1F_EENS_8epilogue10collective18CollectiveEpilogueINS1I_30Sm90PtrArrayTmaWarpSpecializedILi4ELi2ELi16ELb1ELb0ELi2EEEJSK_NS6_IJSJ_NSC_ILi32EEEEEENS_6half_tEPNS6_IJSE_lSM_EEES1P_S1R_NS1I_6fusion15FusionCallbacksIS1M_NS1S_17LinearCombinationIS1P_fS1P_fLNS_15FloatRoundStyleE2EEESK_S1O_JEEES14_NS15_INS16_ILi3ELi4ELi3EEENS18_ILi16EEENSX_INS6_IJSJ_S1A_EEENS6_IJSE_SJ_EEEEEEENS5_17SM75_U16x8_LDSM_TENS5_14SM90_TMA_STOREES23_NS5_17SM90_U16x8_STSM_TENS5_9Copy_AtomIJNS5_17SM90_U32x4_STSM_NES1P_EEEvEEEvvEEEEvNT_6ParamsE --------------------------
	.section	.nv.info._ZN7cutlass13device_kernelINS_4gemm6kernel13GemmUniversalINS1_17GroupProblemShapeIN4cute5tupleIJiiiEEEEENS1_10collective13CollectiveMmaINS1_39MainloopSm90ArrayTmaGmmaWarpSpecializedILi6ENS6_IJNS5_1CILi2EEENSC_ILi1EEESE_EEENS1_52KernelPtrArrayTmaWarpSpecializedPingpongFP8FastAccumEEENS6_IJNSC_ILi256EEESI_NSC_ILi64EEEEEENS_12float_e4m3_tEPNS6_IJlSE_NSC_ILi0EEEEEESL_SO_NS5_8TiledMMAINS5_8MMA_AtomIJNS5_4SM904GMMA31MMA_64x256x32_F32E4M3E4M3_SS_TNILNSS_7ScaleInE1ELSU_1EEEEEENS5_6LayoutINS6_IJSE_SE_SE_EEENS6_IJSM_SM_SM_EEEEENS6_IJNS5_10UnderscoreES11_S11_EEEEENS5_13SM90_TMA_LOADENS5_14ComposedLayoutINS5_7SwizzleILi2ELi4ELi3EEENS5_18smem_ptr_flag_bitsILi8EEENSX_INS6_IJNSC_ILi8EEESJ_EEENS6_IJSJ_SE_EEEEEEEvNS5_8identityENS5_23SM90_TMA_LOAD_MULTICASTES1E_vS1F_EENS_8epilogue10collective18CollectiveEpilogueINS1I_30Sm90PtrArrayTmaWarpSpecializedILi4ELi2ELi16ELb1ELb0ELi2EEEJSK_NS6_IJSJ_NSC_ILi32EEEEEENS_6half_tEPNS6_IJSE_lSM_EEES1P_S1R_NS1I_6fusion15FusionCallbacksIS1M_NS1S_17LinearCombinationIS1P_fS1P_fLNS_15FloatRoundStyleE2EEESK_S1O_JEEES14_NS15_INS16_ILi3ELi4ELi3EEENS18_ILi16EEENSX_INS6_IJSJ_S1A_EEENS6_IJSE_SJ_EEEEEEENS5_17SM75_U16x8_LDSM_TENS5_14SM90_TMA_STOREES23_NS5_17SM90_U16x8_STSM_TENS5_9Copy_AtomIJNS5_17SM90_U32x4_STSM_NES1P_EEEvEEEvvEEEEvNT_6ParamsE,"",@"SHT_CUDA_INFO"
	.sectionflags	@""
	.align	4


	//----- nvinfo : EIATTR_CUDA_API_VERSION
	.align		4
        /*0000*/ 	.byte	0x04, 0x37
        /*0002*/ 	.short	(.L_23 - .L_22)
.L_22:
        /*0004*/ 	.word	0x00000082


	//----- nvinfo : EIATTR_KPARAM_INFO
	.align		4
.L_23:
        /*0008*/ 	.byte	0x04, 0x17
        /*000a*/ 	.short	(.L_25 - .L_24)
.L_24:
        /*000c*/ 	.word	0x00000000
        /*0010*/ 	.short	0x0000
        /*0012*/ 	.short	0x0070
        /*0014*/ 	.byte	0x00, 0xf0, 0x01, 0x1c


	//----- nvinfo : EIATTR_SPARSE_MMA_MASK
	.align		4
.L_25:
        /*0018*/ 	.byte	0x03, 0x50
        /*001a*/ 	.short	0x0000


	//----- nvinfo : EIATTR_MAXREG_COUNT
	.align		4
        /*001c*/ 	.byte	0x03, 0x1b
        /*001e*/ 	.short	0x00a8


	//----- nvinfo : EIATTR_NUM_BARRIERS
	.align		4
        /*0020*/ 	.byte	0x02, 0x4c
        /*0022*/ 	.byte	0x02
	.zero		1


	//----- nvinfo : EIATTR_EXTERNS
	.align		4
        /*0024*/ 	.byte	0x04, 0x0f
        /*0026*/ 	.short	(.L_27 - .L_26)


	//   ....[0]....
	.align		4
.L_26:
        /*0028*/ 	.word	index@(__assertfail)


	//----- nvinfo : EIATTR_ANNOTATIONS
	.align		4
.L_27:
        /*002c*/ 	.byte	0x04, 0x55
        /*002e*/ 	.short	(.L_29 - .L_28)


	//   ....[0]....
.L_28:
        /*0030*/ 	.word	0x00000001
        /*0034*/ 	.byte	0x80, 0x30, 0x00, 0x00, 0x01, 0x00, 0x00, 0x00, 0x40, 0x33, 0x00, 0x00, 0x01, 0x00, 0x00, 0x00
        /* <DEDUP_REMOVED lines=1586> */
        /*6364*/ 	.byte	0x50, 0x37, 0x02, 0x00


	//----- nvinfo : EIATTR_MERCURY_ISA_VERSION
	.align		4
.L_29:
        /*6368*/ 	.byte	0x03, 0x5f
        /*636a*/ 	.short	0x0101


	//----- nvinfo : EIATTR_INT_WARP_WIDE_INSTR_OFFSETS
	.align		4
        /*636c*/ 	.byte	0x04, 0x31
        /*636e*/ 	.short	(.L_31 - .L_30)


	//   ....[0]....
.L_30:
        /*6370*/ 	.word	0x00001370


	//   ....[1]....
        /*6374*/ 	.word	0x000013a0


	//   ....[2]....
        /*6378*/ 	.word	0x000014a0


	//   ....[3]....
        /*637c*/ 	.word	0x00001530


	//   ....[4]....
        /*6380*/ 	.word	0x00001570


	//   ....[5]....
        /*6384*/ 	.word	0x000015c0


	//   ....[6]....
        /*6388*/ 	.word	0x00001610


	//   ....[7]....
        /*638c*/ 	.word	0x00001630


	//----- nvinfo : EIATTR_COOP_GROUP_MASK_REGIDS
	.align		4
.L_31:
        /*6390*/ 	.byte	0x04, 0x29
        /*6392*/ 	.short	(.L_33 - .L_32)


	//   ....[0]....
.L_32:
        /*6394*/ 	.word	0xffffffff


	//   ....[1]....
        /*6398*/ 	.word	0xffffffff


	//   ....[2]....
        /*639c*/ 	.word	0xffffffff


	//   ....[3]....
        /*63a0*/ 	.word	0xffffffff


	//   ....[4]....
        /*63a4*/ 	.word	0xffffffff


	//   ....[5]....
        /*63a8*/ 	.word	0xffffffff


	//   ....[6]....
        /*63ac*/ 	.word	0xffffffff


	//   ....[7]....
        /*63b0*/ 	.word	0xffffffff


	//   ....[8]....
        /*63b4*/ 	.word	0xffffffff


	//   ....[9]....
        /*63b8*/ 	.word	0xffffffff


	//   ....[10]....
        /*63bc*/ 	.word	0xffffffff


	//   ....[11]....
        /*63c0*/ 	.word	0xffffffff


	//   ....[12]....
        /*63c4*/ 	.word	0xffffffff


	//   ....[13]....
        /*63c8*/ 	.word	0xffffffff


	//   ....[14]....
        /*63cc*/ 	.word	0xffffffff


	//   ....[15]....
        /*63d0*/ 	.word	0xffffffff


	//   ....[16]....
        /*63d4*/ 	.word	0xffffffff


	//   ....[17]....
        /*63d8*/ 	.word	0xffffffff


	//   ....[18]....
        /*63dc*/ 	.word	0xffffffff


	//   ....[19]....
        /*63e0*/ 	.word	0xffffffff


	//   ....[20]....
        /*63e4*/ 	.word	0xffffffff


	//   ....[21]....
        /*63e8*/ 	.word	0xffffffff


	//   ....[22]....
        /*63ec*/ 	.word	0xffffffff


	//   ....[23]....
        /*63f0*/ 	.word	0xffffffff


	//   ....[24]....
        /*63f4*/ 	.word	0xffffffff


	//   ....[25]....
        /*63f8*/ 	.word	0xffffffff


	//   ....[26]....
        /*63fc*/ 	.word	0xffffffff


	//   ....[27]....
        /*6400*/ 	.word	0xffffffff


	//   ....[28]....
        /*6404*/ 	.word	0xffffffff


	//   ....[29]....
        /*6408*/ 	.word	0xffffffff


	//   ....[30]....
        /*640c*/ 	.word	0xffffffff


	//   ....[31]....
        /*6410*/ 	.word	0xffffffff


	//   ....[32]....
        /*6414*/ 	.word	0xffffffff


	//   ....[33]....
        /*6418*/ 	.word	0xffffffff


	//   ....[34]....
        /*641c*/ 	.word	0xffffffff


	//   ....[35]....
        /*6420*/ 	.word	0xffffffff


	//   ....[36]....
        /*6424*/ 	.word	0xffffffff


	//   ....[37]....
        /*6428*/ 	.word	0xffffffff


	//   ....[38]....
        /*642c*/ 	.word	0xffffffff


	//   ....[39]....
        /*6430*/ 	.word	0xffffffff


	//   ....[40]....
        /*6434*/ 	.word	0xffffffff


	//   ....[41]....
        /*6438*/ 	.word	0xffffffff


	//   ....[42]....
        /*643c*/ 	.word	0xffffffff


	//   ....[43]....
        /*6440*/ 	.word	0xffffffff


	//   ....[44]....
        /*6444*/ 	.word	0xffffffff


	//   ....[45]....
        /*6448*/ 	.word	0xffffffff


	//   ....[46]....
        /*644c*/ 	.word	0xffffffff


	//   ....[47]....
        /*6450*/ 	.word	0xffffffff


	//   ....[48]....
        /*6454*/ 	.word	0xffffffff


	//   ....[49]....
        /*6458*/ 	.word	0xffffffff


	//   ....[50]....
        /*645c*/ 	.word	0xffffffff


	//   ....[51]....
        /*6460*/ 	.word	0xffffffff


	//   ....[52]....
        /*6464*/ 	.word	0xffffffff


	//   ....[53]....
        /*6468*/ 	.word	0xffffffff


	//   ....[54]....
        /*646c*/ 	.word	0xffffffff


	//   ....[55]....
        /*6470*/ 	.word	0xffffffff


	//   ....[56]....
        /*6474*/ 	.word	0xffffffff


	//   ....[57]....
        /*6478*/ 	.word	0xffffffff


	//   ....[58]....
        /*647c*/ 	.word	0xffffffff


	//   ....[59]....
        /*6480*/ 	.word	0xffffffff


	//   ....[60]....
        /*6484*/ 	.word	0xffffffff


	//   ....[61]....
        /*6488*/ 	.word	0xffffffff


	//   ....[62]....
        /*648c*/ 	.word	0xffffffff


	//   ....[63]....
        /*6490*/ 	.word	0xffffffff


	//   ....[64]....
        /*6494*/ 	.word	0xffffffff


	//   ....[65]....
        /*6498*/ 	.word	0xffffffff


	//   ....[66]....
        /*649c*/ 	.word	0xffffffff


	//   ....[67]....
        /*64a0*/ 	.word	0xffffffff


	//   ....[68]....
        /*64a4*/ 	.word	0xffffffff


	//   ....[69]....
        /*64a8*/ 	.word	0xffffffff


	//   ....[70]....
        /*64ac*/ 	.word	0xffffffff


	//   ....[71]....
        /*64b0*/ 	.word	0xffffffff


	//   ....[72]....
        /*64b4*/ 	.word	0xffffffff


	//   ....[73]....
        /*64b8*/ 	.word	0xffffffff


	//   ....[74]....
        /*64bc*/ 	.word	0xffffffff


	//   ....[75]....
        /*64c0*/ 	.word	0xffffffff


	//   ....[76]....
        /*64c4*/ 	.word	0xffffffff


	//   ....[77]....
        /*64c8*/ 	.word	0xffffffff


	//   ....[78]....
        /*64cc*/ 	.word	0xffffffff


	//   ....[79]....
        /*64d0*/ 	.word	0x0500000f


	//----- nvinfo : EIATTR_COOP_GROUP_INSTR_OFFSETS
	.align		4
.L_33:
        /*64d4*/ 	.byte	0x04, 0x28
        /*64d6*/ 	.short	(.L_35 - .L_34)


	//   ....[0]....
.L_34:
        /*64d8*/ 	.word	0x00000820


	//   ....[1]....
        /*64dc*/ 	.word	0x000008a0


	//   ....[2]....
        /*64e0*/ 	.word	0x00000d30


	//   ....[3]....
        /*64e4*/ 	.word	0x00000f70


	//   ....[4]....
        /*64e8*/ 	.word	0x000011d0


	//   ....[5]....
        /*64ec*/ 	.word	0x00001210


	//   ....[6]....
        /*64f0*/ 	.word	0x000016f0


	//   ....[7]....
        /*64f4*/ 	.word	0x00001e30


	//   ....[8]....
        /*64f8*/ 	.word	0x00001e60


	//   ....[9]....
        /*64fc*/ 	.word	0x00001ee0


	//   ....[10]....
        /*6500*/ 	.word	0x00001ef0


	//   ....[11]....
        /*6504*/ 	.word	0x00001f30


	//   ....[12]....
        /*6508*/ 	.word	0x00001f50


	//   ....[13]....
        /*650c*/ 	.word	0x00001f90


	//   ....[14]....
        /*6510*/ 	.word	0x00001fb0


	//   ....[15]....
        /*6514*/ 	.word	0x00001ff0


	//   ....[16]....
        /*6518*/ 	.word	0x00002010


	//   ....[17]....
        /*651c*/ 	.word	0x00002080


	//   ....[18]....
        /*6520*/ 	.word	0x000021a0


	//   ....[19]....
        /*6524*/ 	.word	0x00002210


	//   ....[20]....
        /*6528*/ 	.word	0x00002800


	//   ....[21]....
        /*652c*/ 	.word	0x00002810


	//   ....[22]....
        /*6530*/ 	.word	0x00002860


	//   ....[23]....
        /*6534*/ 	.word	0x00002870


	//   ....[24]....
        /*6538*/ 	.word	0x000028c0


	//   ....[25]....
        /*653c*/ 	.word	0x000028d0


	//   ....[26]....
        /*6540*/ 	.word	0x00002920


	//   ....[27]....
        /*6544*/ 	.word	0x00002930


	//   ....[28]....
        /*6548*/ 	.word	0x00002980


	//   ....[29]....
        /*654c*/ 	.word	0x00002990


	//   ....[30]....
        /*6550*/ 	.word	0x00002a20


	//   ....[31]....
        /*6554*/ 	.word	0x00002a90


	//   ....[32]....
        /*6558*/ 	.word	0x00002b20


	//   ....[33]....
        /*655c*/ 	.word	0x00002b40


	//   ....[34]....
        /*6560*/ 	.word	0x00002b50


	//   ....[35]....
        /*6564*/ 	.word	0x00002b60


	//   ....[36]....
        /*6568*/ 	.word	0x00002b70


	//   ....[37]....
        /*656c*/ 	.word	0x00002b80


	//   ....[38]....
        /*6570*/ 	.word	0x00003430


	//   ....[39]....
        /*6574*/ 	.word	0x000036d0


	//   ....[40]....
        /*6578*/ 	.word	0x00003a40


	//   ....[41]....
        /*657c*/ 	.word	0x0001e2e0


	//   ....[42]....
        /*6580*/ 	.word	0x0001e700


	//   ....[43]....
        /*6584*/ 	.word	0x0001eaa0


	//   ....[44]....
        /*6588*/ 	.word	0x00021c20


	//   ....[45]....
        /*658c*/ 	.word	0x00022350


	//   ....[46]....
        /*6590*/ 	.word	0x000227c0


	//   ....[47]....
        /*6594*/ 	.word	0x000235e0


	//   ....[48]....
        /*6598*/ 	.word	0x00024550


	//   ....[49]....
        /*659c*/ 	.word	0x00024570


	//   ....[50]....
        /*65a0*/ 	.word	0x000245c0


	//   ....[51]....
        /*65a4*/ 	.word	0x000245e0


	//   ....[52]....
        /*65a8*/ 	.word	0x00024620


	//   ....[53]....
        /*65ac*/ 	.word	0x00024650


	//   ....[54]....
        /*65b0*/ 	.word	0x00024690


	//   ....[55]....
        /*65b4*/ 	.word	0x000246c0


	//   ....[56]....
        /*65b8*/ 	.word	0x00024700


	//   ....[57]....
        /*65bc*/ 	.word	0x00024730


	//   ....[58]....
        /*65c0*/ 	.word	0x000247c0


	//   ....[59]....
        /*65c4*/ 	.word	0x000248e0


	//   ....[60]....
        /*65c8*/ 	.word	0x00024900


	//   ....[61]....
        /*65cc*/ 	.word	0x00024f60


	//   ....[62]....
        /*65d0*/ 	.word	0x00024f70


	//   ....[63]....
        /*65d4*/ 	.word	0x00024fc0


	//   ....[64]....
        /*65d8*/ 	.word	0x00024fd0


	//   ....[65]....
        /*65dc*/ 	.word	0x00025020


	//   ....[66]....
        /*65e0*/ 	.word	0x00025030


	//   ....[67]....
        /*65e4*/ 	.word	0x00025080


	//   ....[68]....
        /*65e8*/ 	.word	0x00025090


	//   ....[69]....
        /*65ec*/ 	.word	0x000250e0


	//   ....[70]....
        /*65f0*/ 	.word	0x000250f0


	//   ....[71]....
        /*65f4*/ 	.word	0x00025180


	//   ....[72]....
        /*65f8*/ 	.word	0x000251f0


	//   ....[73]....
        /*65fc*/ 	.word	0x00025280


	//   ....[74]....
        /*6600*/ 	.word	0x000252a0


	//   ....[75]....
        /*6604*/ 	.word	0x000252b0


	//   ....[76]....
        /*6608*/ 	.word	0x000252c0


	//   ....[77]....
        /*660c*/ 	.word	0x000252d0


	//   ....[78]....
        /*6610*/ 	.word	0x000252e0


	//   ....[79]....
        /*6614*/ 	.word	0x00027db0


	//----- nvinfo : EIATTR_REG_RECONFIG
	.align		4
.L_35:
        /*6618*/ 	.byte	0x01, 0x54
	.zero		2


	//----- nvinfo : EIATTR_SYSCALL_OFFSETS
	.align		4
        /*661c*/ 	.byte	0x04, 0x46
        /*661e*/ 	.short	(.L_37 - .L_36)


	//   ....[0]....
.L_36:
        /*6620*/ 	.word	0x000110d0


	//   ....[1]....
        /*6624*/ 	.word	0x000111c0


	//----- nvinfo : EIATTR_MBARRIER_INSTR_OFFSETS
	.align		4
.L_37:
        /*6628*/ 	.byte	0x04, 0x39
        /*662a*/ 	.short	(.L_39 - .L_38)


	//   ....[0]....
.L_38:
        /*662c*/ 	.word	0x00000c10
        /*6630*/ 	.word	0x000000ff
        /*6634*/ 	.word	0x00034400
        /*6638*/ 	.short	0x0100
        /*663a*/ 	.byte	0x0b
	.zero		1


	//   ....[1]....
        /*663c*/ 	.word	0x00000c20
        /*6640*/ 	.word	0x000000ff
        /*6644*/ 	.word	0x00034440
        /*6648*/ 	.short	0x0100
        /*664a*/ 	.byte	0x0b
	.zero		1


	//   ....[2]....
        /*664c*/ 	.word	0x00000c30
        /*6650*/ 	.word	0x000000ff
        /*6654*/ 	.word	0x00034408
        /*6658*/ 	.short	0x0100
        /*665a*/ 	.byte	0x0b
	.zero		1


	//   ....[3]....
        /*665c*/ 	.word	0x00000c40
        /*6660*/ 	.word	0x000000ff
        /*6664*/ 	.word	0x00034448
        /*6668*/ 	.short	0x0100
        /*666a*/ 	.byte	0x0b
	.zero		1


	//   ....[4]....
        /*666c*/ 	.word	0x00000c50
        /*6670*/ 	.word	0x000000ff
        /*6674*/ 	.word	0x00034410
        /*6678*/ 	.short	0x0100
        /*667a*/ 	.byte	0x0b
	.zero		1


	//   ....[5]....
        /*667c*/ 	.word	0x00000c60
        /*6680*/ 	.word	0x000000ff
        /*6684*/ 	.word	0x00034450
        /*6688*/ 	.short	0x0100
        /*668a*/ 	.byte	0x0b
	.zero		1


	//   ....[6]....
        /*668c*/ 	.word	0x00000c70
        /*6690*/ 	.word	0x000000ff
        /*6694*/ 	.word	0x00034418
        /*6698*/ 	.short	0x0100
        /*669a*/ 	.byte	0x0b
	.zero		1


	//   ....[7]....
        /*669c*/ 	.word	0x00000c80
        /*66a0*/ 	.word	0x000000ff
        /*66a4*/ 	.word	0x00034458
        /*66a8*/ 	.short	0x0100
        /*66aa*/ 	.byte	0x0b
	.zero		1


	//   ....[8]....
        /*66ac*/ 	.word	0x00000c90
        /*66b0*/ 	.word	0x000000ff
        /*66b4*/ 	.word	0x00034420
        /*66b8*/ 	.short	0x0100
        /*66ba*/ 	.byte	0x0b
	.zero		1


	//   ....[9]....
        /*66bc*/ 	.word	0x00000ca0
        /*66c0*/ 	.word	0x000000ff
        /*66c4*/ 	.word	0x00034460
        /*66c8*/ 	.short	0x0100
        /*66ca*/ 	.byte	0x0b
	.zero		1


	//   ....[10]....
        /*66cc*/ 	.word	0x00000cb0
        /*66d0*/ 	.word	0x000000ff
        /*66d4*/ 	.word	0x00034428
        /*66d8*/ 	.short	0x0100
        /*66da*/ 	.byte	0x0b
	.zero		1


	//   ....[11]....
        /*66dc*/ 	.word	0x00000cc0
        /*66e0*/ 	.word	0x000000ff
        /*66e4*/ 	.word	0x00034468
        /*66e8*/ 	.short	0x0100
        /*66ea*/ 	.byte	0x0b
	.zero		1


	//   ....[12]....
        /*66ec*/ 	.word	0x00000cd0
        /*66f0*/ 	.word	0x000000ff
        /*66f4*/ 	.word	0x00034430
        /*66f8*/ 	.short	0x0100
        /*66fa*/ 	.byte	0x0b
	.zero		1


	//   ....[13]....
        /*66fc*/ 	.word	0x00000ce0
        /*6700*/ 	.word	0x000000ff
        /*6704*/ 	.word	0x00034470
        /*6708*/ 	.short	0x0100
        /*670a*/ 	.byte	0x0b
	.zero		1


	//   ....[14]....
        /*670c*/ 	.word	0x00000cf0
        /*6710*/ 	.word	0x000000ff
        /*6714*/ 	.word	0x00034438
        /*6718*/ 	.short	0x0100
        /*671a*/ 	.byte	0x0b
	.zero		1


	//   ....[15]....
        /*671c*/ 	.word	0x00000d00
        /*6720*/ 	.word	0x000000ff
        /*6724*/ 	.word	0x00034478
        /*6728*/ 	.short	0x0100
        /*672a*/ 	.byte	0x0b
	.zero		1


	//   ....[16]....
        /*672c*/ 	.word	0x00000ea0
        /*6730*/ 	.word	0x000000ff
        /*6734*/ 	.word	0x00034480
        /*6738*/ 	.short	0x0100
        /*673a*/ 	.byte	0x0b
	.zero		1


	//   ....[17]....
        /*673c*/ 	.word	0x00000eb0
        /*6740*/ 	.word	0x000000ff
        /*6744*/ 	.word	0x000344b0
        /*6748*/ 	.short	0x0100
        /*674a*/ 	.byte	0x0b
	.zero		1


	//   ....[18]....
        /*674c*/ 	.word	0x00000ec0
        /*6750*/ 	.word	0x000000ff
        /*6754*/ 	.word	0x00034488
        /*6758*/ 	.short	0x0100
        /*675a*/ 	.byte	0x0b
	.zero		1


	//   ....[19]....
        /*675c*/ 	.word	0x00000ed0
        /*6760*/ 	.word	0x000000ff
        /*6764*/ 	.word	0x000344b8
        /*6768*/ 	.short	0x0100
        /*676a*/ 	.byte	0x0b
	.zero		1


	//   ....[20]....
        /*676c*/ 	.word	0x00000ee0
        /*6770*/ 	.word	0x000000ff
        /*6774*/ 	.word	0x00034490
        /*6778*/ 	.short	0x0100
        /*677a*/ 	.byte	0x0b
	.zero		1


	//   ....[21]....
        /*677c*/ 	.word	0x00000ef0
        /*6780*/ 	.word	0x000000ff
        /*6784*/ 	.word	0x000344c0
        /*6788*/ 	.short	0x0100
        /*678a*/ 	.byte	0x0b
	.zero		1


	//   ....[22]....
        /*678c*/ 	.word	0x00000f00
        /*6790*/ 	.word	0x000000ff
        /*6794*/ 	.word	0x00034498
        /*6798*/ 	.short	0x0100
        /*679a*/ 	.byte	0x0b
	.zero		1


	//   ....[23]....
        /*679c*/ 	.word	0x00000f10
        /*67a0*/ 	.word	0x000000ff
        /*67a4*/ 	.word	0x000344c8
        /*67a8*/ 	.short	0x0100
        /*67aa*/ 	.byte	0x0b
	.zero		1


	//   ....[24]....
        /*67ac*/ 	.word	0x00000f20
        /*67b0*/ 	.word	0x000000ff
        /*67b4*/ 	.word	0x000344a0
        /*67b8*/ 	.short	0x0100
        /*67ba*/ 	.byte	0x0b
	.zero		1


	//   ....[25]....
        /*67bc*/ 	.word	0x00000f30
        /*67c0*/ 	.word	0x000000ff
        /*67c4*/ 	.word	0x000344d0
        /*67c8*/ 	.short	0x0100
        /*67ca*/ 	.byte	0x0b
	.zero		1


	//   ....[26]....
        /*67cc*/ 	.word	0x00000f40
        /*67d0*/ 	.word	0x000000ff
        /*67d4*/ 	.word	0x000344a8
        /*67d8*/ 	.short	0x0100
        /*67da*/ 	.byte	0x0b
	.zero		1


	//   ....[27]....
        /*67dc*/ 	.word	0x00000f50
        /*67e0*/ 	.word	0x000000ff
        /*67e4*/ 	.word	0x000344d8
        /*67e8*/ 	.short	0x0100
        /*67ea*/ 	.byte	0x0b
	.zero		1


	//   ....[28]....
        /*67ec*/ 	.word	0x00001140
        /*67f0*/ 	.word	0x000000ff
        /*67f4*/ 	.word	0x000344e0
        /*67f8*/ 	.short	0x0100
        /*67fa*/ 	.byte	0x06
	.zero		1


	//   ....[29]....
        /*67fc*/ 	.word	0x00001150
        /*6800*/ 	.word	0x000000ff
        /*6804*/ 	.word	0x00034500
        /*6808*/ 	.short	0x0100
        /*680a*/ 	.byte	0x06
	.zero		1


	//   ....[30]....
        /*680c*/ 	.word	0x00001160
        /*6810*/ 	.word	0x000000ff
        /*6814*/ 	.word	0x000344e8
        /*6818*/ 	.short	0x0100
        /*681a*/ 	.byte	0x06
	.zero		1


	//   ....[31]....
        /*681c*/ 	.word	0x00001170
        /*6820*/ 	.word	0x000000ff
        /*6824*/ 	.word	0x00034508
        /*6828*/ 	.short	0x0100
        /*682a*/ 	.byte	0x06
	.zero		1


	//   ....[32]....
        /*682c*/ 	.word	0x00001180
        /*6830*/ 	.word	0x000000ff
        /*6834*/ 	.word	0x000344f0
        /*6838*/ 	.short	0x0100
        /*683a*/ 	.byte	0x06
	.zero		1


	//   ....[33]....
        /*683c*/ 	.word	0x00001190
        /*6840*/ 	.word	0x000000ff
        /*6844*/ 	.word	0x00034510
        /*6848*/ 	.short	0x0100
        /*684a*/ 	.byte	0x06
	.zero		1


	//   ....[34]....
        /*684c*/ 	.word	0x000011a0
        /*6850*/ 	.word	0x000000ff
        /*6854*/ 	.word	0x000344f8
        /*6858*/ 	.short	0x0100
        /*685a*/ 	.byte	0x06
	.zero		1


	//   ....[35]....
        /*685c*/ 	.word	0x000011b0
        /*6860*/ 	.word	0x000000ff
        /*6864*/ 	.word	0x00034518
        /*6868*/ 	.short	0x0100
        /*686a*/ 	.byte	0x06
	.zero		1


	//   ....[36]....
        /*686c*/ 	.word	0x00001560
        /*6870*/ 	.word	0x000000ff
        /*6874*/ 	.word	0x00034520
        /*6878*/ 	.short	0x0100
        /*687a*/ 	.byte	0x06
	.zero		1


	//   ....[37]....
        /*687c*/ 	.word	0x000015b0
        /*6880*/ 	.word	0x000000ff
        /*6884*/ 	.word	0x00034528
        /*6888*/ 	.short	0x0100
        /*688a*/ 	.byte	0x06
	.zero		1


	//   ....[38]....
        /*688c*/ 	.word	0x00001600
        /*6890*/ 	.word	0x000000ff
        /*6894*/ 	.word	0x00034530
        /*6898*/ 	.short	0x0100
        /*689a*/ 	.byte	0x0b
	.zero		1


	//   ....[39]....
        /*689c*/ 	.word	0x00001620
        /*68a0*/ 	.word	0x000000ff
        /*68a4*/ 	.word	0x00034538
        /*68a8*/ 	.short	0x0100
        /*68aa*/ 	.byte	0x0b
	.zero		1


	//   ....[40]....
        /*68ac*/ 	.word	0x00001690
        /*68b0*/ 	.word	0x000000ff
        /*68b4*/ 	.word	0x00034540
        /*68b8*/ 	.short	0x0100
        /*68ba*/ 	.byte	0x0b
	.zero		1


	//   ....[41]....
        /*68bc*/ 	.word	0x000016a0
        /*68c0*/ 	.word	0x000000ff
        /*68c4*/ 	.word	0x00034548
        /*68c8*/ 	.short	0x0100
        /*68ca*/ 	.byte	0x0b
	.zero		1


	//   ....[42]....
        /*68cc*/ 	.word	0x000031a0
        /*68d0*/ 	.word	0x000000ff
        /*68d4*/ 	.word	0x00034400
        /*68d8*/ 	.short	0x010a
        /*68da*/ 	.byte	0x0b
	.zero		1


	//   ....[43]....
        /*68dc*/ 	.word	0x00003280
        /*68e0*/ 	.word	0x000000ff
        /*68e4*/ 	.word	0x00000000
        /*68e8*/ 	.short	0x0101
        /*68ea*/ 	.byte	0x0b
	.zero		1


	//   ....[44]....
        /*68ec*/ 	.word	0x00003e80
        /*68f0*/ 	.word	0x00000008
        /*68f4*/ 	.word	0x00000000
        /*68f8*/ 	.short	0x010a
        /*68fa*/ 	.byte	0x33
	.zero		1


	//   ....[45]....
        /*68fc*/ 	.word	0x00005bb0
        /*6900*/ 	.word	0x000000ff
        /*6904*/ 	.word	0x00034480
        /*6908*/ 	.short	0x010a
        /*690a*/ 	.byte	0x04
	.zero		1


	//   ....[46]....
        /*690c*/ 	.word	0x00005bf0
        /*6910*/ 	.word	0x000000ff
        /*6914*/ 	.word	0x00034480
        /*6918*/ 	.short	0x010a
        /*691a*/ 	.byte	0x04
	.zero		1


	//   ....[47]....
        /*691c*/ 	.word	0x0000a620
        /*6920*/ 	.word	0x000000ff
        /*6924*/ 	.word	0x00034480
        /*6928*/ 	.short	0x010a
        /*692a*/ 	.byte	0x04
	.zero		1


	//   ....[48]....
        /*692c*/ 	.word	0x0000a660
        /*6930*/ 	.word	0x000000ff
        /*6934*/ 	.word	0x00034480
        /*6938*/ 	.short	0x010a
        /*693a*/ 	.byte	0x04
	.zero		1


	//   ....[49]....
        /*693c*/ 	.word	0x00010bb0
        /*6940*/ 	.word	0x00000004
        /*6944*/ 	.word	0x00000000
        /*6948*/ 	.short	0x0101
        /*694a*/ 	.byte	0x3f
	.zero		1


	//   ....[50]....
        /*694c*/ 	.word	0x00010cc0
        /*6950*/ 	.word	0x00000000
        /*6954*/ 	.word	0x00000000
        /*6958*/ 	.short	0x0101
        /*695a*/ 	.byte	0x32
	.zero		1


	//   ....[51]....
        /*695c*/ 	.word	0x00010db0
        /*6960*/ 	.word	0x00000000
        /*6964*/ 	.word	0x00000000
        /*6968*/ 	.short	0x0101
        /*696a*/ 	.byte	0x3f
	.zero		1


	//   ....[52]....
        /*696c*/ 	.word	0x00010e10
        /*6970*/ 	.word	0x00000008
        /*6974*/ 	.word	0x00000010
        /*6978*/ 	.short	0x010a
        /*697a*/ 	.byte	0x33
	.zero		1


	//   ....[53]....
        /*697c*/ 	.word	0x00011560
        /*6980*/ 	.word	0x000000ff
        /*6984*/ 	.word	0x000344e0
        /*6988*/ 	.short	0x010a
        /*698a*/ 	.byte	0x2f
	.zero		1


	//   ....[54]....
        /*698c*/ 	.word	0x00011c40
        /*6990*/ 	.word	0x000000ff
        /*6994*/ 	.word	0x000344e8
        /*6998*/ 	.short	0x010a
        /*699a*/ 	.byte	0x2f
	.zero		1


	//   ....[55]....
        /*699c*/ 	.word	0x00012290
        /*69a0*/ 	.word	0x000000ff
        /*69a4*/ 	.word	0x00000000
        /*69a8*/ 	.short	0x0101
        /*69aa*/ 	.byte	0x04
	.zero		1


	//   ....[56]....
        /*69ac*/ 	.word	0x000122c0
        /*69b0*/ 	.word	0x000000ff
        /*69b4*/ 	.word	0x000344f0
        /*69b8*/ 	.short	0x010a
        /*69ba*/ 	.byte	0x2f
	.zero		1


	//   ....[57]....
        /*69bc*/ 	.word	0x00012910
        /*69c0*/ 	.word	0x000000ff
        /*69c4*/ 	.word	0x00000000
        /*69c8*/ 	.short	0x0101
        /*69ca*/ 	.byte	0x05
	.zero		1


	//   ....[58]....
        /*69cc*/ 	.word	0x00012940
        /*69d0*/ 	.word	0x000000ff
        /*69d4*/ 	.word	0x000344f8
        /*69d8*/ 	.short	0x010a
        /*69da*/ 	.byte	0x2f
	.zero		1


	//   ....[59]....
        /*69dc*/ 	.word	0x00012e90
        /*69e0*/ 	.word	0x000000ff
        /*69e4*/ 	.word	0x00000000
        /*69e8*/ 	.short	0x0101
        /*69ea*/ 	.byte	0x06
	.zero		1


	//   ....[60]....
        /*69ec*/ 	.word	0x00012ee0
        /*69f0*/ 	.word	0x000000ff
        /*69f4*/ 	.word	0x000344e0
        /*69f8*/ 	.short	0x010a
        /*69fa*/ 	.byte	0x2f
	.zero		1


	//   ....[61]....
        /*69fc*/ 	.word	0x00013530
        /*6a00*/ 	.word	0x000000ff
        /*6a04*/ 	.word	0x00000000
        /*6a08*/ 	.short	0x0101
        /*6a0a*/ 	.byte	0x07
	.zero		1


	//   ....[62]....
        /*6a0c*/ 	.word	0x00013560
        /*6a10*/ 	.word	0x000000ff
        /*6a14*/ 	.word	0x000344e8
        /*6a18*/ 	.short	0x010a
        /*6a1a*/ 	.byte	0x2f
	.zero		1


	//   ....[63]....
        /*6a1c*/ 	.word	0x00013b90
        /*6a20*/ 	.word	0x000000ff
        /*6a24*/ 	.word	0x00000000
        /*6a28*/ 	.short	0x0101
        /*6a2a*/ 	.byte	0x04
	.zero		1


	//   ....[64]....
        /*6a2c*/ 	.word	0x00013bc0
        /*6a30*/ 	.word	0x000000ff
        /*6a34*/ 	.word	0x000344f0
        /*6a38*/ 	.short	0x010a
        /*6a3a*/ 	.byte	0x2f
	.zero		1


	//   ....[65]....
        /*6a3c*/ 	.word	0x000141f0
        /*6a40*/ 	.word	0x000000ff
        /*6a44*/ 	.word	0x00000000
        /*6a48*/ 	.short	0x0101
        /*6a4a*/ 	.byte	0x05
	.zero		1


	//   ....[66]....
        /*6a4c*/ 	.word	0x00014220
        /*6a50*/ 	.word	0x000000ff
        /*6a54*/ 	.word	0x000344f8
        /*6a58*/ 	.short	0x010a
        /*6a5a*/ 	.byte	0x2f
	.zero		1


	//   ....[67]....
        /*6a5c*/ 	.word	0x00014750
        /*6a60*/ 	.word	0x000000ff
        /*6a64*/ 	.word	0x00000000
        /*6a68*/ 	.short	0x0101
        /*6a6a*/ 	.byte	0x06
	.zero		1


	//   ....[68]....
        /*6a6c*/ 	.word	0x00014780
        /*6a70*/ 	.word	0x000000ff
        /*6a74*/ 	.word	0x000344e0
        /*6a78*/ 	.short	0x010a
        /*6a7a*/ 	.byte	0x2f
	.zero		1


	//   ....[69]....
        /*6a7c*/ 	.word	0x00014db0
        /*6a80*/ 	.word	0x000000ff
        /*6a84*/ 	.word	0x00000000
        /*6a88*/ 	.short	0x0101
        /*6a8a*/ 	.byte	0x07
	.zero		1


	//   ....[70]....
        /*6a8c*/ 	.word	0x00014de0
        /*6a90*/ 	.word	0x000000ff
        /*6a94*/ 	.word	0x000344e8
        /*6a98*/ 	.short	0x010a
        /*6a9a*/ 	.byte	0x2f
	.zero		1


	//   ....[71]....
        /*6a9c*/ 	.word	0x00015410
        /*6aa0*/ 	.word	0x000000ff
        /*6aa4*/ 	.word	0x00000000
        /*6aa8*/ 	.short	0x0101
        /*6aaa*/ 	.byte	0x04
	.zero		1


	//   ....[72]....
        /*6aac*/ 	.word	0x00015440
        /*6ab0*/ 	.word	0x000000ff
        /*6ab4*/ 	.word	0x000344f0
        /*6ab8*/ 	.short	0x010a
        /*6aba*/ 	.byte	0x2f
	.zero		1


	//   ....[73]....
        /*6abc*/ 	.word	0x00015a70
        /*6ac0*/ 	.word	0x000000ff
        /*6ac4*/ 	.word	0x00000000
        /*6ac8*/ 	.short	0x0101
        /*6aca*/ 	.byte	0x05
	.zero		1


	//   ....[74]....
        /*6acc*/ 	.word	0x00015aa0
        /*6ad0*/ 	.word	0x000000ff
        /*6ad4*/ 	.word	0x000344f8
        /*6ad8*/ 	.short	0x010a
        /*6ada*/ 	.byte	0x2f
	.zero		1


	//   ....[75]....
        /*6adc*/ 	.word	0x00015fd0
        /*6ae0*/ 	.word	0x000000ff
        /*6ae4*/ 	.word	0x00000000
        /*6ae8*/ 	.short	0x0101
        /*6aea*/ 	.byte	0x06
	.zero		1


	//   ....[76]....
        /*6aec*/ 	.word	0x00016000
        /*6af0*/ 	.word	0x000000ff
        /*6af4*/ 	.word	0x000344e0
        /*6af8*/ 	.short	0x010a
        /*6afa*/ 	.byte	0x2f
	.zero		1


	//   ....[77]....
        /*6afc*/ 	.word	0x00016630
        /*6b00*/ 	.word	0x000000ff
        /*6b04*/ 	.word	0x00000000
        /*6b08*/ 	.short	0x0101
        /*6b0a*/ 	.byte	0x07
	.zero		1


	//   ....[78]....
        /*6b0c*/ 	.word	0x00016660
        /*6b10*/ 	.word	0x000000ff
        /*6b14*/ 	.word	0x000344e8
        /*6b18*/ 	.short	0x010a
        /*6b1a*/ 	.byte	0x2f
	.zero		1


	//   ....[79]....
        /*6b1c*/ 	.word	0x00016c90
        /*6b20*/ 	.word	0x000000ff
        /*6b24*/ 	.word	0x00000000
        /*6b28*/ 	.short	0x0101
        /*6b2a*/ 	.byte	0x04
	.zero		1


	//   ....[80]....
        /*6b2c*/ 	.word	0x00016cc0
        /*6b30*/ 	.word	0x000000ff
        /*6b34*/ 	.word	0x000344f0
        /*6b38*/ 	.short	0x010a
        /*6b3a*/ 	.byte	0x2f
	.zero		1


	//   ....[81]....
        /*6b3c*/ 	.word	0x000172f0
        /*6b40*/ 	.word	0x000000ff
        /*6b44*/ 	.word	0x00000000
        /*6b48*/ 	.short	0x0101
        /*6b4a*/ 	.byte	0x05
	.zero		1


	//   ....[82]....
        /*6b4c*/ 	.word	0x00017320
        /*6b50*/ 	.word	0x000000ff
        /*6b54*/ 	.word	0x000344f8
        /*6b58*/ 	.short	0x010a
        /*6b5a*/ 	.byte	0x2f
	.zero		1


	//   ....[83]....
        /*6b5c*/ 	.word	0x00017850
        /*6b60*/ 	.word	0x000000ff
        /*6b64*/ 	.word	0x00000000
        /*6b68*/ 	.short	0x0101
        /*6b6a*/ 	.byte	0x06
	.zero		1


	//   ....[84]....
        /*6b6c*/ 	.word	0x00017880
        /*6b70*/ 	.word	0x000000ff
        /*6b74*/ 	.word	0x000344e0
        /*6b78*/ 	.short	0x010a
        /*6b7a*/ 	.byte	0x2f
	.zero		1


	//   ....[85]....
        /*6b7c*/ 	.word	0x00017eb0
        /*6b80*/ 	.word	0x000000ff
        /*6b84*/ 	.word	0x00000000
        /*6b88*/ 	.short	0x0101
        /*6b8a*/ 	.byte	0x07
	.zero		1


	//   ....[86]....
        /*6b8c*/ 	.word	0x00017ee0
        /*6b90*/ 	.word	0x000000ff
        /*6b94*/ 	.word	0x000344e8
        /*6b98*/ 	.short	0x010a
        /*6b9a*/ 	.byte	0x2f
	.zero		1


	//   ....[87]....
        /*6b9c*/ 	.word	0x00018510
        /*6ba0*/ 	.word	0x000000ff
        /*6ba4*/ 	.word	0x00000000
        /*6ba8*/ 	.short	0x0101
        /*6baa*/ 	.byte	0x04
	.zero		1


	//   ....[88]....
        /*6bac*/ 	.word	0x00018540
        /*6bb0*/ 	.word	0x000000ff
        /*6bb4*/ 	.word	0x000344f0
        /*6bb8*/ 	.short	0x010a
        /*6bba*/ 	.byte	0x2f
	.zero		1


	//   ....[89]....
        /*6bbc*/ 	.word	0x00018b70
        /*6bc0*/ 	.word	0x000000ff
        /*6bc4*/ 	.word	0x00000000
        /*6bc8*/ 	.short	0x0101
        /*6bca*/ 	.byte	0x05
	.zero		1


	//   ....[90]....
        /*6bcc*/ 	.word	0x00018ba0
        /*6bd0*/ 	.word	0x000000ff
        /*6bd4*/ 	.word	0x000344f8
        /*6bd8*/ 	.short	0x010a
        /*6bda*/ 	.byte	0x2f
	.zero		1


	//   ....[91]....
        /*6bdc*/ 	.word	0x000190d0
        /*6be0*/ 	.word	0x000000ff
        /*6be4*/ 	.word	0x00000000
        /*6be8*/ 	.short	0x0101
        /*6bea*/ 	.byte	0x06
	.zero		1


	//   ....[92]....
        /*6bec*/ 	.word	0x00019100
        /*6bf0*/ 	.word	0x000000ff
        /*6bf4*/ 	.word	0x000344e0
        /*6bf8*/ 	.short	0x010a
        /*6bfa*/ 	.byte	0x2f
	.zero		1


	//   ....[93]....
        /*6bfc*/ 	.word	0x00019730
        /*6c00*/ 	.word	0x000000ff
        /*6c04*/ 	.word	0x00000000
        /*6c08*/ 	.short	0x0101
        /*6c0a*/ 	.byte	0x07
	.zero		1


	//   ....[94]....
        /*6c0c*/ 	.word	0x00019760
        /*6c10*/ 	.word	0x000000ff
        /*6c14*/ 	.word	0x000344e8
        /*6c18*/ 	.short	0x010a
        /*6c1a*/ 	.byte	0x2f
	.zero		1


	//   ....[95]....
        /*6c1c*/ 	.word	0x00019d90
        /*6c20*/ 	.word	0x000000ff
        /*6c24*/ 	.word	0x00000000
        /*6c28*/ 	.short	0x0101
        /*6c2a*/ 	.byte	0x04
	.zero		1


	//   ....[96]....
        /*6c2c*/ 	.word	0x00019dc0
        /*6c30*/ 	.word	0x000000ff
        /*6c34*/ 	.word	0x000344f0
        /*6c38*/ 	.short	0x010a
        /*6c3a*/ 	.byte	0x2f
	.zero		1


	//   ....[97]....
        /*6c3c*/ 	.word	0x0001a3f0
        /*6c40*/ 	.word	0x000000ff
        /*6c44*/ 	.word	0x00000000
        /*6c48*/ 	.short	0x0101
        /*6c4a*/ 	.byte	0x05
	.zero		1


	//   ....[98]....
        /*6c4c*/ 	.word	0x0001a420
        /*6c50*/ 	.word	0x000000ff
        /*6c54*/ 	.word	0x000344f8
        /*6c58*/ 	.short	0x010a
        /*6c5a*/ 	.byte	0x2f
	.zero		1


	//   ....[99]....
        /*6c5c*/ 	.word	0x0001a950
        /*6c60*/ 	.word	0x000000ff
        /*6c64*/ 	.word	0x00000000
        /*6c68*/ 	.short	0x0101
        /*6c6a*/ 	.byte	0x06
	.zero		1


	//   ....[100]....
        /*6c6c*/ 	.word	0x0001a980
        /*6c70*/ 	.word	0x000000ff
        /*6c74*/ 	.word	0x000344e0
        /*6c78*/ 	.short	0x010a
        /*6c7a*/ 	.byte	0x2f
	.zero		1


	//   ....[101]....
        /*6c7c*/ 	.word	0x0001afb0
        /*6c80*/ 	.word	0x000000ff
        /*6c84*/ 	.word	0x00000000
        /*6c88*/ 	.short	0x0101
        /*6c8a*/ 	.byte	0x07
	.zero		1


	//   ....[102]....
        /*6c8c*/ 	.word	0x0001afe0
        /*6c90*/ 	.word	0x000000ff
        /*6c94*/ 	.word	0x000344e8
        /*6c98*/ 	.short	0x010a
        /*6c9a*/ 	.byte	0x2f
	.zero		1


	//   ....[103]....
        /*6c9c*/ 	.word	0x0001b610
        /*6ca0*/ 	.word	0x000000ff
        /*6ca4*/ 	.word	0x00000000
        /*6ca8*/ 	.short	0x0101
        /*6caa*/ 	.byte	0x04
	.zero		1


	//   ....[104]....
        /*6cac*/ 	.word	0x0001b640
        /*6cb0*/ 	.word	0x000000ff
        /*6cb4*/ 	.word	0x000344f0
        /*6cb8*/ 	.short	0x010a
        /*6cba*/ 	.byte	0x2f
	.zero		1


	//   ....[105]....
        /*6cbc*/ 	.word	0x0001bc70
        /*6cc0*/ 	.word	0x000000ff
        /*6cc4*/ 	.word	0x00000000
        /*6cc8*/ 	.short	0x0101
        /*6cca*/ 	.byte	0x05
	.zero		1


	//   ....[106]....
        /*6ccc*/ 	.word	0x0001bca0
        /*6cd0*/ 	.word	0x000000ff
        /*6cd4*/ 	.word	0x000344f8
        /*6cd8*/ 	.short	0x010a
        /*6cda*/ 	.byte	0x2f
	.zero		1


	//   ....[107]....
        /*6cdc*/ 	.word	0x0001c1d0
        /*6ce0*/ 	.word	0x000000ff
        /*6ce4*/ 	.word	0x00000000
        /*6ce8*/ 	.short	0x0101
        /*6cea*/ 	.byte	0x06
	.zero		1


	//   ....[108]....
        /*6cec*/ 	.word	0x0001c200
        /*6cf0*/ 	.word	0x000000ff
        /*6cf4*/ 	.word	0x000344e0
        /*6cf8*/ 	.short	0x010a
        /*6cfa*/ 	.byte	0x2f
	.zero		1


	//   ....[109]....
        /*6cfc*/ 	.word	0x0001c830
        /*6d00*/ 	.word	0x000000ff
        /*6d04*/ 	.word	0x00000000
        /*6d08*/ 	.short	0x0101
        /*6d0a*/ 	.byte	0x07
	.zero		1


	//   ....[110]....
        /*6d0c*/ 	.word	0x0001c860
        /*6d10*/ 	.word	0x000000ff
        /*6d14*/ 	.word	0x000344e8
        /*6d18*/ 	.short	0x010a
        /*6d1a*/ 	.byte	0x2f
	.zero		1


	//   ....[111]....
        /*6d1c*/ 	.word	0x0001ce90
        /*6d20*/ 	.word	0x000000ff
        /*6d24*/ 	.word	0x00000000
        /*6d28*/ 	.short	0x0101
        /*6d2a*/ 	.byte	0x04
	.zero		1


	//   ....[112]....
        /*6d2c*/ 	.word	0x0001cec0
        /*6d30*/ 	.word	0x000000ff
        /*6d34*/ 	.word	0x000344f0
        /*6d38*/ 	.short	0x010a
        /*6d3a*/ 	.byte	0x2f
	.zero		1


	//   ....[113]....
        /*6d3c*/ 	.word	0x0001d4f0
        /*6d40*/ 	.word	0x000000ff
        /*6d44*/ 	.word	0x00000000
        /*6d48*/ 	.short	0x0101
        /*6d4a*/ 	.byte	0x05
	.zero		1


	//   ....[114]....
        /*6d4c*/ 	.word	0x0001d520
        /*6d50*/ 	.word	0x000000ff
        /*6d54*/ 	.word	0x000344f8
        /*6d58*/ 	.short	0x010a
        /*6d5a*/ 	.byte	0x2f
	.zero		1


	//   ....[115]....
        /*6d5c*/ 	.word	0x0001da60
        /*6d60*/ 	.word	0x000000ff
        /*6d64*/ 	.word	0x00000000
        /*6d68*/ 	.short	0x0101
        /*6d6a*/ 	.byte	0x06
	.zero		1


	//   ....[116]....
        /*6d6c*/ 	.word	0x0001daf0
        /*6d70*/ 	.word	0x000000ff
        /*6d74*/ 	.word	0x00034400
        /*6d78*/ 	.short	0x010a
        /*6d7a*/ 	.byte	0x04
	.zero		1


	//   ....[117]....
        /*6d7c*/ 	.word	0x0001dbf0
        /*6d80*/ 	.word	0x000000ff
        /*6d84*/ 	.word	0x00000000
        /*6d88*/ 	.short	0x0101
        /*6d8a*/ 	.byte	0x04
	.zero		1


	//   ....[118]....
        /*6d8c*/ 	.word	0x0001dde0
        /*6d90*/ 	.word	0x000000ff
        /*6d94*/ 	.word	0x00034400
        /*6d98*/ 	.short	0x010a
        /*6d9a*/ 	.byte	0x04
	.zero		1


	//   ....[119]....
        /*6d9c*/ 	.word	0x0001dec0
        /*6da0*/ 	.word	0x000000ff
        /*6da4*/ 	.word	0x00000000
        /*6da8*/ 	.short	0x0101
        /*6daa*/ 	.byte	0x04
	.zero		1


	//   ....[120]....
        /*6dac*/ 	.word	0x0001e3d0
        /*6db0*/ 	.word	0x000000ff
        /*6db4*/ 	.word	0x00000000
        /*6db8*/ 	.short	0x0101
        /*6dba*/ 	.byte	0x07
	.zero		1


	//   ....[121]....
        /*6dbc*/ 	.word	0x0001e400
        /*6dc0*/ 	.word	0x00000000
        /*6dc4*/ 	.word	0x00000000
        /*6dc8*/ 	.short	0x0101
        /*6dca*/ 	.byte	0x32
	.zero		1


	//   ....[122]....
        /*6dcc*/ 	.word	0x0001eba0
        /*6dd0*/ 	.word	0x000000ff
        /*6dd4*/ 	.word	0x00034528
        /*6dd8*/ 	.short	0x010a
        /*6dda*/ 	.byte	0x04
	.zero		1


	//   ....[123]....
        /*6ddc*/ 	.word	0x0001ecd0
        /*6de0*/ 	.word	0x000000ff
        /*6de4*/ 	.word	0x00034400
        /*6de8*/ 	.short	0x010a
        /*6dea*/ 	.byte	0x06
	.zero		1


	//   ....[124]....
        /*6dec*/ 	.word	0x0001edf0
        /*6df0*/ 	.word	0x000000ff
        /*6df4*/ 	.word	0x00000000
        /*6df8*/ 	.short	0x0101
        /*6dfa*/ 	.byte	0x06
	.zero		1


	//   ....[125]....
        /*6dfc*/ 	.word	0x0001efe0
        /*6e00*/ 	.word	0x000000ff
        /*6e04*/ 	.word	0x00034500
        /*6e08*/ 	.short	0x010a
        /*6e0a*/ 	.byte	0x04
	.zero		1


	//   ....[126]....
        /*6e0c*/ 	.word	0x0001f0a0
        /*6e10*/ 	.word	0x000000ff
        /*6e14*/ 	.word	0x000344e0
        /*6e18*/ 	.short	0x010b
        /*6e1a*/ 	.byte	0x04
	.zero		1


	//   ....[127]....
        /*6e1c*/ 	.word	0x0001f100
        /*6e20*/ 	.word	0x000000ff
        /*6e24*/ 	.word	0x00000000
        /*6e28*/ 	.short	0x0101
        /*6e2a*/ 	.byte	0x06
	.zero		1


	//   ....[128]....
        /*6e2c*/ 	.word	0x0001f130
        /*6e30*/ 	.word	0x000000ff
        /*6e34*/ 	.word	0x00034508
        /*6e38*/ 	.short	0x010a
        /*6e3a*/ 	.byte	0x04
	.zero		1


	//   ....[129]....
        /*6e3c*/ 	.word	0x0001f210
        /*6e40*/ 	.word	0x000000ff
        /*6e44*/ 	.word	0x000344e8
        /*6e48*/ 	.short	0x010b
        /*6e4a*/ 	.byte	0x04
	.zero		1


	//   ....[130]....
        /*6e4c*/ 	.word	0x0001f270
        /*6e50*/ 	.word	0x000000ff
        /*6e54*/ 	.word	0x00000000
        /*6e58*/ 	.short	0x0101
        /*6e5a*/ 	.byte	0x07
	.zero		1


	//   ....[131]....
        /*6e5c*/ 	.word	0x0001f2a0
        /*6e60*/ 	.word	0x000000ff
        /*6e64*/ 	.word	0x00034510
        /*6e68*/ 	.short	0x010a
        /*6e6a*/ 	.byte	0x04
	.zero		1


	//   ....[132]....
        /*6e6c*/ 	.word	0x0001f380
        /*6e70*/ 	.word	0x000000ff
        /*6e74*/ 	.word	0x000344f0
        /*6e78*/ 	.short	0x010b
        /*6e7a*/ 	.byte	0x04
	.zero		1


	//   ....[133]....
        /*6e7c*/ 	.word	0x0001f3e0
        /*6e80*/ 	.word	0x000000ff
        /*6e84*/ 	.word	0x00000000
        /*6e88*/ 	.short	0x0101
        /*6e8a*/ 	.byte	0x08
	.zero		1


	//   ....[134]....
        /*6e8c*/ 	.word	0x0001f410
        /*6e90*/ 	.word	0x000000ff
        /*6e94*/ 	.word	0x00034518
        /*6e98*/ 	.short	0x010a
        /*6e9a*/ 	.byte	0x04
	.zero		1


	//   ....[135]....
        /*6e9c*/ 	.word	0x0001f4f0
        /*6ea0*/ 	.word	0x000000ff
        /*6ea4*/ 	.word	0x000344f8
        /*6ea8*/ 	.short	0x010b
        /*6eaa*/ 	.byte	0x04
	.zero		1


	//   ....[136]....
        /*6eac*/ 	.word	0x0001f560
        /*6eb0*/ 	.word	0x000000ff
        /*6eb4*/ 	.word	0x00000000
        /*6eb8*/ 	.short	0x0101
        /*6eba*/ 	.byte	0x09
	.zero		1


	//   ....[137]....
        /*6ebc*/ 	.word	0x0001f5a0
        /*6ec0*/ 	.word	0x000000ff
        /*6ec4*/ 	.word	0x00034500
        /*6ec8*/ 	.short	0x010a
        /*6eca*/ 	.byte	0x04
	.zero		1


	//   ....[138]....
        /*6ecc*/ 	.word	0x0001f660
        /*6ed0*/ 	.word	0x000000ff
        /*6ed4*/ 	.word	0x000344e0
        /*6ed8*/ 	.short	0x010b
        /*6eda*/ 	.byte	0x04
	.zero		1


	//   ....[139]....
        /*6edc*/ 	.word	0x0001f6a0
        /*6ee0*/ 	.word	0x000000ff
        /*6ee4*/ 	.word	0x00000000
        /*6ee8*/ 	.short	0x0101
        /*6eea*/ 	.byte	0x06
	.zero		1


	//   ....[140]....
        /*6eec*/ 	.word	0x0001f6d0
        /*6ef0*/ 	.word	0x000000ff
        /*6ef4*/ 	.word	0x00034508
        /*6ef8*/ 	.short	0x010a
        /*6efa*/ 	.byte	0x04
	.zero		1


	//   ....[141]....
        /*6efc*/ 	.word	0x0001f7a0
        /*6f00*/ 	.word	0x000000ff
        /*6f04*/ 	.word	0x000344e8
        /*6f08*/ 	.short	0x010b
        /*6f0a*/ 	.byte	0x04
	.zero		1


	//   ....[142]....
        /*6f0c*/ 	.word	0x0001f7e0
        /*6f10*/ 	.word	0x000000ff
        /*6f14*/ 	.word	0x00000000
        /*6f18*/ 	.short	0x0101
        /*6f1a*/ 	.byte	0x07
	.zero		1


	//   ....[143]....
        /*6f1c*/ 	.word	0x0001f810
        /*6f20*/ 	.word	0x000000ff
        /*6f24*/ 	.word	0x00034510
        /*6f28*/ 	.short	0x010a
        /*6f2a*/ 	.byte	0x04
	.zero		1


	//   ....[144]....
        /*6f2c*/ 	.word	0x0001f8e0
        /*6f30*/ 	.word	0x000000ff
        /*6f34*/ 	.word	0x000344f0
        /*6f38*/ 	.short	0x010b
        /*6f3a*/ 	.byte	0x04
	.zero		1


	//   ....[145]....
        /*6f3c*/ 	.word	0x0001f920
        /*6f40*/ 	.word	0x000000ff
        /*6f44*/ 	.word	0x00000000
        /*6f48*/ 	.short	0x0101
        /*6f4a*/ 	.byte	0x08
	.zero		1


	//   ....[146]....
        /*6f4c*/ 	.word	0x0001f950
        /*6f50*/ 	.word	0x000000ff
        /*6f54*/ 	.word	0x00034518
        /*6f58*/ 	.short	0x010a
        /*6f5a*/ 	.byte	0x04
	.zero		1


	//   ....[147]....
        /*6f5c*/ 	.word	0x0001fa20
        /*6f60*/ 	.word	0x000000ff
        /*6f64*/ 	.word	0x000344f8
        /*6f68*/ 	.short	0x010b
        /*6f6a*/ 	.byte	0x04
	.zero		1


	//   ....[148]....
        /*6f6c*/ 	.word	0x0001fa60
        /*6f70*/ 	.word	0x000000ff
        /*6f74*/ 	.word	0x00000000
        /*6f78*/ 	.short	0x0101
        /*6f7a*/ 	.byte	0x09
	.zero		1


	//   ....[149]....
        /*6f7c*/ 	.word	0x0001faa0
        /*6f80*/ 	.word	0x000000ff
        /*6f84*/ 	.word	0x00034500
        /*6f88*/ 	.short	0x010a
        /*6f8a*/ 	.byte	0x04
	.zero		1


	//   ....[150]....
        /*6f8c*/ 	.word	0x0001fb60
        /*6f90*/ 	.word	0x000000ff
        /*6f94*/ 	.word	0x000344e0
        /*6f98*/ 	.short	0x010b
        /*6f9a*/ 	.byte	0x04
	.zero		1


	//   ....[151]....
        /*6f9c*/ 	.word	0x0001fba0
        /*6fa0*/ 	.word	0x000000ff
        /*6fa4*/ 	.word	0x00000000
        /*6fa8*/ 	.short	0x0101
        /*6faa*/ 	.byte	0x06
	.zero		1


	//   ....[152]....
        /*6fac*/ 	.word	0x0001fbd0
        /*6fb0*/ 	.word	0x000000ff
        /*6fb4*/ 	.word	0x00034508
        /*6fb8*/ 	.short	0x010a
        /*6fba*/ 	.byte	0x04
	.zero		1


	//   ....[153]....
        /*6fbc*/ 	.word	0x0001fca0
        /*6fc0*/ 	.word	0x000000ff
        /*6fc4*/ 	.word	0x000344e8
        /*6fc8*/ 	.short	0x010b
        /*6fca*/ 	.byte	0x04
	.zero		1


	//   ....[154]....
        /*6fcc*/ 	.word	0x0001fce0
        /*6fd0*/ 	.word	0x000000ff
        /*6fd4*/ 	.word	0x00000000
        /*6fd8*/ 	.short	0x0101
        /*6fda*/ 	.byte	0x07
	.zero		1


	//   ....[155]....
        /*6fdc*/ 	.word	0x0001fd10
        /*6fe0*/ 	.word	0x000000ff
        /*6fe4*/ 	.word	0x00034510
        /*6fe8*/ 	.short	0x010a
        /*6fea*/ 	.byte	0x04
	.zero		1


	//   ....[156]....
        /*6fec*/ 	.word	0x0001fde0
        /*6ff0*/ 	.word	0x000000ff
        /*6ff4*/ 	.word	0x000344f0
        /*6ff8*/ 	.short	0x010b
        /*6ffa*/ 	.byte	0x04
	.zero		1


	//   ....[157]....
        /*6ffc*/ 	.word	0x0001fe20
        /*7000*/ 	.word	0x000000ff
        /*7004*/ 	.word	0x00000000
        /*7008*/ 	.short	0x0101
        /*700a*/ 	.byte	0x08
	.zero		1


	//   ....[158]....
        /*700c*/ 	.word	0x0001fe50
        /*7010*/ 	.word	0x000000ff
        /*7014*/ 	.word	0x00034518
        /*7018*/ 	.short	0x010a
        /*701a*/ 	.byte	0x04
	.zero		1


	//   ....[159]....
        /*701c*/ 	.word	0x0001ff20
        /*7020*/ 	.word	0x000000ff
        /*7024*/ 	.word	0x000344f8
        /*7028*/ 	.short	0x010b
        /*702a*/ 	.byte	0x04
	.zero		1


	//   ....[160]....
        /*702c*/ 	.word	0x0001ff60
        /*7030*/ 	.word	0x000000ff
        /*7034*/ 	.word	0x00000000
        /*7038*/ 	.short	0x0101
        /*703a*/ 	.byte	0x09
	.zero		1


	//   ....[161]....
        /*703c*/ 	.word	0x0001ffa0
        /*7040*/ 	.word	0x000000ff
        /*7044*/ 	.word	0x00034500
        /*7048*/ 	.short	0x010a
        /*704a*/ 	.byte	0x04
	.zero		1


	//   ....[162]....
        /*704c*/ 	.word	0x00020060
        /*7050*/ 	.word	0x000000ff
        /*7054*/ 	.word	0x000344e0
        /*7058*/ 	.short	0x010b
        /*705a*/ 	.byte	0x04
	.zero		1


	//   ....[163]....
        /*705c*/ 	.word	0x000200a0
        /*7060*/ 	.word	0x000000ff
        /*7064*/ 	.word	0x00000000
        /*7068*/ 	.short	0x0101
        /*706a*/ 	.byte	0x06
	.zero		1


	//   ....[164]....
        /*706c*/ 	.word	0x000200d0
        /*7070*/ 	.word	0x000000ff
        /*7074*/ 	.word	0x00034508
        /*7078*/ 	.short	0x010a
        /*707a*/ 	.byte	0x04
	.zero		1


	//   ....[165]....
        /*707c*/ 	.word	0x000201a0
        /*7080*/ 	.word	0x000000ff
        /*7084*/ 	.word	0x000344e8
        /*7088*/ 	.short	0x010b
        /*708a*/ 	.byte	0x04
	.zero		1


	//   ....[166]....
        /*708c*/ 	.word	0x000201e0
        /*7090*/ 	.word	0x000000ff
        /*7094*/ 	.word	0x00000000
        /*7098*/ 	.short	0x0101
        /*709a*/ 	.byte	0x07
	.zero		1


	//   ....[167]....
        /*709c*/ 	.word	0x00020210
        /*70a0*/ 	.word	0x000000ff
        /*70a4*/ 	.word	0x00034510
        /*70a8*/ 	.short	0x010a
        /*70aa*/ 	.byte	0x04
	.zero		1


	//   ....[168]....
        /*70ac*/ 	.word	0x000202e0
        /*70b0*/ 	.word	0x000000ff
        /*70b4*/ 	.word	0x000344f0
        /*70b8*/ 	.short	0x010b
        /*70ba*/ 	.byte	0x04
	.zero		1


	//   ....[169]....
        /*70bc*/ 	.word	0x00020320
        /*70c0*/ 	.word	0x000000ff
        /*70c4*/ 	.word	0x00000000
        /*70c8*/ 	.short	0x0101
        /*70ca*/ 	.byte	0x08
	.zero		1


	//   ....[170]....
        /*70cc*/ 	.word	0x00020350
        /*70d0*/ 	.word	0x000000ff
        /*70d4*/ 	.word	0x00034518
        /*70d8*/ 	.short	0x010a
        /*70da*/ 	.byte	0x04
	.zero		1


	//   ....[171]....
        /*70dc*/ 	.word	0x00020420
        /*70e0*/ 	.word	0x000000ff
        /*70e4*/ 	.word	0x000344f8
        /*70e8*/ 	.short	0x010b
        /*70ea*/ 	.byte	0x04
	.zero		1


	//   ....[172]....
        /*70ec*/ 	.word	0x00020460
        /*70f0*/ 	.word	0x000000ff
        /*70f4*/ 	.word	0x00000000
        /*70f8*/ 	.short	0x0101
        /*70fa*/ 	.byte	0x09
	.zero		1


	//   ....[173]....
        /*70fc*/ 	.word	0x000204a0
        /*7100*/ 	.word	0x000000ff
        /*7104*/ 	.word	0x00034500
        /*7108*/ 	.short	0x010a
        /*710a*/ 	.byte	0x04
	.zero		1


	//   ....[174]....
        /*710c*/ 	.word	0x00020560
        /*7110*/ 	.word	0x000000ff
        /*7114*/ 	.word	0x000344e0
        /*7118*/ 	.short	0x010b
        /*711a*/ 	.byte	0x04
	.zero		1


	//   ....[175]....
        /*711c*/ 	.word	0x000205a0
        /*7120*/ 	.word	0x000000ff
        /*7124*/ 	.word	0x00000000
        /*7128*/ 	.short	0x0101
        /*712a*/ 	.byte	0x06
	.zero		1


	//   ....[176]....
        /*712c*/ 	.word	0x000205d0
        /*7130*/ 	.word	0x000000ff
        /*7134*/ 	.word	0x00034508
        /*7138*/ 	.short	0x010a
        /*713a*/ 	.byte	0x04
	.zero		1


	//   ....[177]....
        /*713c*/ 	.word	0x000206a0
        /*7140*/ 	.word	0x000000ff
        /*7144*/ 	.word	0x000344e8
        /*7148*/ 	.short	0x010b
        /*714a*/ 	.byte	0x04
	.zero		1


	//   ....[178]....
        /*714c*/ 	.word	0x000206e0
        /*7150*/ 	.word	0x000000ff
        /*7154*/ 	.word	0x00000000
        /*7158*/ 	.short	0x0101
        /*715a*/ 	.byte	0x07
	.zero		1


	//   ....[179]....
        /*715c*/ 	.word	0x00020710
        /*7160*/ 	.word	0x000000ff
        /*7164*/ 	.word	0x00034510
        /*7168*/ 	.short	0x010a
        /*716a*/ 	.byte	0x04
	.zero		1


	//   ....[180]....
        /*716c*/ 	.word	0x000207e0
        /*7170*/ 	.word	0x000000ff
        /*7174*/ 	.word	0x000344f0
        /*7178*/ 	.short	0x010b
        /*717a*/ 	.byte	0x04
	.zero		1


	//   ....[181]....
        /*717c*/ 	.word	0x00020820
        /*7180*/ 	.word	0x000000ff
        /*7184*/ 	.word	0x00000000
        /*7188*/ 	.short	0x0101
        /*718a*/ 	.byte	0x08
	.zero		1


	//   ....[182]....
        /*718c*/ 	.word	0x00020850
        /*7190*/ 	.word	0x000000ff
        /*7194*/ 	.word	0x00034518
        /*7198*/ 	.short	0x010a
        /*719a*/ 	.byte	0x04
	.zero		1


	//   ....[183]....
        /*719c*/ 	.word	0x00020920
        /*71a0*/ 	.word	0x000000ff
        /*71a4*/ 	.word	0x000344f8
        /*71a8*/ 	.short	0x010b
        /*71aa*/ 	.byte	0x04
	.zero		1


	//   ....[184]....
        /*71ac*/ 	.word	0x00020960
        /*71b0*/ 	.word	0x000000ff
        /*71b4*/ 	.word	0x00000000
        /*71b8*/ 	.short	0x0101
        /*71ba*/ 	.byte	0x09
	.zero		1


	//   ....[185]....
        /*71bc*/ 	.word	0x000209a0
        /*71c0*/ 	.word	0x000000ff
        /*71c4*/ 	.word	0x00034500
        /*71c8*/ 	.short	0x010a
        /*71ca*/ 	.byte	0x04
	.zero		1


	//   ....[186]....
        /*71cc*/ 	.word	0x00020a60
        /*71d0*/ 	.word	0x000000ff
        /*71d4*/ 	.word	0x000344e0
        /*71d8*/ 	.short	0x010b
        /*71da*/ 	.byte	0x04
	.zero		1


	//   ....[187]....
        /*71dc*/ 	.word	0x00020aa0
        /*71e0*/ 	.word	0x000000ff
        /*71e4*/ 	.word	0x00000000
        /*71e8*/ 	.short	0x0101
        /*71ea*/ 	.byte	0x06
	.zero		1


	//   ....[188]....
        /*71ec*/ 	.word	0x00020ad0
        /*71f0*/ 	.word	0x000000ff
        /*71f4*/ 	.word	0x00034508
        /*71f8*/ 	.short	0x010a
        /*71fa*/ 	.byte	0x04
	.zero		1


	//   ....[189]....
        /*71fc*/ 	.word	0x00020ba0
        /*7200*/ 	.word	0x000000ff
        /*7204*/ 	.word	0x000344e8
        /*7208*/ 	.short	0x010b
        /*720a*/ 	.byte	0x04
	.zero		1


	//   ....[190]....
        /*720c*/ 	.word	0x00020be0
        /*7210*/ 	.word	0x000000ff
        /*7214*/ 	.word	0x00000000
        /*7218*/ 	.short	0x0101
        /*721a*/ 	.byte	0x07
	.zero		1


	//   ....[191]....
        /*721c*/ 	.word	0x00020c10
        /*7220*/ 	.word	0x000000ff
        /*7224*/ 	.word	0x00034510
        /*7228*/ 	.short	0x010a
        /*722a*/ 	.byte	0x04
	.zero		1


	//   ....[192]....
        /*722c*/ 	.word	0x00020ce0
        /*7230*/ 	.word	0x000000ff
        /*7234*/ 	.word	0x000344f0
        /*7238*/ 	.short	0x010b
        /*723a*/ 	.byte	0x04
	.zero		1


	//   ....[193]....
        /*723c*/ 	.word	0x00020d20
        /*7240*/ 	.word	0x000000ff
        /*7244*/ 	.word	0x00000000
        /*7248*/ 	.short	0x0101
        /*724a*/ 	.byte	0x08
	.zero		1


	//   ....[194]....
        /*724c*/ 	.word	0x00020d50
        /*7250*/ 	.word	0x000000ff
        /*7254*/ 	.word	0x00034518
        /*7258*/ 	.short	0x010a
        /*725a*/ 	.byte	0x04
	.zero		1


	//   ....[195]....
        /*725c*/ 	.word	0x00020e20
        /*7260*/ 	.word	0x000000ff
        /*7264*/ 	.word	0x000344f8
        /*7268*/ 	.short	0x010b
        /*726a*/ 	.byte	0x04
	.zero		1


	//   ....[196]....
        /*726c*/ 	.word	0x00020e60
        /*7270*/ 	.word	0x000000ff
        /*7274*/ 	.word	0x00000000
        /*7278*/ 	.short	0x0101
        /*727a*/ 	.byte	0x09
	.zero		1


	//   ....[197]....
        /*727c*/ 	.word	0x00020ea0
        /*7280*/ 	.word	0x000000ff
        /*7284*/ 	.word	0x00034500
        /*7288*/ 	.short	0x010a
        /*728a*/ 	.byte	0x04
	.zero		1


	//   ....[198]....
        /*728c*/ 	.word	0x00020f60
        /*7290*/ 	.word	0x000000ff
        /*7294*/ 	.word	0x000344e0
        /*7298*/ 	.short	0x010b
        /*729a*/ 	.byte	0x04
	.zero		1


	//   ....[199]....
        /*729c*/ 	.word	0x00020fa0
        /*72a0*/ 	.word	0x000000ff
        /*72a4*/ 	.word	0x00000000
        /*72a8*/ 	.short	0x0101
        /*72aa*/ 	.byte	0x06
	.zero		1


	//   ....[200]....
        /*72ac*/ 	.word	0x00020fd0
        /*72b0*/ 	.word	0x000000ff
        /*72b4*/ 	.word	0x00034508
        /*72b8*/ 	.short	0x010a
        /*72ba*/ 	.byte	0x04
	.zero		1


	//   ....[201]....
        /*72bc*/ 	.word	0x000210a0
        /*72c0*/ 	.word	0x000000ff
        /*72c4*/ 	.word	0x000344e8
        /*72c8*/ 	.short	0x010b
        /*72ca*/ 	.byte	0x04
	.zero		1


	//   ....[202]....
        /*72cc*/ 	.word	0x000210e0
        /*72d0*/ 	.word	0x000000ff
        /*72d4*/ 	.word	0x00000000
        /*72d8*/ 	.short	0x0101
        /*72da*/ 	.byte	0x07
	.zero		1


	//   ....[203]....
        /*72dc*/ 	.word	0x00021110
        /*72e0*/ 	.word	0x000000ff
        /*72e4*/ 	.word	0x00034510
        /*72e8*/ 	.short	0x010a
        /*72ea*/ 	.byte	0x04
	.zero		1


	//   ....[204]....
        /*72ec*/ 	.word	0x000211e0
        /*72f0*/ 	.word	0x000000ff
        /*72f4*/ 	.word	0x000344f0
        /*72f8*/ 	.short	0x010b
        /*72fa*/ 	.byte	0x04
	.zero		1


	//   ....[205]....
        /*72fc*/ 	.word	0x00021220
        /*7300*/ 	.word	0x000000ff
        /*7304*/ 	.word	0x00000000
        /*7308*/ 	.short	0x0101
        /*730a*/ 	.byte	0x08
	.zero		1


	//   ....[206]....
        /*730c*/ 	.word	0x00021250
        /*7310*/ 	.word	0x000000ff
        /*7314*/ 	.word	0x00034518
        /*7318*/ 	.short	0x010a
        /*731a*/ 	.byte	0x04
	.zero		1


	//   ....[207]....
        /*731c*/ 	.word	0x00021320
        /*7320*/ 	.word	0x000000ff
        /*7324*/ 	.word	0x000344f8
        /*7328*/ 	.short	0x010b
        /*732a*/ 	.byte	0x04
	.zero		1


	//   ....[208]....
        /*732c*/ 	.word	0x00021360
        /*7330*/ 	.word	0x000000ff
        /*7334*/ 	.word	0x00000000
        /*7338*/ 	.short	0x0101
        /*733a*/ 	.byte	0x09
	.zero		1


	//   ....[209]....
        /*733c*/ 	.word	0x000213a0
        /*7340*/ 	.word	0x000000ff
        /*7344*/ 	.word	0x00034500
        /*7348*/ 	.short	0x010a
        /*734a*/ 	.byte	0x04
	.zero		1


	//   ....[210]....
        /*734c*/ 	.word	0x00021460
        /*7350*/ 	.word	0x000000ff
        /*7354*/ 	.word	0x000344e0
        /*7358*/ 	.short	0x010b
        /*735a*/ 	.byte	0x04
	.zero		1


	//   ....[211]....
        /*735c*/ 	.word	0x000214a0
        /*7360*/ 	.word	0x000000ff
        /*7364*/ 	.word	0x00000000
        /*7368*/ 	.short	0x0101
        /*736a*/ 	.byte	0x06
	.zero		1


	//   ....[212]....
        /*736c*/ 	.word	0x000214d0
        /*7370*/ 	.word	0x000000ff
        /*7374*/ 	.word	0x00034508
        /*7378*/ 	.short	0x010a
        /*737a*/ 	.byte	0x04
	.zero		1


	//   ....[213]....
        /*737c*/ 	.word	0x000215a0
        /*7380*/ 	.word	0x000000ff
        /*7384*/ 	.word	0x000344e8
        /*7388*/ 	.short	0x010b
        /*738a*/ 	.byte	0x04
	.zero		1


	//   ....[214]....
        /*738c*/ 	.word	0x000215e0
        /*7390*/ 	.word	0x000000ff
        /*7394*/ 	.word	0x00000000
        /*7398*/ 	.short	0x0101
        /*739a*/ 	.byte	0x07
	.zero		1


	//   ....[215]....
        /*739c*/ 	.word	0x00021610
        /*73a0*/ 	.word	0x000000ff
        /*73a4*/ 	.word	0x00034510
        /*73a8*/ 	.short	0x010a
        /*73aa*/ 	.byte	0x04
	.zero		1


	//   ....[216]....
        /*73ac*/ 	.word	0x000216f0
        /*73b0*/ 	.word	0x000000ff
        /*73b4*/ 	.word	0x000344f0
        /*73b8*/ 	.short	0x010b
        /*73ba*/ 	.byte	0x04
	.zero		1


	//   ....[217]....
        /*73bc*/ 	.word	0x00021730
        /*73c0*/ 	.word	0x000000ff
        /*73c4*/ 	.word	0x00000000
        /*73c8*/ 	.short	0x0101
        /*73ca*/ 	.byte	0x08
	.zero		1


	//   ....[218]....
        /*73cc*/ 	.word	0x00021760
        /*73d0*/ 	.word	0x000000ff
        /*73d4*/ 	.word	0x00034518
        /*73d8*/ 	.short	0x010a
        /*73da*/ 	.byte	0x04
	.zero		1


	//   ....[219]....
        /*73dc*/ 	.word	0x00021840
        /*73e0*/ 	.word	0x000000ff
        /*73e4*/ 	.word	0x000344f8
        /*73e8*/ 	.short	0x010b
        /*73ea*/ 	.byte	0x04
	.zero		1


	//   ....[220]....
        /*73ec*/ 	.word	0x00021890
        /*73f0*/ 	.word	0x000000ff
        /*73f4*/ 	.word	0x00000000
        /*73f8*/ 	.short	0x0101
        /*73fa*/ 	.byte	0x09
	.zero		1


	//   ....[221]....
        /*73fc*/ 	.word	0x00021e00
        /*7400*/ 	.word	0x000000ff
        /*7404*/ 	.word	0x00034500
        /*7408*/ 	.short	0x010a
        /*740a*/ 	.byte	0x04
	.zero		1


	//   ....[222]....
        /*740c*/ 	.word	0x00021e40
        /*7410*/ 	.word	0x000000ff
        /*7414*/ 	.word	0x00034508
        /*7418*/ 	.short	0x010a
        /*741a*/ 	.byte	0x04
	.zero		1


	//   ....[223]....
        /*741c*/ 	.word	0x00021e80
        /*7420*/ 	.word	0x000000ff
        /*7424*/ 	.word	0x00034510
        /*7428*/ 	.short	0x010a
        /*742a*/ 	.byte	0x04
	.zero		1


	//   ....[224]....
        /*742c*/ 	.word	0x00021ef0
        /*7430*/ 	.word	0x00000003
        /*7434*/ 	.word	0x00034518
        /*7438*/ 	.short	0x010a
        /*743a*/ 	.byte	0x3f
	.zero		1


	//   ....[225]....
        /*743c*/ 	.word	0x00022bc0
        /*7440*/ 	.word	0x00000008
        /*7444*/ 	.word	0x000344b0
        /*7448*/ 	.short	0x010a
        /*744a*/ 	.byte	0x3f
	.zero		1


	//   ....[226]....
        /*744c*/ 	.word	0x00022e80
        /*7450*/ 	.word	0x000000ff
        /*7454*/ 	.word	0x00034528
        /*7458*/ 	.short	0x0101
        /*745a*/ 	.byte	0x11
	.zero		1


	//   ....[227]....
        /*745c*/ 	.word	0x00022f50
        /*7460*/ 	.word	0x00000003
        /*7464*/ 	.word	0x00034400
        /*7468*/ 	.short	0x010a
        /*746a*/ 	.byte	0x3f
	.zero		1


	//   ....[228]....
        /*746c*/ 	.word	0x00023090
        /*7470*/ 	.word	0x00000002
        /*7474*/ 	.word	0x00000000
        /*7478*/ 	.short	0x0101
        /*747a*/ 	.byte	0x3f
	.zero		1


	//   ....[229]....
        /*747c*/ 	.word	0x00023890
        /*7480*/ 	.word	0x00000007
        /*7484*/ 	.word	0x00000000
        /*7488*/ 	.short	0x010a
        /*748a*/ 	.byte	0x3f
	.zero		1


	//   ....[230]....
        /*748c*/ 	.word	0x00023910
        /*7490*/ 	.word	0x00000009
        /*7494*/ 	.word	0x00000000
        /*7498*/ 	.short	0x010a
        /*749a*/ 	.byte	0x3f
	.zero		1


	//   ....[231]....
        /*749c*/ 	.word	0x000239a0
        /*74a0*/ 	.word	0x00000006
        /*74a4*/ 	.word	0x00000000
        /*74a8*/ 	.short	0x010a
        /*74aa*/ 	.byte	0x3f
	.zero		1


	//   ....[232]....
        /*74ac*/ 	.word	0x00023a30
        /*74b0*/ 	.word	0x00000009
        /*74b4*/ 	.word	0x00000000
        /*74b8*/ 	.short	0x010a
        /*74ba*/ 	.byte	0x3f
	.zero		1


	//   ....[233]....
        /*74bc*/ 	.word	0x00023ac0
        /*74c0*/ 	.word	0x00000006
        /*74c4*/ 	.word	0x00000000
        /*74c8*/ 	.short	0x010a
        /*74ca*/ 	.byte	0x3f
	.zero		1


	//   ....[234]....
        /*74cc*/ 	.word	0x00023b50
        /*74d0*/ 	.word	0x00000003
        /*74d4*/ 	.word	0x00000000
        /*74d8*/ 	.short	0x010a
        /*74da*/ 	.byte	0x3f
	.zero		1


	//   ....[235]....
        /*74dc*/ 	.word	0x000257d0
        /*74e0*/ 	.word	0x0000000c
        /*74e4*/ 	.word	0x00034440
        /*74e8*/ 	.short	0x010a
        /*74ea*/ 	.byte	0x3f
	.zero		1


	//   ....[236]....
        /*74ec*/ 	.word	0x000258f0
        /*74f0*/ 	.word	0x0000000c
        /*74f4*/ 	.word	0x00034400
        /*74f8*/ 	.short	0x0101
        /*74fa*/ 	.byte	0x3f
	.zero		1


	//   ....[237]....
        /*74fc*/ 	.word	0x000259c0
        /*7500*/ 	.word	0x00000003
        /*7504*/ 	.word	0x00034440
        /*7508*/ 	.short	0x010a
        /*750a*/ 	.byte	0x3f
	.zero		1


	//   ....[238]....
        /*750c*/ 	.word	0x00025a70
        /*7510*/ 	.word	0x00000003
        /*7514*/ 	.word	0x00034440
        /*7518*/ 	.short	0x010a
        /*751a*/ 	.byte	0x3f
	.zero		1


	//   ....[239]....
        /*751c*/ 	.word	0x00025b20
        /*7520*/ 	.word	0x00000003
        /*7524*/ 	.word	0x00034440
        /*7528*/ 	.short	0x010a
        /*752a*/ 	.byte	0x3f
	.zero		1


	//   ....[240]....
        /*752c*/ 	.word	0x00025bd0
        /*7530*/ 	.word	0x00000003
        /*7534*/ 	.word	0x00034440
        /*7538*/ 	.short	0x010a
        /*753a*/ 	.byte	0x3f
	.zero		1


	//   ....[241]....
        /*753c*/ 	.word	0x00025c80
        /*7540*/ 	.word	0x00000003
        /*7544*/ 	.word	0x00034440
        /*7548*/ 	.short	0x010a
        /*754a*/ 	.byte	0x3f
	.zero		1


	//   ....[242]....
        /*754c*/ 	.word	0x00025d30
        /*7550*/ 	.word	0x00000003
        /*7554*/ 	.word	0x00034440
        /*7558*/ 	.short	0x010a
        /*755a*/ 	.byte	0x3f
	.zero		1


	//   ....[243]....
        /*755c*/ 	.word	0x00025de0
        /*7560*/ 	.word	0x00000003
        /*7564*/ 	.word	0x00034440
        /*7568*/ 	.short	0x010a
        /*756a*/ 	.byte	0x3f
	.zero		1


	//   ....[244]....
        /*756c*/ 	.word	0x00025e90
        /*7570*/ 	.word	0x00000003
        /*7574*/ 	.word	0x00034440
        /*7578*/ 	.short	0x010a
        /*757a*/ 	.byte	0x3f
	.zero		1


	//   ....[245]....
        /*757c*/ 	.word	0x00025ef0
        /*7580*/ 	.word	0x0000000c
        /*7584*/ 	.word	0x00034400
        /*7588*/ 	.short	0x010a
        /*758a*/ 	.byte	0x3f
	.zero		1


	//   ....[246]....
        /*758c*/ 	.word	0x00025f60
        /*7590*/ 	.word	0x00000000
        /*7594*/ 	.word	0x00000000
        /*7598*/ 	.short	0x010a
        /*759a*/ 	.byte	0x3f
	.zero		1


	//   ....[247]....
        /*759c*/ 	.word	0x00025fc0
        /*75a0*/ 	.word	0x00000003
        /*75a4*/ 	.word	0x00034480
        /*75a8*/ 	.short	0x010a
        /*75aa*/ 	.byte	0x3f
	.zero		1


	//   ....[248]....
        /*75ac*/ 	.word	0x00026020
        /*75b0*/ 	.word	0x00000009
        /*75b4*/ 	.word	0x00034480
        /*75b8*/ 	.short	0x010a
        /*75ba*/ 	.byte	0x3f
	.zero		1


	//   ....[249]....
        /*75bc*/ 	.word	0x00026090
        /*75c0*/ 	.word	0x00000002
        /*75c4*/ 	.word	0x00000010
        /*75c8*/ 	.short	0x010a
        /*75ca*/ 	.byte	0x3f
	.zero		1


	//   ....[250]....
        /*75cc*/ 	.word	0x00026150
        /*75d0*/ 	.word	0x00000004
        /*75d4*/ 	.word	0x000344e0
        /*75d8*/ 	.short	0x010a
        /*75da*/ 	.byte	0x3f
	.zero		1


	//   ....[251]....
        /*75dc*/ 	.word	0x000261b0
        /*75e0*/ 	.word	0x0000000c
        /*75e4*/ 	.word	0x000344e8
        /*75e8*/ 	.short	0x010a
        /*75ea*/ 	.byte	0x3f
	.zero		1


	//   ....[252]....
        /*75ec*/ 	.word	0x00026210
        /*75f0*/ 	.word	0x0000000c
        /*75f4*/ 	.word	0x000344f0
        /*75f8*/ 	.short	0x010a
        /*75fa*/ 	.byte	0x3f
	.zero		1


	//   ....[253]....
        /*75fc*/ 	.word	0x00026270
        /*7600*/ 	.word	0x0000000c
        /*7604*/ 	.word	0x000344f8
        /*7608*/ 	.short	0x010a
        /*760a*/ 	.byte	0x3f
	.zero		1


	//   ....[254]....
        /*760c*/ 	.word	0x000262d0
        /*7610*/ 	.word	0x0000000c
        /*7614*/ 	.word	0x000344e0
        /*7618*/ 	.short	0x010a
        /*761a*/ 	.byte	0x3f
	.zero		1


	//   ....[255]....
        /*761c*/ 	.word	0x00026330
        /*7620*/ 	.word	0x0000000c
        /*7624*/ 	.word	0x000344e8
        /*7628*/ 	.short	0x010a
        /*762a*/ 	.byte	0x3f
	.zero		1


	//   ....[0]....
        /*762c*/ 	.word	0x00026390
        /*7630*/ 	.word	0x0000000c
        /*7634*/ 	.word	0x000344f0
        /*7638*/ 	.short	0x010a
        /*763a*/ 	.byte	0x3f
	.zero		1


	//   ....[1]....
        /*763c*/ 	.word	0x000263f0
        /*7640*/ 	.word	0x0000000c
        /*7644*/ 	.word	0x000344f8
        /*7648*/ 	.short	0x010a
        /*764a*/ 	.byte	0x3f
	.zero		1


	//   ....[2]....
        /*764c*/ 	.word	0x00026450
        /*7650*/ 	.word	0x0000000c
        /*7654*/ 	.word	0x000344e0
        /*7658*/ 	.short	0x010a
        /*765a*/ 	.byte	0x3f
	.zero		1


	//   ....[3]....
        /*765c*/ 	.word	0x000264b0
        /*7660*/ 	.word	0x0000000c
        /*7664*/ 	.word	0x000344e8
        /*7668*/ 	.short	0x010a
        /*766a*/ 	.byte	0x3f
	.zero		1


	//   ....[4]....
        /*766c*/ 	.word	0x00026510
        /*7670*/ 	.word	0x0000000c
        /*7674*/ 	.word	0x000344f0
        /*7678*/ 	.short	0x010a
        /*767a*/ 	.byte	0x3f
	.zero		1


	//   ....[5]....
        /*767c*/ 	.word	0x00026570
        /*7680*/ 	.word	0x0000000c
        /*7684*/ 	.word	0x000344f8
        /*7688*/ 	.short	0x010a
        /*768a*/ 	.byte	0x3f
	.zero		1


	//   ....[6]....
        /*768c*/ 	.word	0x000265d0
        /*7690*/ 	.word	0x0000000c
        /*7694*/ 	.word	0x000344e0
        /*7698*/ 	.short	0x010a
        /*769a*/ 	.byte	0x3f
	.zero		1


	//   ....[7]....
        /*769c*/ 	.word	0x00026630
        /*76a0*/ 	.word	0x0000000c
        /*76a4*/ 	.word	0x000344e8
        /*76a8*/ 	.short	0x010a
        /*76aa*/ 	.byte	0x3f
	.zero		1


	//   ....[8]....
        /*76ac*/ 	.word	0x00026690
        /*76b0*/ 	.word	0x0000000c
        /*76b4*/ 	.word	0x000344f0
        /*76b8*/ 	.short	0x010a
        /*76ba*/ 	.byte	0x3f
	.zero		1


	//   ....[9]....
        /*76bc*/ 	.word	0x000266f0
        /*76c0*/ 	.word	0x0000000c
        /*76c4*/ 	.word	0x000344f8
        /*76c8*/ 	.short	0x010a
        /*76ca*/ 	.byte	0x3f
	.zero		1


	//   ....[10]....
        /*76cc*/ 	.word	0x00026750
        /*76d0*/ 	.word	0x0000000c
        /*76d4*/ 	.word	0x000344e0
        /*76d8*/ 	.short	0x010a
        /*76da*/ 	.byte	0x3f
	.zero		1


	//   ....[11]....
        /*76dc*/ 	.word	0x000267b0
        /*76e0*/ 	.word	0x0000000c
        /*76e4*/ 	.word	0x000344e8
        /*76e8*/ 	.short	0x010a
        /*76ea*/ 	.byte	0x3f
	.zero		1


	//   ....[12]....
        /*76ec*/ 	.word	0x00026810
        /*76f0*/ 	.word	0x0000000c
        /*76f4*/ 	.word	0x000344f0
        /*76f8*/ 	.short	0x010a
        /*76fa*/ 	.byte	0x3f
	.zero		1


	//   ....[13]....
        /*76fc*/ 	.word	0x00026870
        /*7700*/ 	.word	0x0000000c
        /*7704*/ 	.word	0x000344f8
        /*7708*/ 	.short	0x010a
        /*770a*/ 	.byte	0x3f
	.zero		1


	//   ....[14]....
        /*770c*/ 	.word	0x000268d0
        /*7710*/ 	.word	0x0000000c
        /*7714*/ 	.word	0x000344e0
        /*7718*/ 	.short	0x010a
        /*771a*/ 	.byte	0x3f
	.zero		1


	//   ....[15]....
        /*771c*/ 	.word	0x00026930
        /*7720*/ 	.word	0x0000000c
        /*7724*/ 	.word	0x000344e8
        /*7728*/ 	.short	0x010a
        /*772a*/ 	.byte	0x3f
	.zero		1


	//   ....[16]....
        /*772c*/ 	.word	0x00026990
        /*7730*/ 	.word	0x0000000c
        /*7734*/ 	.word	0x000344f0
        /*7738*/ 	.short	0x010a
        /*773a*/ 	.byte	0x3f
	.zero		1


	//   ....[17]....
        /*773c*/ 	.word	0x000269f0
        /*7740*/ 	.word	0x0000000c
        /*7744*/ 	.word	0x000344f8
        /*7748*/ 	.short	0x010a
        /*774a*/ 	.byte	0x3f
	.zero		1


	//   ....[18]....
        /*774c*/ 	.word	0x00026a50
        /*7750*/ 	.word	0x0000000c
        /*7754*/ 	.word	0x000344e0
        /*7758*/ 	.short	0x010a
        /*775a*/ 	.byte	0x3f
	.zero		1


	//   ....[19]....
        /*775c*/ 	.word	0x00026ab0
        /*7760*/ 	.word	0x0000000c
        /*7764*/ 	.word	0x000344e8
        /*7768*/ 	.short	0x010a
        /*776a*/ 	.byte	0x3f
	.zero		1


	//   ....[20]....
        /*776c*/ 	.word	0x00026b10
        /*7770*/ 	.word	0x0000000c
        /*7774*/ 	.word	0x000344f0
        /*7778*/ 	.short	0x010a
        /*777a*/ 	.byte	0x3f
	.zero		1


	//   ....[21]....
        /*777c*/ 	.word	0x00026b70
        /*7780*/ 	.word	0x0000000c
        /*7784*/ 	.word	0x000344f8
        /*7788*/ 	.short	0x010a
        /*778a*/ 	.byte	0x3f
	.zero		1


	//   ....[22]....
        /*778c*/ 	.word	0x00026bd0
        /*7790*/ 	.word	0x0000000c
        /*7794*/ 	.word	0x000344e0
        /*7798*/ 	.short	0x010a
        /*779a*/ 	.byte	0x3f
	.zero		1


	//   ....[23]....
        /*779c*/ 	.word	0x00026c30
        /*77a0*/ 	.word	0x0000000c
        /*77a4*/ 	.word	0x000344e8
        /*77a8*/ 	.short	0x010a
        /*77aa*/ 	.byte	0x3f
	.zero		1


	//   ....[24]....
        /*77ac*/ 	.word	0x00026c90
        /*77b0*/ 	.word	0x0000000c
        /*77b4*/ 	.word	0x000344f0
        /*77b8*/ 	.short	0x010a
        /*77ba*/ 	.byte	0x3f
	.zero		1


	//   ....[25]....
        /*77bc*/ 	.word	0x00026cf0
        /*77c0*/ 	.word	0x0000000c
        /*77c4*/ 	.word	0x000344f8
        /*77c8*/ 	.short	0x010a
        /*77ca*/ 	.byte	0x3f
	.zero		1


	//   ....[26]....
        /*77cc*/ 	.word	0x00026d50
        /*77d0*/ 	.word	0x00000003
        /*77d4*/ 	.word	0x00034400
        /*77d8*/ 	.short	0x010a
        /*77da*/ 	.byte	0x3f
	.zero		1


	//   ....[27]....
        /*77dc*/ 	.word	0x00026db0
        /*77e0*/ 	.word	0x00000003
        /*77e4*/ 	.word	0x00034400
        /*77e8*/ 	.short	0x010a
        /*77ea*/ 	.byte	0x3f
	.zero		1


	//   ....[28]....
        /*77ec*/ 	.word	0x00026e10
        /*77f0*/ 	.word	0x00000003
        /*77f4*/ 	.word	0x00034528
        /*77f8*/ 	.short	0x010a
        /*77fa*/ 	.byte	0x3f
	.zero		1


	//   ....[29]....
        /*77fc*/ 	.word	0x00026e70
        /*7800*/ 	.word	0x00000006
        /*7804*/ 	.word	0x00034400
        /*7808*/ 	.short	0x010a
        /*780a*/ 	.byte	0x3f
	.zero		1


	//   ....[30]....
        /*780c*/ 	.word	0x00026ed0
        /*7810*/ 	.word	0x00000003
        /*7814*/ 	.word	0x00034500
        /*7818*/ 	.short	0x010a
        /*781a*/ 	.byte	0x3f
	.zero		1


	//   ....[31]....
        /*781c*/ 	.word	0x00026f30
        /*7820*/ 	.word	0x00000003
        /*7824*/ 	.word	0x00034508
        /*7828*/ 	.short	0x010a
        /*782a*/ 	.byte	0x3f
	.zero		1


	//   ....[32]....
        /*782c*/ 	.word	0x00026f90
        /*7830*/ 	.word	0x00000003
        /*7834*/ 	.word	0x00034510
        /*7838*/ 	.short	0x010a
        /*783a*/ 	.byte	0x3f
	.zero		1


	//   ....[33]....
        /*783c*/ 	.word	0x00026ff0
        /*7840*/ 	.word	0x00000003
        /*7844*/ 	.word	0x00034518
        /*7848*/ 	.short	0x010a
        /*784a*/ 	.byte	0x3f
	.zero		1


	//   ....[34]....
        /*784c*/ 	.word	0x00027050
        /*7850*/ 	.word	0x00000003
        /*7854*/ 	.word	0x00034500
        /*7858*/ 	.short	0x010a
        /*785a*/ 	.byte	0x3f
	.zero		1


	//   ....[35]....
        /*785c*/ 	.word	0x000270b0
        /*7860*/ 	.word	0x00000003
        /*7864*/ 	.word	0x00034508
        /*7868*/ 	.short	0x010a
        /*786a*/ 	.byte	0x3f
	.zero		1


	//   ....[36]....
        /*786c*/ 	.word	0x00027110
        /*7870*/ 	.word	0x00000003
        /*7874*/ 	.word	0x00034510
        /*7878*/ 	.short	0x010a
        /*787a*/ 	.byte	0x3f
	.zero		1


	//   ....[37]....
        /*787c*/ 	.word	0x00027170
        /*7880*/ 	.word	0x00000003
        /*7884*/ 	.word	0x00034518
        /*7888*/ 	.short	0x010a
        /*788a*/ 	.byte	0x3f
	.zero		1


	//   ....[38]....
        /*788c*/ 	.word	0x000271d0
        /*7890*/ 	.word	0x00000003
        /*7894*/ 	.word	0x00034500
        /*7898*/ 	.short	0x010a
        /*789a*/ 	.byte	0x3f
	.zero		1


	//   ....[39]....
        /*789c*/ 	.word	0x00027230
        /*78a0*/ 	.word	0x00000003
        /*78a4*/ 	.word	0x00034508
        /*78a8*/ 	.short	0x010a
        /*78aa*/ 	.byte	0x3f
	.zero		1


	//   ....[40]....
        /*78ac*/ 	.word	0x00027290
        /*78b0*/ 	.word	0x00000003
        /*78b4*/ 	.word	0x00034510
        /*78b8*/ 	.short	0x010a
        /*78ba*/ 	.byte	0x3f
	.zero		1


	//   ....[41]....
        /*78bc*/ 	.word	0x000272f0
        /*78c0*/ 	.word	0x00000003
        /*78c4*/ 	.word	0x00034518
        /*78c8*/ 	.short	0x010a
        /*78ca*/ 	.byte	0x3f
	.zero		1


	//   ....[42]....
        /*78cc*/ 	.word	0x00027350
        /*78d0*/ 	.word	0x00000003
        /*78d4*/ 	.word	0x00034500
        /*78d8*/ 	.short	0x010a
        /*78da*/ 	.byte	0x3f
	.zero		1


	//   ....[43]....
        /*78dc*/ 	.word	0x000273b0
        /*78e0*/ 	.word	0x00000003
        /*78e4*/ 	.word	0x00034508
        /*78e8*/ 	.short	0x010a
        /*78ea*/ 	.byte	0x3f
	.zero		1


	//   ....[44]....
        /*78ec*/ 	.word	0x00027410
        /*78f0*/ 	.word	0x00000003
        /*78f4*/ 	.word	0x00034510
        /*78f8*/ 	.short	0x010a
        /*78fa*/ 	.byte	0x3f
	.zero		1


	//   ....[45]....
        /*78fc*/ 	.word	0x00027470
        /*7900*/ 	.word	0x00000003
        /*7904*/ 	.word	0x00034518
        /*7908*/ 	.short	0x010a
        /*790a*/ 	.byte	0x3f
	.zero		1


	//   ....[46]....
        /*790c*/ 	.word	0x000274d0
        /*7910*/ 	.word	0x00000003
        /*7914*/ 	.word	0x00034500
        /*7918*/ 	.short	0x010a
        /*791a*/ 	.byte	0x3f
	.zero		1


	//   ....[47]....
        /*791c*/ 	.word	0x00027530
        /*7920*/ 	.word	0x00000003
        /*7924*/ 	.word	0x00034508
        /*7928*/ 	.short	0x010a
        /*792a*/ 	.byte	0x3f
	.zero		1


	//   ....[48]....
        /*792c*/ 	.word	0x00027590
        /*7930*/ 	.word	0x00000003
        /*7934*/ 	.word	0x00034510
        /*7938*/ 	.short	0x010a
        /*793a*/ 	.byte	0x3f
	.zero		1


	//   ....[49]....
        /*793c*/ 	.word	0x000275f0
        /*7940*/ 	.word	0x00000003
        /*7944*/ 	.word	0x00034518
        /*7948*/ 	.short	0x010a
        /*794a*/ 	.byte	0x3f
	.zero		1


	//   ....[50]....
        /*794c*/ 	.word	0x00027650
        /*7950*/ 	.word	0x00000003
        /*7954*/ 	.word	0x00034500
        /*7958*/ 	.short	0x010a
        /*795a*/ 	.byte	0x3f
	.zero		1


	//   ....[51]....
        /*795c*/ 	.word	0x000276b0
        /*7960*/ 	.word	0x00000003
        /*7964*/ 	.word	0x00034508
        /*7968*/ 	.short	0x010a
        /*796a*/ 	.byte	0x3f
	.zero		1


	//   ....[52]....
        /*796c*/ 	.word	0x00027710
        /*7970*/ 	.word	0x00000003
        /*7974*/ 	.word	0x00034510
        /*7978*/ 	.short	0x010a
        /*797a*/ 	.byte	0x3f
	.zero		1


	//   ....[53]....
        /*797c*/ 	.word	0x00027770
        /*7980*/ 	.word	0x00000003
        /*7984*/ 	.word	0x00034518
        /*7988*/ 	.short	0x010a
        /*798a*/ 	.byte	0x3f
	.zero		1


	//   ....[54]....
        /*798c*/ 	.word	0x000277d0
        /*7990*/ 	.word	0x00000003
        /*7994*/ 	.word	0x00034500
        /*7998*/ 	.short	0x010a
        /*799a*/ 	.byte	0x3f
	.zero		1


	//   ....[55]....
        /*799c*/ 	.word	0x00027830
        /*79a0*/ 	.word	0x00000003
        /*79a4*/ 	.word	0x00034508
        /*79a8*/ 	.short	0x010a
        /*79aa*/ 	.byte	0x3f
	.zero		1


	//   ....[56]....
        /*79ac*/ 	.word	0x00027890
        /*79b0*/ 	.word	0x00000003
        /*79b4*/ 	.word	0x00034510
        /*79b8*/ 	.short	0x010a
        /*79ba*/ 	.byte	0x3f
	.zero		1


	//   ....[57]....
        /*79bc*/ 	.word	0x000278f0
        /*79c0*/ 	.word	0x00000003
        /*79c4*/ 	.word	0x00034518
        /*79c8*/ 	.short	0x010a
        /*79ca*/ 	.byte	0x3f
	.zero		1


	//   ....[58]....
        /*79cc*/ 	.word	0x00027950
        /*79d0*/ 	.word	0x00000003
        /*79d4*/ 	.word	0x00034500
        /*79d8*/ 	.short	0x010a
        /*79da*/ 	.byte	0x3f
	.zero		1


	//   ....[59]....
        /*79dc*/ 	.word	0x000279b0
        /*79e0*/ 	.word	0x00000003
        /*79e4*/ 	.word	0x00034508
        /*79e8*/ 	.short	0x010a
        /*79ea*/ 	.byte	0x3f
	.zero		1


	//   ....[60]....
        /*79ec*/ 	.word	0x00027a10
        /*79f0*/ 	.word	0x00000003
        /*79f4*/ 	.word	0x00034510
        /*79f8*/ 	.short	0x010a
        /*79fa*/ 	.byte	0x3f
	.zero		1


	//   ....[61]....
        /*79fc*/ 	.word	0x00027a70
        /*7a00*/ 	.word	0x00000003
        /*7a04*/ 	.word	0x00034518
        /*7a08*/ 	.short	0x010a
        /*7a0a*/ 	.byte	0x3f
	.zero		1


	//   ....[62]....
        /*7a0c*/ 	.word	0x00027ad0
        /*7a10*/ 	.word	0x00000003
        /*7a14*/ 	.word	0x00034500
        /*7a18*/ 	.short	0x010a
        /*7a1a*/ 	.byte	0x3f
	.zero		1


	//   ....[63]....
        /*7a1c*/ 	.word	0x00027b30
        /*7a20*/ 	.word	0x00000003
        /*7a24*/ 	.word	0x00034508
        /*7a28*/ 	.short	0x010a
        /*7a2a*/ 	.byte	0x3f
	.zero		1


	//   ....[64]....
        /*7a2c*/ 	.word	0x00027b90
        /*7a30*/ 	.word	0x00000003
        /*7a34*/ 	.word	0x00034510
        /*7a38*/ 	.short	0x010a
        /*7a3a*/ 	.byte	0x3f
	.zero		1


	//   ....[65]....
        /*7a3c*/ 	.word	0x00027c60
        /*7a40*/ 	.word	0x00000008
        /*7a44*/ 	.word	0x000344b0
        /*7a48*/ 	.short	0x010a
        /*7a4a*/ 	.byte	0x3f
	.zero		1


	//   ....[66]....
        /*7a4c*/ 	.word	0x00027cb0
        /*7a50*/ 	.word	0x00000003
        /*7a54*/ 	.word	0x00034400
        /*7a58*/ 	.short	0x010a
        /*7a5a*/ 	.byte	0x3f
	.zero		1


	//   ....[67]....
        /*7a5c*/ 	.word	0x00027ec0
        /*7a60*/ 	.word	0x00000007
        /*7a64*/ 	.word	0x00000000
        /*7a68*/ 	.short	0x010a
        /*7a6a*/ 	.byte	0x3f
	.zero		1


	//   ....[68]....
        /*7a6c*/ 	.word	0x00027f10
        /*7a70*/ 	.word	0x00000009
        /*7a74*/ 	.word	0x00000000
        /*7a78*/ 	.short	0x010a
        /*7a7a*/ 	.byte	0x3f
	.zero		1


	//   ....[69]....
        /*7a7c*/ 	.word	0x00027f60
        /*7a80*/ 	.word	0x00000006
        /*7a84*/ 	.word	0x00000000
        /*7a88*/ 	.short	0x010a
        /*7a8a*/ 	.byte	0x3f
	.zero		1


	//   ....[70]....
        /*7a8c*/ 	.word	0x00027fb0
        /*7a90*/ 	.word	0x00000009
        /*7a94*/ 	.word	0x00000000
        /*7a98*/ 	.short	0x010a
        /*7a9a*/ 	.byte	0x3f
	.zero		1


	//   ....[71]....
        /*7a9c*/ 	.word	0x00028000
        /*7aa0*/ 	.word	0x00000006
        /*7aa4*/ 	.word	0x00000000
        /*7aa8*/ 	.short	0x010a
        /*7aaa*/ 	.byte	0x3f
	.zero		1


	//   ....[72]....
        /*7aac*/ 	.word	0x00028050
        /*7ab0*/ 	.word	0x0000000c
        /*7ab4*/ 	.word	0x00034440
        /*7ab8*/ 	.short	0x010a
        /*7aba*/ 	.byte	0x3f
	.zero		1


	//   ....[73]....
        /*7abc*/ 	.word	0x000280a0
        /*7ac0*/ 	.word	0x00000003
        /*7ac4*/ 	.word	0x00034440
        /*7ac8*/ 	.short	0x010a
        /*7aca*/ 	.byte	0x3f
	.zero		1


	//   ....[74]....
        /*7acc*/ 	.word	0x000280f0
        /*7ad0*/ 	.word	0x00000003
        /*7ad4*/ 	.word	0x00034440
        /*7ad8*/ 	.short	0x010a
        /*7ada*/ 	.byte	0x3f
	.zero		1


	//   ....[75]....
        /*7adc*/ 	.word	0x00028140
        /*7ae0*/ 	.word	0x00000003
        /*7ae4*/ 	.word	0x00034440
        /*7ae8*/ 	.short	0x010a
        /*7aea*/ 	.byte	0x3f
	.zero		1


	//   ....[76]....
        /*7aec*/ 	.word	0x00028190
        /*7af0*/ 	.word	0x00000003
        /*7af4*/ 	.word	0x00034440
        /*7af8*/ 	.short	0x010a
        /*7afa*/ 	.byte	0x3f
	.zero		1


	//   ....[77]....
        /*7afc*/ 	.word	0x000281e0
        /*7b00*/ 	.word	0x00000003
        /*7b04*/ 	.word	0x00034440
        /*7b08*/ 	.short	0x010a
        /*7b0a*/ 	.byte	0x3f
	.zero		1


	//   ....[78]....
        /*7b0c*/ 	.word	0x00028230
        /*7b10*/ 	.word	0x00000003
        /*7b14*/ 	.word	0x00034440
        /*7b18*/ 	.short	0x010a
        /*7b1a*/ 	.byte	0x3f
	.zero		1


	//   ....[79]....
        /*7b1c*/ 	.word	0x00028280
        /*7b20*/ 	.word	0x00000003
        /*7b24*/ 	.word	0x00034440
        /*7b28*/ 	.short	0x010a
        /*7b2a*/ 	.byte	0x3f
	.zero		1


	//----- nvinfo : EIATTR_NUM_MBARRIERS
	.align		4
.L_39:
        /*7b2c*/ 	.byte	0x03, 0x38
        /*7b2e*/ 	.short	0x002a


	//----- nvinfo : EIATTR_EXIT_INSTR_OFFSETS
	.align		4
        /*7b30*/ 	.byte	0x04, 0x1c
        /*7b32*/ 	.short	(.L_41 - .L_40)


	//   ....[0]....
.L_40:
        /*7b34*/ 	.word	0x00003010


	//   ....[1]....
        /*7b38*/ 	.word	0x00003290


	//   ....[2]....
        /*7b3c*/ 	.word	0x000033e0


	//   ....[3]....
        /*7b40*/ 	.word	0x0001e420


	//   ....[4]....
        /*7b44*/ 	.word	0x0001e4c0


	//   ....[5]....
        /*7b48*/ 	.word	0x00021f40


	//   ....[6]....
        /*7b4c*/ 	.word	0x00023ba0


	//   ....[7]....
        /*7b50*/ 	.word	0x00025ec0


	//----- nvinfo : EIATTR_MAX_THREADS
	.align		4
.L_41:
        /*7b54*/ 	.byte	0x04, 0x05
        /*7b56*/ 	.short	(.L_43 - .L_42)
.L_42:
        /*7b58*/ 	.word	0x00000180
        /*7b5c*/ 	.word	0x00000001
        /*7b60*/ 	.word	0x00000001


	//----- nvinfo : EIATTR_CRS_STACK_SIZE
	.align		4
.L_43:
        /*7b64*/ 	.byte	0x04, 0x1e
        /*7b66*/ 	.short	(.L_45 - .L_44)
.L_44:
        /*7b68*/ 	.word	0x00000000


	//----- nvinfo : EIATTR_CBANK_PARAM_SIZE
	.align		4
.L_45:
        /*7b6c*/ 	.byte	0x03, 0x19
        /*7b6e*/ 	.short	0x0770


	//----- nvinfo : EIATTR_PARAM_CBANK
	.align		4
        /*7b70*/ 	.byte	0x04, 0x0a
        /*7b72*/ 	.short	(.L_47 - .L_46)
	.align		4
.L_46:
        /*7b74*/ 	.word	index@(.nv.constant0._ZN7cutlass13device_kernelINS_4gemm6kernel13GemmUniversalINS1_17GroupProblemShapeIN4cute5tupleIJiiiEEEEENS1_10collective13CollectiveMmaINS1_39MainloopSm90ArrayTmaGmmaWarpSpecializedILi6ENS6_IJNS5_1CILi2EEENSC_ILi1EEESE_EEENS1_52KernelPtrArrayTmaWarpSpecializedPingpongFP8FastAccumEEENS6_IJNSC_ILi256EEESI_NSC_ILi64EEEEEENS_12float_e4m3_tEPNS6_IJlSE_NSC_ILi0EEEEEESL_SO_NS5_8TiledMMAINS5_8MMA_AtomIJNS5_4SM904GMMA31MMA_64x256x32_F32E4M3E4M3_SS_TNILNSS_7ScaleInE1ELSU_1EEEEEENS5_6LayoutINS6_IJSE_SE_SE_EEENS6_IJSM_SM_SM_EEEEENS6_IJNS5_10UnderscoreES11_S11_EEEEENS5_13SM90_TMA_LOADENS5_14ComposedLayoutINS5_7SwizzleILi2ELi4ELi3EEENS5_18smem_ptr_flag_bitsILi8EEENSX_INS6_IJNSC_ILi8EEESJ_EEENS6_IJSJ_SE_EEEEEEEvNS5_8identityENS5_23SM90_TMA_LOAD_MULTICASTES1E_vS1F_EENS_8epilogue10collective18CollectiveEpilogueINS1I_30Sm90PtrArrayTmaWarpSpecializedILi4ELi2ELi16ELb1ELb0ELi2EEEJSK_NS6_IJSJ_NSC_ILi32EEEEEENS_6half_tEPNS6_IJSE_lSM_EEES1P_S1R_NS1I_6fusion15FusionCallbacksIS1M_NS1S_17LinearCombinationIS1P_fS1P_fLNS_15FloatRoundStyleE2EEESK_S1O_JEEES14_NS15_INS16_ILi3ELi4ELi3EEENS18_ILi16EEENSX_INS6_IJSJ_S1A_EEENS6_IJSE_SJ_EEEEEEENS5_17SM75_U16x8_LDSM_TENS5_14SM90_TMA_STOREES23_NS5_17SM90_U16x8_STSM_TENS5_9Copy_AtomIJNS5_17SM90_U32x4_STSM_NES1P_EEEvEEEvvEEEEvNT_6ParamsE)
        /*7b78*/ 	.short	0x0210
        /*7b7a*/ 	.short	0x0770


	//----- nvinfo : EIATTR_SW_WAR
	.align		4
.L_47:
        /*7b7c*/ 	.byte	0x04, 0x36
        /*7b7e*/ 	.short	(.L_49 - .L_48)
.L_48:
        /*7b80*/ 	.word	0x00000008
.L_49:


//--------------------- .nv.callgraph             --------------------------
	.section	.nv.callgraph,"",@"SHT_CUDA_CALLGRAPH"
	.align	4
	.sectionentsize	8
	.align		4
        /*0000*/ 	.word	0x00000000
	.align		4
        /*0004*/ 	.word	0xffffffff
	.align		4
        /*0008*/ 	.word	index@(_ZN7cutlass13device_kernelINS_4gemm6kernel13GemmUniversalINS1_17GroupProblemShapeIN4cute5tupleIJiiiEEEEENS1_10collective13CollectiveMmaINS1_39MainloopSm90ArrayTmaGmmaWarpSpecializedILi6ENS6_IJNS5_1CILi2EEENSC_ILi1EEESE_EEENS1_52KernelPtrArrayTmaWarpSpecializedPingpongFP8FastAccumEEENS6_IJNSC_ILi256EEESI_NSC_ILi64EEEEEENS_12float_e4m3_tEPNS6_IJlSE_NSC_ILi0EEEEEESL_SO_NS5_8TiledMMAINS5_8MMA_AtomIJNS5_4SM904GMMA31MMA_64x256x32_F32E4M3E4M3_SS_TNILNSS_7ScaleInE1ELSU_1EEEEEENS5_6LayoutINS6_IJSE_SE_SE_EEENS6_IJSM_SM_SM_EEEEENS6_IJNS5_10UnderscoreES11_S11_EEEEENS5_13SM90_TMA_LOADENS5_14ComposedLayoutINS5_7SwizzleILi2ELi4ELi3EEENS5_18smem_ptr_flag_bitsILi8EEENSX_INS6_IJNSC_ILi8EEESJ_EEENS6_IJSJ_SE_EEEEEEEvNS5_8identityENS5_23SM90_TMA_LOAD_MULTICASTES1E_vS1F_EENS_8epilogue10collective18CollectiveEpilogueINS1I_30Sm90PtrArrayTmaWarpSpecializedILi4ELi2ELi16ELb1ELb0ELi2EEEJSK_NS6_IJSJ_NSC_ILi32EEEEEENS_6half_tEPNS6_IJSE_lSM_EEES1P_S1R_NS1I_6fusion15FusionCallbacksIS1M_NS1S_17LinearCombinationIS1P_fS1P_fLNS_15FloatRoundStyleE2EEESK_S1O_JEEES14_NS15_INS16_ILi3ELi4ELi3EEENS18_ILi16EEENSX_INS6_IJSJ_S1A_EEENS6_IJSE_SJ_EEEEEEENS5_17SM75_U16x8_LDSM_TENS5_14SM90_TMA_STOREES23_NS5_17SM90_U16x8_STSM_TENS5_9Copy_AtomIJNS5_17SM90_U32x4_STSM_NES1P_EEEvEEEvvEEEEvNT_6ParamsE)
	.align		4
        /*000c*/ 	.word	index@(__assertfail)
	.align		4
        /*0010*/ 	.word	0x00000000
	.align		4
        /*0014*/ 	.word	0xfffffffe
	.align		4
        /*0018*/ 	.word	0x00000000
	.align		4
        /*001c*/ 	.word	0xfffffffd
	.align		4
        /*0020*/ 	.word	0x00000000
	.align		4
        /*0024*/ 	.word	0xfffffffc


//--------------------- .nv.constant4             --------------------------
	.section	.nv.constant4,"a",@progbits
	.align	8
	.align		8
.nv.constant4:
        /*0000*/ 	.dword	__assertfail
	.align		8
        /*0008*/ 	.dword	__unnamed_1
	.align		8
        /*0010*/ 	.dword	_ZN39_INTERNAL_115e2b47_4_k_cu_58695ea8_28034cuda3std3__45__cpo5beginE
	.align		8
        /*0018*/ 	.dword	_ZN39_INTERNAL_115e2b47_4_k_cu_58695ea8_28034cuda3std3__45__cpo3endE
	.align		8
        /*0020*/ 	.dword	_ZN39_INTERNAL_115e2b47_4_k_cu_58695ea8_28034cuda3std3__45__cpo6cbeginE
	.align		8
        /*0028*/ 	.dword	_ZN39_INTERNAL_115e2b47_4_k_cu_58695ea8_28034cuda3std3__45__cpo4cendE
	.align		8
        /*0030*/ 	.dword	_ZN39_INTERNAL_115e2b47_4_k_cu_58695ea8_28034cuda3std3__441_GLOBAL__N__115e2b47_4_k_cu_58695ea8_28036ignoreE
	.align		8
        /*0038*/ 	.dword	_ZN39_INTERNAL_115e2b47_4_k_cu_58695ea8_28034cuda3std3__419piecewise_constructE
	.align		8
        /*0040*/ 	.dword	_ZN39_INTERNAL_115e2b47_4_k_cu_58695ea8_28034cuda3std3__48in_placeE
	.align		8
        /*0048*/ 	.dword	_ZN39_INTERNAL_115e2b47_4_k_cu_58695ea8_28034cuda3std6ranges3__45__cpo4swapE
	.align		8
        /*0050*/ 	.dword	_ZN39_INTERNAL_115e2b47_4_k_cu_58695ea8_28034cuda3std6ranges3__45__cpo9iter_moveE
	.align		8
        /*0058*/ 	.dword	_ZN39_INTERNAL_115e2b47_4_k_cu_58695ea8_28034cute7productE
	.align		8
        /*0060*/ 	.dword	_ZN39_INTERNAL_115e2b47_4_k_cu_58695ea8_28034cute1_E
	.align		8
        /*0068*/ 	.dword	$str$24
	.align		8
        /*0070*/ 	.dword	$str$25


//--------------------- .text._ZN7cutlass13device_kernelINS_4gemm6kernel13GemmUniversalINS1_17GroupProblemShapeIN4cute5tupleIJiiiEEEEENS1_10collective13CollectiveMmaINS1_39MainloopSm90ArrayTmaGmmaWarpSpecializedILi6ENS6_IJNS5_1CILi2EEENSC_ILi1EEESE_EEENS1_52KernelPtrArrayTmaWarpSpecializedPingpongFP8FastAccumEEENS6_IJNSC_ILi256EEESI_NSC_ILi64EEEEEENS_12float_e4m3_tEPNS6_IJlSE_NSC_ILi0EEEEEESL_SO_NS5_8TiledMMAINS5_8MMA_AtomIJNS5_4SM904GMMA31MMA_64x256x32_F32E4M3E4M3_SS_TNILNSS_7ScaleInE1ELSU_1EEEEEENS5_6LayoutINS6_IJSE_SE_SE_EEENS6_IJSM_SM_SM_EEEEENS6_IJNS5_10UnderscoreES11_S11_EEEEENS5_13SM90_TMA_LOADENS5_14ComposedLayoutINS5_7SwizzleILi2ELi4ELi3EEENS5_18smem_ptr_flag_bitsILi8EEENSX_INS6_IJNSC_ILi8EEESJ_EEENS6_IJSJ_SE_EEEEEEEvNS5_8identityENS5_23SM90_TMA_LOAD_MULTICASTES1E_vS1F_EENS_8epilogue10collective18CollectiveEpilogueINS1I_30Sm90PtrArrayTmaWarpSpecializedILi4ELi2ELi16ELb1ELb0ELi2EEEJSK_NS6_IJSJ_NSC_ILi32EEEEEENS_6half_tEPNS6_IJSE_lSM_EEES1P_S1R_NS1I_6fusion15FusionCallbacksIS1M_NS1S_17LinearCombinationIS1P_fS1P_fLNS_15FloatRoundStyleE2EEESK_S1O_JEEES14_NS15_INS16_ILi3ELi4ELi3EEENS18_ILi16EEENSX_INS6_IJSJ_S1A_EEENS6_IJSE_SJ_EEEEEEENS5_17SM75_U16x8_LDSM_TENS5_14SM90_TMA_STOREES23_NS5_17SM90_U16x8_STSM_TENS5_9Copy_AtomIJNS5_17SM90_U32x4_STSM_NES1P_EEEvEEEvvEEEEvNT_6ParamsE --------------------------
	.section	.text._ZN7cutlass13device_kernelINS_4gemm6kernel13GemmUniversalINS1_17GroupProblemShapeIN4cute5tupleIJiiiEEEEENS1_10collective13CollectiveMmaINS1_39MainloopSm90ArrayTmaGmmaWarpSpecializedILi6ENS6_IJNS5_1CILi2EEENSC_ILi1EEESE_EEENS1_52KernelPtrArrayTmaWarpSpecializedPingpongFP8FastAccumEEENS6_IJNSC_ILi256EEESI_NSC_ILi64EEEEEENS_12float_e4m3_tEPNS6_IJlSE_NSC_ILi0EEEEEESL_SO_NS5_8TiledMMAINS5_8MMA_AtomIJNS5_4SM904GMMA31MMA_64x256x32_F32E4M3E4M3_SS_TNILNSS_7ScaleInE1ELSU_1EEEEEENS5_6LayoutINS6_IJSE_SE_SE_EEENS6_IJSM_SM_SM_EEEEENS6_IJNS5_10UnderscoreES11_S11_EEEEENS5_13SM90_TMA_LOADENS5_14ComposedLayoutINS5_7SwizzleILi2ELi4ELi3EEENS5_18smem_ptr_flag_bitsILi8EEENSX_INS6_IJNSC_ILi8EEESJ_EEENS6_IJSJ_SE_EEEEEEEvNS5_8identityENS5_23SM90_TMA_LOAD_MULTICASTES1E_vS1F_EENS_8epilogue10collective18CollectiveEpilogueINS1I_30Sm90PtrArrayTmaWarpSpecializedILi4ELi2ELi16ELb1ELb0ELi2EEEJSK_NS6_IJSJ_NSC_ILi32EEEEEENS_6half_tEPNS6_IJSE_lSM_EEES1P_S1R_NS1I_6fusion15FusionCallbacksIS1M_NS1S_17LinearCombinationIS1P_fS1P_fLNS_15FloatRoundStyleE2EEESK_S1O_JEEES14_NS15_INS16_ILi3ELi4ELi3EEENS18_ILi16EEENSX_INS6_IJSJ_S1A_EEENS6_IJSE_SJ_EEEEEEENS5_17SM75_U16x8_LDSM_TENS5_14SM90_TMA_STOREES23_NS5_17SM90_U16x8_STSM_TENS5_9Copy_AtomIJNS5_17SM90_U32x4_STSM_NES1P_EEEvEEEvvEEEEvNT_6ParamsE,"ax",@progbits
	.align	128
.text._ZN7cutlass13device_kernelINS_4gemm6kernel13GemmUniversalINS1_17GroupProblemShapeIN4cute5tupleIJiiiEEEEENS1_10collective13CollectiveMmaINS1_39MainloopSm90ArrayTmaGmmaWarpSpecializedILi6ENS6_IJNS5_1CILi2EEENSC_ILi1EEESE_EEENS1_52KernelPtrArrayTmaWarpSpecializedPingpongFP8FastAccumEEENS6_IJNSC_ILi256EEESI_NSC_ILi64EEEEEENS_12float_e4m3_tEPNS6_IJlSE_NSC_ILi0EEEEEESL_SO_NS5_8TiledMMAINS5_8MMA_AtomIJNS5_4SM904GMMA31MMA_64x256x32_F32E4M3E4M3_SS_TNILNSS_7ScaleInE1ELSU_1EEEEEENS5_6LayoutINS6_IJSE_SE_SE_EEENS6_IJSM_SM_SM_EEEEENS6_IJNS5_10UnderscoreES11_S11_EEEEENS5_13SM90_TMA_LOADENS5_14ComposedLayoutINS5_7SwizzleILi2ELi4ELi3EEENS5_18smem_ptr_flag_bitsILi8EEENSX_INS6_IJNSC_ILi8EEESJ_EEENS6_IJSJ_SE_EEEEEEEvNS5_8identityENS5_23SM90_TMA_LOAD_MULTICASTES1E_vS1F_EENS_8epilogue10collective18CollectiveEpilogueINS1I_30Sm90PtrArrayTmaWarpSpecializedILi4ELi2ELi16ELb1ELb0ELi2EEEJSK_NS6_IJSJ_NSC_ILi32EEEEEENS_6half_tEPNS6_IJSE_lSM_EEES1P_S1R_NS1I_6fusion15FusionCallbacksIS1M_NS1S_17LinearCombinationIS1P_fS1P_fLNS_15FloatRoundStyleE2EEESK_S1O_JEEES14_NS15_INS16_ILi3ELi4ELi3EEENS18_ILi16EEENSX_INS6_IJSJ_S1A_EEENS6_IJSE_SJ_EEEEEEENS5_17SM75_U16x8_LDSM_TENS5_14SM90_TMA_STOREES23_NS5_17SM90_U16x8_STSM_TENS5_9Copy_AtomIJNS5_17SM90_U32x4_STSM_NES1P_EEEvEEEvvEEEEvNT_6ParamsE:
        .type           _ZN7cutlass13device_kernelINS_4gemm6kernel13GemmUniversalINS1_17GroupProblemShapeIN4cute5tupleIJiiiEEEEENS1_10collective13CollectiveMmaINS1_39MainloopSm90ArrayTmaGmmaWarpSpecializedILi6ENS6_IJNS5_1CILi2EEENSC_ILi1EEESE_EEENS1_52KernelPtrArrayTmaWarpSpecializedPingpongFP8FastAccumEEENS6_IJNSC_ILi256EEESI_NSC_ILi64EEEEEENS_12float_e4m3_tEPNS6_IJlSE_NSC_ILi0EEEEEESL_SO_NS5_8TiledMMAINS5_8MMA_AtomIJNS5_4SM904GMMA31MMA_64x256x32_F32E4M3E4M3_SS_TNILNSS_7ScaleInE1ELSU_1EEEEEENS5_6LayoutINS6_IJSE_SE_SE_EEENS6_IJSM_SM_SM_EEEEENS6_IJNS5_10UnderscoreES11_S11_EEEEENS5_13SM90_TMA_LOADENS5_14ComposedLayoutINS5_7SwizzleILi2ELi4ELi3EEENS5_18smem_ptr_flag_bitsILi8EEENSX_INS6_IJNSC_ILi8EEESJ_EEENS6_IJSJ_SE_EEEEEEEvNS5_8identityENS5_23SM90_TMA_LOAD_MULTICASTES1E_vS1F_EENS_8epilogue10collective18CollectiveEpilogueINS1I_30Sm90PtrArrayTmaWarpSpecializedILi4ELi2ELi16ELb1ELb0ELi2EEEJSK_NS6_IJSJ_NSC_ILi32EEEEEENS_6half_tEPNS6_IJSE_lSM_EEES1P_S1R_NS1I_6fusion15FusionCallbacksIS1M_NS1S_17LinearCombinationIS1P_fS1P_fLNS_15FloatRoundStyleE2EEESK_S1O_JEEES14_NS15_INS16_ILi3ELi4ELi3EEENS18_ILi16EEENSX_INS6_IJSJ_S1A_EEENS6_IJSE_SJ_EEEEEEENS5_17SM75_U16x8_LDSM_TENS5_14SM90_TMA_STOREES23_NS5_17SM90_U16x8_STSM_TENS5_9Copy_AtomIJNS5_17SM90_U32x4_STSM_NES1P_EEEvEEEvvEEEEvNT_6ParamsE,@function
        .size           _ZN7cutlass13device_kernelINS_4gemm6kernel13GemmUniversalINS1_17GroupProblemShapeIN4cute5tupleIJiiiEEEEENS1_10collective13CollectiveMmaINS1_39MainloopSm90ArrayTmaGmmaWarpSpecializedILi6ENS6_IJNS5_1CILi2EEENSC_ILi1EEESE_EEENS1_52KernelPtrArrayTmaWarpSpecializedPingpongFP8FastAccumEEENS6_IJNSC_ILi256EEESI_NSC_ILi64EEEEEENS_12float_e4m3_tEPNS6_IJlSE_NSC_ILi0EEEEEESL_SO_NS5_8TiledMMAINS5_8MMA_AtomIJNS5_4SM904GMMA31MMA_64x256x32_F32E4M3E4M3_SS_TNILNSS_7ScaleInE1ELSU_1EEEEEENS5_6LayoutINS6_IJSE_SE_SE_EEENS6_IJSM_SM_SM_EEEEENS6_IJNS5_10UnderscoreES11_S11_EEEEENS5_13SM90_TMA_LOADENS5_14ComposedLayoutINS5_7SwizzleILi2ELi4ELi3EEENS5_18smem_ptr_flag_bitsILi8EEENSX_INS6_IJNSC_ILi8EEESJ_EEENS6_IJSJ_SE_EEEEEEEvNS5_8identityENS5_23SM90_TMA_LOAD_MULTICASTES1E_vS1F_EENS_8epilogue10collective18CollectiveEpilogueINS1I_30Sm90PtrArrayTmaWarpSpecializedILi4ELi2ELi16ELb1ELb0ELi2EEEJSK_NS6_IJSJ_NSC_ILi32EEEEEENS_6half_tEPNS6_IJSE_lSM_EEES1P_S1R_NS1I_6fusion15FusionCallbacksIS1M_NS1S_17LinearCombinationIS1P_fS1P_fLNS_15FloatRoundStyleE2EEESK_S1O_JEEES14_NS15_INS16_ILi3ELi4ELi3EEENS18_ILi16EEENSX_INS6_IJSJ_S1A_EEENS6_IJSE_SJ_EEEEEEENS5_17SM75_U16x8_LDSM_TENS5_14SM90_TMA_STOREES23_NS5_17SM90_U16x8_STSM_TENS5_9Copy_AtomIJNS5_17SM90_U32x4_STSM_NES1P_EEEvEEEvvEEEEvNT_6ParamsE,(.L_x_644 - _ZN7cutlass13device_kernelINS_4gemm6kernel13GemmUniversalINS1_17GroupProblemShapeIN4cute5tupleIJiiiEEEEENS1_10collective13CollectiveMmaINS1_39MainloopSm90ArrayTmaGmmaWarpSpecializedILi6ENS6_IJNS5_1CILi2EEENSC_ILi1EEESE_EEENS1_52KernelPtrArrayTmaWarpSpecializedPingpongFP8FastAccumEEENS6_IJNSC_ILi256EEESI_NSC_ILi64EEEEEENS_12float_e4m3_tEPNS6_IJlSE_NSC_ILi0EEEEEESL_SO_NS5_8TiledMMAINS5_8MMA_AtomIJNS5_4SM904GMMA31MMA_64x256x32_F32E4M3E4M3_SS_TNILNSS_7ScaleInE1ELSU_1EEEEEENS5_6LayoutINS6_IJSE_SE_SE_EEENS6_IJSM_SM_SM_EEEEENS6_IJNS5_10UnderscoreES11_S11_EEEEENS5_13SM90_TMA_LOADENS5_14ComposedLayoutINS5_7SwizzleILi2ELi4ELi3EEENS5_18smem_ptr_flag_bitsILi8EEENSX_INS6_IJNSC_ILi8EEESJ_EEENS6_IJSJ_SE_EEEEEEEvNS5_8identityENS5_23SM90_TMA_LOAD_MULTICASTES1E_vS1F_EENS_8epilogue10collective18CollectiveEpilogueINS1I_30Sm90PtrArrayTmaWarpSpecializedILi4ELi2ELi16ELb1ELb0ELi2EEEJSK_NS6_IJSJ_NSC_ILi32EEEEEENS_6half_tEPNS6_IJSE_lSM_EEES1P_S1R_NS1I_6fusion15FusionCallbacksIS1M_NS1S_17LinearCombinationIS1P_fS1P_fLNS_15FloatRoundStyleE2EEESK_S1O_JEEES14_NS15_INS16_ILi3ELi4ELi3EEENS18_ILi16EEENSX_INS6_IJSJ_S1A_EEENS6_IJSE_SJ_EEEEEEENS5_17SM75_U16x8_LDSM_TENS5_14SM90_TMA_STOREES23_NS5_17SM90_U16x8_STSM_TENS5_9Copy_AtomIJNS5_17SM90_U32x4_STSM_NES1P_EEEvEEEvvEEEEvNT_6ParamsE)
        .other          _ZN7cutlass13device_kernelINS_4gemm6kernel13GemmUniversalINS1_17GroupProblemShapeIN4cute5tupleIJiiiEEEEENS1_10collective13CollectiveMmaINS1_39MainloopSm90ArrayTmaGmmaWarpSpecializedILi6ENS6_IJNS5_1CILi2EEENSC_ILi1EEESE_EEENS1_52KernelPtrArrayTmaWarpSpecializedPingpongFP8FastAccumEEENS6_IJNSC_ILi256EEESI_NSC_ILi64EEEEEENS_12float_e4m3_tEPNS6_IJlSE_NSC_ILi0EEEEEESL_SO_NS5_8TiledMMAINS5_8MMA_AtomIJNS5_4SM904GMMA31MMA_64x256x32_F32E4M3E4M3_SS_TNILNSS_7ScaleInE1ELSU_1EEEEEENS5_6LayoutINS6_IJSE_SE_SE_EEENS6_IJSM_SM_SM_EEEEENS6_IJNS5_10UnderscoreES11_S11_EEEEENS5_13SM90_TMA_LOADENS5_14ComposedLayoutINS5_7SwizzleILi2ELi4ELi3EEENS5_18smem_ptr_flag_bitsILi8EEENSX_INS6_IJNSC_ILi8EEESJ_EEENS6_IJSJ_SE_EEEEEEEvNS5_8identityENS5_23SM90_TMA_LOAD_MULTICASTES1E_vS1F_EENS_8epilogue10collective18CollectiveEpilogueINS1I_30Sm90PtrArrayTmaWarpSpecializedILi4ELi2ELi16ELb1ELb0ELi2EEEJSK_NS6_IJSJ_NSC_ILi32EEEEEENS_6half_tEPNS6_IJSE_lSM_EEES1P_S1R_NS1I_6fusion15FusionCallbacksIS1M_NS1S_17LinearCombinationIS1P_fS1P_fLNS_15FloatRoundStyleE2EEESK_S1O_JEEES14_NS15_INS16_ILi3ELi4ELi3EEENS18_ILi16EEENSX_INS6_IJSJ_S1A_EEENS6_IJSE_SJ_EEEEEEENS5_17SM75_U16x8_LDSM_TENS5_14SM90_TMA_STOREES23_NS5_17SM90_U16x8_STSM_TENS5_9Copy_AtomIJNS5_17SM90_U32x4_STSM_NES1P_EEEvEEEvvEEEEvNT_6ParamsE,@"STO_CUDA_ENTRY STV_DEFAULT"
_ZN7cutlass13device_kernelINS_4gemm6kernel13GemmUniversalINS1_17GroupProblemShapeIN4cute5tupleIJiiiEEEEENS1_10collective13CollectiveMmaINS1_39MainloopSm90ArrayTmaGmmaWarpSpecializedILi6ENS6_IJNS5_1CILi2EEENSC_ILi1EEESE_EEENS1_52KernelPtrArrayTmaWarpSpecializedPingpongFP8FastAccumEEENS6_IJNSC_ILi256EEESI_NSC_ILi64EEEEEENS_12float_e4m3_tEPNS6_IJlSE_NSC_ILi0EEEEEESL_SO_NS5_8TiledMMAINS5_8MMA_AtomIJNS5_4SM904GMMA31MMA_64x256x32_F32E4M3E4M3_SS_TNILNSS_7ScaleInE1ELSU_1EEEEEENS5_6LayoutINS6_IJSE_SE_SE_EEENS6_IJSM_SM_SM_EEEEENS6_IJNS5_10UnderscoreES11_S11_EEEEENS5_13SM90_TMA_LOADENS5_14ComposedLayoutINS5_7SwizzleILi2ELi4ELi3EEENS5_18smem_ptr_flag_bitsILi8EEENSX_INS6_IJNSC_ILi8EEESJ_EEENS6_IJSJ_SE_EEEEEEEvNS5_8identityENS5_23SM90_TMA_LOAD_MULTICASTES1E_vS1F_EENS_8epilogue10collective18CollectiveEpilogueINS1I_30Sm90PtrArrayTmaWarpSpecializedILi4ELi2ELi16ELb1ELb0ELi2EEEJSK_NS6_IJSJ_NSC_ILi32EEEEEENS_6half_tEPNS6_IJSE_lSM_EEES1P_S1R_NS1I_6fusion15FusionCallbacksIS1M_NS1S_17LinearCombinationIS1P_fS1P_fLNS_15FloatRoundStyleE2EEESK_S1O_JEEES14_NS15_INS16_ILi3ELi4ELi3EEENS18_ILi16EEENSX_INS6_IJSJ_S1A_EEENS6_IJSE_SJ_EEEEEEENS5_17SM75_U16x8_LDSM_TENS5_14SM90_TMA_STOREES23_NS5_17SM90_U16x8_STSM_TENS5_9Copy_AtomIJNS5_17SM90_U32x4_STSM_NES1P_EEEvEEEvvEEEEvNT_6ParamsE:
[----:B------:R-:W1:Y:S02]  /*0000*/  LDC R1, c[0x0][0x28] ;  /* 0x00000a00ff017b82 */ /* 0x000e640000000800 */
[----:B-1----:R-:W-:-:S06]  /*0010*/  IADD3 R1, R1, -0xf38, RZ ;  /* 0xfffff0c801017810 */ /* 0x002fcc0007ffe0ff */
[----:B------:R-:W1:Y:S01]  /*0020*/  LDC.64 R4, c[0x0][0x918] ;  /* 0x00024600ff047b82 */ /* 0x000e620000000a00 */
[----:B------:R-:W-:Y:S01]  /*0030*/  ULDC.64 UR38, c[0x0][0x208] ;  /* 0x0000820000267ab9 */ /* 0x000fe20000000a00 */
[----:B------:R-:W2:Y:S01]  /*0040*/  S2R R20, SR_TID.X ;  /* 0x0000000000147919 */ /* 0x000ea20000002100 */
[----:B------:R-:W-:Y:S01]  /*0050*/  ULDC UR4, c[0x0][0x910] ;  /* 0x0002440000047ab9 */ /* 0x000fe20000000800 */
[----:B------:R-:W-:Y:S01]  /*0060*/  ULDC.64 UR20, c[0x0][0x8d0] ;  /* 0x0002340000147ab9 */ /* 0x000fe20000000a00 */
[----:B------:R-:W-:Y:S01]  /*0070*/  ULDC.64 UR14, c[0x0][0x8c8] ;  /* 0x00023200000e7ab9 */ /* 0x000fe20000000a00 */
[----:B------:R-:W-:Y:S01]  /*0080*/  MOV R8, RZ ;  /* 0x000000ff00087202 */ /* 0x000fe20000000f00 */
[----:B------:R-:W-:Y:S01]  /*0090*/  ULDC.64 UR16, c[0x0][0x8e0] ;  /* 0x0002380000107ab9 */ /* 0x000fe20000000a00 */
[----:B------:R-:W3:Y:S01]  /*00a0*/  S2UR UR25, SR_CTAID.Y ;  /* 0x00000000001979c3 */ /* 0x000ee20000002600 */
[----:B------:R-:W-:Y:S01]  /*00b0*/  MOV R0, RZ ;  /* 0x000000ff00007202 */ /* 0x000fe20000000f00 */
[----:B------:R-:W-:Y:S01]  /*00c0*/  ULDC.64 UR22, c[0x0][0x8e8] ;  /* 0x00023a0000167ab9 */ /* 0x000fe20000000a00 */
[----:B-1----:R-:W4:Y:S01]  /*00d0*/  LDG.E R7, desc[UR38][R4.64] ;  /* 0x0000002604077981 */ /* 0x002f22000c1e1900 */
[----:B------:R-:W-:-:S03]  /*00e0*/  MOV R12, UR4 ;  /* 0x00000004000c7c02 */ /* 0x000fc60008000f00 */
[----:B------:R-:W4:Y:S01]  /*00f0*/  LDG.E R6, desc[UR38][R4.64+0x4] ;  /* 0x0000042604067981 */ /* 0x000f22000c1e1900 */
[----:B--2---:R-:W-:Y:S01]  /*0100*/  LOP3.LUT R21, R20, 0x1f, RZ, 0xc0, !PT ;  /* 0x0000001f14157812 */ /* 0x004fe200078ec0ff */
[----:B------:R-:W-:Y:S01]  /*0110*/  UISETP.NE.U32.AND UP0, UPT, UR20, URZ, UPT ;  /* 0x0000003f1400728c */ /* 0x000fe2000bf05070 */
[----:B------:R-:W1:Y:S01]  /*0120*/  S2UR UR58, SR_CTAID.X ;  /* 0x00000000003a79c3 */ /* 0x000e620000002500 */
[----:B------:R-:W-:Y:S01]  /*0130*/  ULDC UR4, c[0x0][0x908] ;  /* 0x0002420000047ab9 */ /* 0x000fe20000000800 */
[----:B------:R-:W-:Y:S01]  /*0140*/  ISETP.GE.AND P0, PT, R21, R12, PT ;  /* 0x0000000c1500720c */ /* 0x000fe20003f06270 */
[----:B------:R-:W-:Y:S02]  /*0150*/  UISETP.NE.AND.EX UP0, UPT, UR21, URZ, UPT, UP0 ;  /* 0x0000003f1500728c */ /* 0x000fe4000bf05300 */
[----:B------:R-:W-:-:S09]  /*0160*/  UISETP.NE.AND UP3, UPT, UR4, 0x1, UPT ;  /* 0x000000010400788c */ /* 0x000fd2000bf65270 */
[----:B------:R-:W-:Y:S01]  /*0170*/  @UP0 ULDC UR24, c[0x0][0x8dc] ;  /* 0x0002370000180ab9 */ /* 0x000fe20000000800 */
[----:B------:R-:W2:Y:S01]  /*0180*/  @!P0 LDC.64 R2, c[0x0][0x918] ;  /* 0x00024600ff028b82 */ /* 0x000ea20000000a00 */
[----:B---3--:R-:W-:Y:S01]  /*0190*/  @UP3 UMOV UR6, UR25 ;  /* 0x0000001900063c82 */ /* 0x008fe20008000000 */
[----:B------:R-:W-:Y:S01]  /*01a0*/  @UP3 ULDC UR8, c[0x0][0x10] ;  /* 0x0000040000083ab9 */ /* 0x000fe20000000800 */
[----:B------:R-:W-:Y:S01]  /*01b0*/  @UP3 UMOV UR4, UR6 ;  /* 0x0000000600043c82 */ /* 0x000fe20008000000 */
[----:B------:R-:W-:Y:S01]  /*01c0*/  @UP3 UMOV UR5, URZ ;  /* 0x0000003f00053c82 */ /* 0x000fe20008000000 */
[----:B------:R-:W-:Y:S01]  /*01d0*/  @!UP3 UMOV UR6, UR25 ;  /* 0x000000190006bc82 */ /* 0x000fe20008000000 */
[----:B-1----:R-:W-:Y:S01]  /*01e0*/  @UP3 UIMAD.WIDE.U32 UR8, UR58, UR8, UR4 ;  /* 0x000000083a0832a5 */ /* 0x002fe2000f8e0004 */
[----:B------:R-:W-:Y:S01]  /*01f0*/  @UP3 UMOV UR7, URZ ;  /* 0x0000003f00073c82 */ /* 0x000fe20008000000 */
[----:B--2---:R-:W-:-:S05]  /*0200*/  @!P0 IMAD.WIDE.U32 R2, R21, 0xc, R2 ;  /* 0x0000000c15028825 */ /* 0x004fca00078e0002 */
[----:B------:R1:W5:Y:S04]  /*0210*/  @!P0 LDG.E R8, desc[UR38][R2.64] ;  /* 0x0000002602088981 */ /* 0x000368000c1e1900 */
[----:B------:R1:W5:Y:S01]  /*0220*/  @!P0 LDG.E R0, desc[UR38][R2.64+0x4] ;  /* 0x0000042602008981 */ /* 0x000362000c1e1900 */
[----:B------:R-:W-:Y:S01]  /*0230*/  ISETP.NE.U32.AND P0, PT, RZ, UR22, PT ;  /* 0x00000016ff007c0c */ /* 0x000fe2000bf05070 */
[----:B------:R-:W-:-:S03]  /*0240*/  @!UP3 ULDC UR10, c[0x0][0xc] ;  /* 0x00000300000abab9 */ /* 0x000fc60000000800 */
[----:B------:R-:W-:Y:S01]  /*0250*/  ISETP.NE.AND.EX P0, PT, RZ, UR23, PT, P0 ;  /* 0x00000017ff007c0c */ /* 0x000fe2000bf05300 */
[----:B------:R-:W-:Y:S01]  /*0260*/  UMOV UR59, URZ ;  /* 0x0000003f003b7c82 */ /* 0x000fe20008000000 */
[----:B------:R-:W-:Y:S01]  /*0270*/  @UP3 UIADD3 UR7, UR9, UR7, URZ ;  /* 0x0000000709073290 */ /* 0x000fe2000fffe03f */
[----:B----4-:R-:W-:Y:S02]  /*0280*/  R2UR UR12, R7 ;  /* 0x00000000070c72ca */ /* 0x010fe400000e0000 */
[----:B------:R-:W-:-:S11]  /*0290*/  R2UR UR26, R6 ;  /* 0x00000000061a72ca */ /* 0x000fd600000e0000 */
[----:B------:R-:W-:-:S04]  /*02a0*/  UIADD3 UR11, UP1, UR12, UR14, URZ ;  /* 0x0000000e0c0b7290 */ /* 0x000fc8000ff3e03f */
[----:B------:R-:W-:Y:S02]  /*02b0*/  ULEA.HI.X.SX32 UR12, UR12, UR15, 0x1, UP1 ;  /* 0x0000000f0c0c7291 */ /* 0x000fe400088f0e3f */
[----:B------:R-:W-:-:S04]  /*02c0*/  UIADD3 UR11, UP1, UR11, -0x1, URZ ;  /* 0xffffffff0b0b7890 */ /* 0x000fc8000ff3e03f */
[----:B------:R-:W-:Y:S02]  /*02d0*/  UIADD3.X UR12, UR12, -0x1, URZ, UP1, !UPT ;  /* 0xffffffff0c0c7890 */ /* 0x000fe40008ffe43f */
[----:B------:R-:W-:-:S04]  /*02e0*/  @UP0 UIADD3 UR24, UP1, UR11, UR24, URZ ;  /* 0x000000180b180290 */ /* 0x000fc8000ff3e03f */
[----:B------:R-:W-:Y:S02]  /*02f0*/  @UP0 UIADD3.X UR27, URZ, UR12, URZ, UP1, !UPT ;  /* 0x0000000c3f1b0290 */ /* 0x000fe40008ffe43f */
[----:B------:R-:W-:Y:S02]  /*0300*/  UIADD3 UR13, UP1, UR26, UR16, URZ ;  /* 0x000000101a0d7290 */ /* 0x000fe4000ff3e03f */
[----:B------:R-:W-:Y:S02]  /*0310*/  @UP0 UIMAD.WIDE.U32 UR18, UR27, UR20, URZ ;  /* 0x000000141b1202a5 */ /* 0x000fe4000f8e003f */
[----:B------:R-:W-:Y:S02]  /*0320*/  ULEA.HI.X.SX32 UR26, UR26, UR17, 0x1, UP1 ;  /* 0x000000111a1a7291 */ /* 0x000fe400088f0e3f */
[----:B------:R-:W-:Y:S02]  /*0330*/  @UP0 UIMAD.WIDE.U32 UR18, UP1, UR24, UR21, UR18 ;  /* 0x00000015181202a5 */ /* 0x000fe4000f820012 */
[----:B------:R-:W-:-:S02]  /*0340*/  @UP0 UIMAD.WIDE.U32 UR4, UR24, UR20, URZ ;  /* 0x00000014180402a5 */ /* 0x000fc4000f8e003f */
[----:B------:R-:W-:Y:S02]  /*0350*/  @UP0 UIADD3.X UR25, URZ, URZ, URZ, UP1, !UPT ;  /* 0x0000003f3f190290 */ /* 0x000fe40008ffe43f */
[----:B------:R-:W-:Y:S01]  /*0360*/  @UP0 UIADD3 URZ, UP1, UR5, UR18, URZ ;  /* 0x00000012053f0290 */ /* 0x000fe2000ff3e03f */
[----:B------:R-:W-:Y:S01]  /*0370*/  @UP0 UMOV UR24, UR19 ;  /* 0x0000001300180c82 */ /* 0x000fe20008000000 */
[----:B------:R-:W-:Y:S02]  /*0380*/  @!UP3 UIMAD.WIDE.U32 UR4, UR10, UR6, UR58 ;  /* 0x000000060a04b2a5 */ /* 0x000fe4000f8e003a */
[----:B------:R-:W-:Y:S02]  /*0390*/  @UP0 UIMAD.WIDE.U32.X UR18, UR27, UR21, UR24, UP1 ;  /* 0x000000151b1202a5 */ /* 0x000fe400088e0418 */
[----:B------:R-:W-:-:S03]  /*03a0*/  UIADD3 UR13, UP2, UR13, -0x1, URZ ;  /* 0xffffffff0d0d7890 */ /* 0x000fc6000ff5e03f */
[----:B------:R-:W-:Y:S01]  /*03b0*/  @!UP3 UMOV UR8, UR4 ;  /* 0x000000040008bc82 */ /* 0x000fe20008000000 */
[----:B------:R-:W-:Y:S01]  /*03c0*/  UIADD3.X UR24, UR26, -0x1, URZ, UP2, !UPT ;  /* 0xffffffff1a187890 */ /* 0x000fe200097fe43f */
[----:B------:R-:W-:Y:S01]  /*03d0*/  @!UP3 UMOV UR7, UR5 ;  /* 0x000000050007bc82 */ /* 0x000fe20008000000 */
[----:B------:R-:W-:Y:S01]  /*03e0*/  @UP0 UMOV UR11, UR18 ;  /* 0x00000012000b0c82 */ /* 0x000fe20008000000 */
[----:B------:R-:W-:Y:S01]  /*03f0*/  @UP0 UMOV UR12, UR19 ;  /* 0x00000013000c0c82 */ /* 0x000fe20008000000 */
[----:B-1----:R-:W-:Y:S08]  /*0400*/  @!P0 BRA `(.L_x_0) ;  /* 0x0000000000308947 */ /* 0x002ff00003800000 */
[----:B------:R-:W-:Y:S02]  /*0410*/  ULDC UR9, c[0x0][0x8f4] ;  /* 0x00023d0000097ab9 */ /* 0x000fe40000000800 */
[----:B------:R-:W-:-:S04]  /*0420*/  UIADD3 UR9, UP1, UR13, UR9, URZ ;  /* 0x000000090d097290 */ /* 0x000fc8000ff3e03f */
[----:B------:R-:W-:-:S04]  /*0430*/  UIADD3.X UR10, URZ, UR24, URZ, UP1, !UPT ;  /* 0x000000183f0a7290 */ /* 0x000fc80008ffe43f */
[----:B------:R-:W-:-:S04]  /*0440*/  UIMAD.WIDE.U32 UR4, UR10, UR22, URZ ;  /* 0x000000160a0472a5 */ /* 0x000fc8000f8e003f */
[----:B------:R-:W-:Y:S02]  /*0450*/  UIMAD.WIDE.U32 UR18, UP1, UR9, UR23, UR4 ;  /* 0x00000017091272a5 */ /* 0x000fe4000f820004 */
[----:B------:R-:W-:Y:S02]  /*0460*/  UIMAD.WIDE.U32 UR4, UR9, UR22, URZ ;  /* 0x00000016090472a5 */ /* 0x000fe4000f8e003f */
[----:B------:R-:W-:Y:S02]  /*0470*/  UIADD3.X UR25, URZ, URZ, URZ, UP1, !UPT ;  /* 0x0000003f3f197290 */ /* 0x000fe40008ffe43f */
[----:B------:R-:W-:Y:S01]  /*0480*/  UIADD3 URZ, UP1, UR5, UR18, URZ ;  /* 0x00000012053f7290 */ /* 0x000fe2000ff3e03f */
[----:B------:R-:W-:-:S03]  /*0490*/  UMOV UR24, UR19 ;  /* 0x0000001300187c82 */ /* 0x000fc60008000000 */
[----:B------:R-:W-:-:S07]  /*04a0*/  UIMAD.WIDE.U32.X UR4, UR10, UR23, UR24, UP1 ;  /* 0x000000170a0472a5 */ /* 0x000fce00088e0418 */
[----:B------:R-:W-:Y:S01]  /*04b0*/  UMOV UR13, UR4 ;  /* 0x00000004000d7c82 */ /* 0x000fe20008000000 */
[----:B------:R-:W-:-:S05]  /*04c0*/  UMOV UR24, UR5 ;  /* 0x0000000500187c82 */ /* 0x000fca0008000000 */
.L_x_0:
[----:B------:R-:W-:Y:S01]  /*04d0*/  ULDC UR9, c[0x0][0x934] ;  /* 0x00024d0000097ab9 */ /* 0x000fe20000000800 */
[----:B------:R-:W-:Y:S01]  /*04e0*/  ULDC UR10, c[0x0][0x904] ;  /* 0x00024100000a7ab9 */ /* 0x000fe20000000800 */
[----:B------:R-:W-:Y:S01]  /*04f0*/  ULDC UR4, c[0x0][0x938] ;  /* 0x00024e0000047ab9 */ /* 0x000fe20000000800 */
[----:B------:R-:W-:Y:S01]  /*0500*/  USHF.L.U32 UR9, UR9, UR10, URZ ;  /* 0x0000000a09097299 */ /* 0x000fe2000800063f */
[----:B------:R-:W-:Y:S01]  /*0510*/  SHF.R.U32.HI R14, RZ, 0x5, R20 ;  /* 0x00000005ff0e7819 */ /* 0x000fe20000011614 */
[----:B------:R-:W-:Y:S01]  /*0520*/  USHF.L.U32 UR10, UR4, UR10, URZ ;  /* 0x0000000a040a7299 */ /* 0x000fe2000800063f */
[----:B------:R-:W-:Y:S01]  /*0530*/  ULDC UR27, c[0x0][0x8d8] ;  /* 0x00023600001b7ab9 */ /* 0x000fe20000000800 */
[----:B------:R-:W-:Y:S02]  /*0540*/  ULDC UR31, c[0x0][0x8f0] ;  /* 0x00023c00001f7ab9 */ /* 0x000fe40000000800 */
[----:B------:R-:W-:Y:S01]  /*0550*/  MOV R10, UR9 ;  /* 0x00000009000a7c02 */ /* 0x000fe20008000f00 */
[----:B------:R-:W-:Y:S01]  /*0560*/  USHF.R.U64 UR18, UR11, UR27, UR12 ;  /* 0x0000001b0b127299 */ /* 0x000fe2000800120c */
[----:B------:R-:W-:Y:S01]  /*0570*/  MOV R9, UR10 ;  /* 0x0000000a00097c02 */ /* 0x000fe20008000f00 */
[----:B------:R-:W-:Y:S01]  /*0580*/  USHF.R.U64 UR11, UR13, UR31, UR24 ;  /* 0x0000001f0d0b7299 */ /* 0x000fe20008001218 */
[----:B------:R-:W-:Y:S01]  /*0590*/  IABS R2, R10 ;  /* 0x0000000a00027213 */ /* 0x000fe20000000000 */
[----:B------:R-:W-:Y:S01]  /*05a0*/  UIADD3 UR18, UR18, -0x1, UR9 ;  /* 0xffffffff12127890 */ /* 0x000fe2000fffe009 */
[----:B------:R-:W-:Y:S01]  /*05b0*/  IABS R3, R9 ;  /* 0x0000000900037213 */ /* 0x000fe20000000000 */
[----:B------:R-:W-:Y:S01]  /*05c0*/  UIADD3 UR11, UR11, -0x1, UR10 ;  /* 0xffffffff0b0b7890 */ /* 0x000fe2000fffe00a */
[----:B------:R-:W-:Y:S01]  /*05d0*/  R2UR UR29, R2 ;  /* 0x00000000021d72ca */ /* 0x000fe200000e0000 */
[----:B------:R-:W-:Y:S01]  /*05e0*/  UMOV UR12, URZ ;  /* 0x0000003f000c7c82 */ /* 0x000fe20008000000 */
[----:B------:R-:W-:Y:S01]  /*05f0*/  MOV R2, R3 ;  /* 0x0000000300027202 */ /* 0x000fe20000000f00 */
[----:B------:R-:W-:Y:S01]  /*0600*/  UMOV UR4, URZ ;  /* 0x0000003f00047c82 */ /* 0x000fe20008000000 */
[----:B------:R-:W-:-:S02]  /*0610*/  UISETP.GE.AND UP5, UPT, UR18, URZ, UPT ;  /* 0x0000003f1200728c */ /* 0x000fc4000bfa6270 */
[----:B------:R-:W-:Y:S01]  /*0620*/  R2UR UR28, R2 ;  /* 0x00000000021c72ca */ /* 0x000fe200000e0000 */
[----:B------:R-:W-:Y:S01]  /*0630*/  UISETP.NE.AND UP4, UPT, UR9, URZ, UPT ;  /* 0x0000003f0900728c */ /* 0x000fe2000bf85270 */
[----:B------:R-:W-:-:S05]  /*0640*/  UMOV UR59, 0x1 ;  /* 0x00000001003b7882 */ /* 0x000fca0000000000 */
[----:B------:R-:W1:Y:S08]  /*0650*/  I2F.RP R2, UR29 ;  /* 0x0000001d00027d06 */ /* 0x000e700008209400 */
[----:B------:R-:W2:Y:S08]  /*0660*/  I2F.RP R4, UR28 ;  /* 0x0000001c00047d06 */ /* 0x000eb00008209400 */
[----:B-1----:R-:W1:Y:S08]  /*0670*/  MUFU.RCP R2, R2 ;  /* 0x0000000200027308 */ /* 0x002e700000001000 */
[----:B--2---:R-:W2:Y:S01]  /*0680*/  MUFU.RCP R4, R4 ;  /* 0x0000000400047308 */ /* 0x004ea20000001000 */
[----:B-1----:R-:W-:Y:S01]  /*0690*/  VIADD R3, R2, 0xffffffe ;  /* 0x0ffffffe02037836 */ /* 0x002fe20000000000 */
[----:B------:R-:W-:-:S04]  /*06a0*/  MOV R2, UR18 ;  /* 0x0000001200027c02 */ /* 0x000fc80008000f00 */
[----:B------:R-:W-:Y:S02]  /*06b0*/  IABS R2, R2 ;  /* 0x0000000200027213 */ /* 0x000fe40000000000 */
[----:B------:R-:W1:Y:S01]  /*06c0*/  F2I.FTZ.U32.TRUNC.NTZ R3, R3 ;  /* 0x0000000300037305 */ /* 0x000e62000021f000 */
[----:B--2---:R-:W-:Y:S02]  /*06d0*/  IADD3 R5, R4, 0xffffffe, RZ ;  /* 0x0ffffffe04057810 */ /* 0x004fe40007ffe0ff */
[----:B------:R-:W-:Y:S02]  /*06e0*/  IABS R4, R10 ;  /* 0x0000000a00047213 */ /* 0x000fe40000000000 */
[----:B------:R-:W-:-:S03]  /*06f0*/  R2UR UR26, R2 ;  /* 0x00000000021a72ca */ /* 0x000fc600000e0000 */
[----:B------:R-:W2:Y:S01]  /*0700*/  F2I.FTZ.U32.TRUNC.NTZ R5, R5 ;  /* 0x0000000500057305 */ /* 0x000ea2000021f000 */
[----:B------:R-:W-:Y:S02]  /*0710*/  IADD3 R4, RZ, -R4, RZ ;  /* 0x80000004ff047210 */ /* 0x000fe40007ffe0ff */
[----:B-1----:R-:W-:Y:S02]  /*0720*/  R2UR UR13, R3 ;  /* 0x00000000030d72ca */ /* 0x002fe400000e0000 */
[----:B------:R-:W-:Y:S02]  /*0730*/  MOV R3, UR11 ;  /* 0x0000000b00037c02 */ /* 0x000fe40008000f00 */
[----:B--2---:R-:W-:Y:S02]  /*0740*/  R2UR UR5, R5 ;  /* 0x00000000050572ca */ /* 0x004fe400000e0000 */
[----:B------:R-:W-:Y:S02]  /*0750*/  IABS R5, R3 ;  /* 0x0000000300057213 */ /* 0x000fe40000000000 */
[----:B------:R-:W-:-:S05]  /*0760*/  MOV R3, R4 ;  /* 0x0000000400037202 */ /* 0x000fca0000000f00 */
[----:B------:R-:W-:Y:S01]  /*0770*/  UIADD3 UR24, URZ, -UR13, URZ ;  /* 0x8000000d3f187290 */ /* 0x000fe2000fffe03f */
[----:B------:R-:W-:Y:S02]  /*0780*/  IABS R4, R9 ;  /* 0x0000000900047213 */ /* 0x000fe40000000000 */
[----:B------:R-:W-:Y:S01]  /*0790*/  MOV R2, R5 ;  /* 0x0000000500027202 */ /* 0x000fe20000000f00 */
[----:B------:R-:W-:Y:S01]  /*07a0*/  UIMAD UR24, UR24, UR29, URZ ;  /* 0x0000001d181872a4 */ /* 0x000fe2000f8e023f */
[----:B------:R-:W-:Y:S02]  /*07b0*/  IADD3 R4, RZ, -R4, RZ ;  /* 0x80000004ff047210 */ /* 0x000fe40007ffe0ff */
[----:B------:R-:W-:Y:S01]  /*07c0*/  R2UR UR30, R3 ;  /* 0x00000000031e72ca */ /* 0x000fe200000e0000 */
[----:B------:R-:W-:Y:S01]  /*07d0*/  UIADD3 UR32, URZ, -UR5, URZ ;  /* 0x800000053f207290 */ /* 0x000fe2000fffe03f */
[----:B------:R-:W-:Y:S01]  /*07e0*/  R2UR UR34, R2 ;  /* 0x00000000022272ca */ /* 0x000fe200000e0000 */
[----:B------:R-:W-:Y:S01]  /*07f0*/  UIMAD.WIDE.U32 UR24, UR13, UR24, UR12 ;  /* 0x000000180d1872a5 */ /* 0x000fe2000f8e000c */
[----:B------:R-:W-:Y:S01]  /*0800*/  IMAD.MOV.U32 R2, RZ, RZ, R4 ;  /* 0x000000ffff027224 */ /* 0x000fe200078e0004 */
[----:B------:R-:W-:Y:S01]  /*0810*/  UIMAD UR32, UR32, UR28, URZ ;  /* 0x0000001c202072a4 */ /* 0x000fe2000f8e023f */
[----:B------:R-:W1:Y:S03]  /*0820*/  SHFL.IDX PT, R3, R14, RZ, 0x1f ;  /* 0x00001fff0e037589 */ /* 0x000e6600000e0000 */
[----:B------:R-:W-:Y:S01]  /*0830*/  R2UR UR12, R2 ;  /* 0x00000000020c72ca */ /* 0x000fe200000e0000 */
[----:B------:R-:W-:Y:S01]  /*0840*/  UMOV UR13, UR25 ;  /* 0x00000019000d7c82 */ /* 0x000fe20008000000 */
[----:B------:R-:W-:Y:S01]  /*0850*/  UIMAD.WIDE.U32 UR32, UR5, UR32, UR4 ;  /* 0x00000020052072a5 */ /* 0x000fe2000f8e0004 */
[----:B------:R-:W-:Y:S01]  /*0860*/  SHF.R.U32.HI R2, RZ, 0x7, R20 ;  /* 0x00000007ff027819 */ /* 0x000fe20000011614 */
[----:B------:R-:W-:-:S02]  /*0870*/  UIMAD.WIDE.U32 UR4, UR13, UR26, URZ ;  /* 0x0000001a0d0472a5 */ /* 0x000fc4000f8e003f */
[----:B------:R-:W-:Y:S02]  /*0880*/  ULOP3.LUT UR32, URZ, UR9, URZ, 0x33, !UPT ;  /* 0x000000093f207292 */ /* 0x000fe4000f8e333f */
[----:B------:R-:W-:Y:S01]  /*0890*/  UIMAD UR5, UR5, UR30, UR26 ;  /* 0x0000001e050572a4 */ /* 0x000fe2000f8e021a */
[----:B------:R-:W2:Y:S01]  /*08a0*/  SHFL.IDX PT, R2, R2, RZ, 0x1f ;  /* 0x00001fff02027589 */ /* 0x000ea200000e0000 */
[----:B------:R-:W-:Y:S01]  /*08b0*/  UMOV UR19, UR33 ;  /* 0x0000002100137c82 */ /* 0x000fe20008000000 */
[----:B------:R-:W-:Y:S02]  /*08c0*/  ULOP3.LUT UR33, URZ, UR10, URZ, 0x33, !UPT ;  /* 0x0000000a3f217292 */ /* 0x000fe4000f8e333f */
[----:B------:R-:W-:Y:S02]  /*08d0*/  UIMAD.WIDE.U32 UR24, UR19, UR34, URZ ;  /* 0x00000022131872a5 */ /* 0x000fe4000f8e003f */
[----:B------:R-:W-:Y:S02]  /*08e0*/  UISETP.GT.U32.AND UP1, UPT, UR29, UR5, UPT ;  /* 0x000000051d00728c */ /* 0x000fe4000bf24070 */
[----:B------:R-:W-:-:S04]  /*08f0*/  UIMAD UR25, UR25, UR12, UR34 ;  /* 0x0000000c191972a4 */ /* 0x000fc8000f8e0222 */
[----:B------:R-:W-:Y:S01]  /*0900*/  UISETP.GT.U32.AND UP2, UPT, UR28, UR25, UPT ;  /* 0x000000191c00728c */ /* 0x000fe2000bf44070 */
[----:B-1----:R-:W-:-:S04]  /*0910*/  R2UR UR34, R3 ;  /* 0x00000000032272ca */ /* 0x002fc800000e0000 */
[----:B------:R-:W-:-:S04]  /*0920*/  @!UP1 UIADD3 UR5, UR5, -UR29, URZ ;  /* 0x8000001d05059290 */ /* 0x000fc8000fffe03f */
[----:B------:R-:W-:Y:S02]  /*0930*/  UISETP.GT.U32.AND UP6, UPT, UR29, UR5, UPT ;  /* 0x000000051d00728c */ /* 0x000fe4000bfc4070 */
[----:B------:R-:W-:Y:S01]  /*0940*/  @!UP2 UIADD3 UR25, UR25, -UR28, URZ ;  /* 0x8000001c1919a290 */ /* 0x000fe2000fffe03f */
[----:B--2---:R-:W-:Y:S01]  /*0950*/  R2UR UR26, R2 ;  /* 0x00000000021a72ca */ /* 0x004fe200000e0000 */
[----:B------:R-:W-:Y:S01]  /*0960*/  UISETP.NE.AND UP2, UPT, UR10, URZ, UPT ;  /* 0x0000003f0a00728c */ /* 0x000fe2000bf45270 */
[----:B------:R-:W-:Y:S01]  /*0970*/  ISETP.NE.AND P1, PT, RZ, UR34, PT ;  /* 0x00000022ff007c0c */ /* 0x000fe2000bf25270 */
[----:B------:R-:W-:Y:S02]  /*0980*/  UISETP.GT.U32.AND UP1, UPT, UR28, UR25, UPT ;  /* 0x000000191c00728c */ /* 0x000fe4000bf24070 */
[----:B------:R-:W-:-:S03]  /*0990*/  USHF.R.S32.HI UR4, URZ, 0x1f, UR34 ;  /* 0x0000001f3f047899 */ /* 0x000fc60008011422 */
[----:B------:R-:W-:Y:S02]  /*09a0*/  @!UP6 UIADD3 UR5, UR5, -UR29, URZ ;  /* 0x8000001d0505e290 */ /* 0x000fe4000fffe03f */
[----:B------:R-:W-:Y:S02]  /*09b0*/  UISETP.GE.AND UP6, UPT, UR11, URZ, UPT ;  /* 0x0000003f0b00728c */ /* 0x000fe4000bfc6270 */
[----:B------:R-:W-:Y:S02]  /*09c0*/  @!UP5 UIADD3 UR5, -UR5, URZ, URZ ;  /* 0x0000003f0505d290 */ /* 0x000fe4000fffe13f */
[----:B------:R-:W-:Y:S02]  /*09d0*/  @!UP1 UIADD3 UR25, UR25, -UR28, URZ ;  /* 0x8000001c19199290 */ /* 0x000fe4000fffe03f */
[----:B------:R-:W-:Y:S02]  /*09e0*/  ULEA.HI UR4, UR4, UR34, URZ, 0x2 ;  /* 0x0000002204047291 */ /* 0x000fe4000f8f103f */
[----:B------:R-:W-:-:S02]  /*09f0*/  USEL UR5, UR32, UR5, !UP4 ;  /* 0x0000000520057287 */ /* 0x000fc4000e000000 */
[----:B------:R-:W-:Y:S02]  /*0a00*/  ULOP3.LUT UR4, UR4, 0xfffffffc, URZ, 0xc0, !UPT ;  /* 0xfffffffc04047892 */ /* 0x000fe4000f8ec03f */
[----:B------:R-:W-:Y:S02]  /*0a10*/  @!UP6 UIADD3 UR25, -UR25, URZ, URZ ;  /* 0x0000003f1919e290 */ /* 0x000fe4000fffe13f */
[----:B------:R-:W-:Y:S02]  /*0a20*/  UIADD3 UR5, UR18, -UR5, URZ ;  /* 0x8000000512057290 */ /* 0x000fe4000fffe03f */
[----:B------:R-:W-:Y:S02]  /*0a30*/  USEL UR25, UR33, UR25, !UP2 ;  /* 0x0000001921197287 */ /* 0x000fe4000d000000 */
[----:B------:R-:W-:Y:S02]  /*0a40*/  UIADD3 UR52, UR34, -UR4, URZ ;  /* 0x8000000422347290 */ /* 0x000fe4000fffe03f */
[----:B------:R-:W-:-:S02]  /*0a50*/  UIADD3 UR25, UR11, -UR25, URZ ;  /* 0x800000190b197290 */ /* 0x000fc4000fffe03f */
[----:B------:R-:W-:Y:S02]  /*0a60*/  UISETP.NE.AND UP1, UPT, UR26, URZ, UPT ;  /* 0x0000003f1a00728c */ /* 0x000fe4000bf25270 */
[----:B------:R-:W-:Y:S02]  /*0a70*/  UIMAD UR24, UR5, UR25, URZ ;  /* 0x00000019051872a4 */ /* 0x000fe4000f8e023f */
[----:B------:R-:W-:Y:S02]  /*0a80*/  USEL UR4, UR25, UR5, !UP3 ;  /* 0x0000000519047287 */ /* 0x000fe4000d800000 */
[----:B------:R-:W-:Y:S02]  /*0a90*/  USHF.R.S32.HI UR25, URZ, 0x1f, UR24 ;  /* 0x0000001f3f197899 */ /* 0x000fe40008011418 */
[----:B------:R-:W-:Y:S01]  /*0aa0*/  USHF.R.S32.HI UR5, URZ, 0x1f, UR4 ;  /* 0x0000001f3f057899 */ /* 0x000fe20008011404 */
[----:B------:R-:W-:Y:S01]  /*0ab0*/  MOV R6, UR24 ;  /* 0x0000001800067c02 */ /* 0x000fe20008000f00 */
[----:B------:R-:W-:Y:S01]  /*0ac0*/  UISETP.EQ.AND UP5, UPT, UR52, 0x3, !UP1 ;  /* 0x000000033400788c */ /* 0x000fe2000cfa2270 */
[----:B------:R-:W-:-:S02]  /*0ad0*/  MOV R4, UR4 ;  /* 0x0000000400047c02 */ /* 0x000fc40008000f00 */
[----:B------:R-:W-:Y:S01]  /*0ae0*/  MOV R7, UR25 ;  /* 0x0000001900077c02 */ /* 0x000fe20008000f00 */
[----:B------:R-:W-:Y:S01]  /*0af0*/  USEL UR59, UR59, 0x2, UP5 ;  /* 0x000000023b3b7887 */ /* 0x000fe2000a800000 */
[----:B------:R-:W-:Y:S01]  /*0b00*/  MOV R5, UR5 ;  /* 0x0000000500057c02 */ /* 0x000fe20008000f00 */
[----:B------:R-:W-:Y:S10]  /*0b10*/  @P1 BRA `(.L_x_1) ;  /* 0x0000000000841947 */ /* 0x000ff40003800000 */
[----:B------:R-:W-:Y:S01]  /*0b20*/  ELECT P1, URZ, PT ;  /* 0x00000000003f782f */ /* 0x000fe20003820000 */
[----:B------:R-:W-:-:S12]  /*0b30*/  BSSY B0, `(.L_x_1) ;  /* 0x000001f000007945 */ /* 0x000fd80003800000 */
[----:B------:R-:W-:Y:S05]  /*0b40*/  @!P1 BRA `(.L_x_2) ;  /* 0x0000000000749947 */ /* 0x000fea0003800000 */
[----:B------:R-:W1:Y:S01]  /*0b50*/  S2UR UR11, SR_CgaCtaId ;  /* 0x00000000000b79c3 */ /* 0x000e620000008800 */
[----:B------:R-:W-:Y:S01]  /*0b60*/  UMOV UR4, 0x400 ;  /* 0x0000040000047882 */ /* 0x000fe20000000000 */
[----:B------:R-:W-:Y:S01]  /*0b70*/  UMOV UR5, 0x1 ;  /* 0x0000000100057882 */ /* 0x000fe20000000000 */
[----:B------:R-:W-:Y:S02]  /*0b80*/  UMOV UR24, 0x140 ;  /* 0x0000014000187882 */ /* 0x000fe40000000000 */
[----:B------:R-:W-:-:S04]  /*0b90*/  UIADD3 UR24, -UR24, 0x100000, URZ ;  /* 0x0010000018187890 */ /* 0x000fc8000fffe13f */
[----:B------:R-:W-:Y:S02]  /*0ba0*/  USHF.L.U32 UR25, UR24, 0xb, URZ ;  /* 0x0000000b18197899 */ /* 0x000fe4000800063f */
[----:B------:R-:W-:Y:S02]  /*0bb0*/  USHF.L.U32 UR24, UR24, 0x1, URZ ;  /* 0x0000000118187899 */ /* 0x000fe4000800063f */
[----:B-1----:R-:W-:Y:S02]  /*0bc0*/  ULEA UR11, UR11, UR4, 0x18 ;  /* 0x000000040b0b7291 */ /* 0x002fe4000f8ec03f */
[----:B------:R-:W-:-:S04]  /*0bd0*/  UIADD3 UR4, -UR5, 0x100000, URZ ;  /* 0x0010000005047890 */ /* 0x000fc8000fffe13f */
[----:B------:R-:W-:Y:S02]  /*0be0*/  USHF.L.U32 UR5, UR4, 0xb, URZ ;  /* 0x0000000b04057899 */ /* 0x000fe4000800063f */
[----:B------:R-:W-:Y:S01]  /*0bf0*/  USHF.L.U32 UR4, UR4, 0x1, URZ ;  /* 0x0000000104047899 */ /* 0x000fe2000800063f */
[----:B------:R-:W1:Y:S11]  /*0c00*/  FENCE.VIEW.ASYNC.S ;  /* 0x00000000000073c6 */ /* 0x000e760000000000 */
[----:B-1----:R1:W2:Y:S01]  /*0c10*/  SYNCS.EXCH.64 URZ, [UR11+0x34400], UR4 ;  /* 0x034400040b3f75b2 */ /* 0x0022a20008000100 */
[----:B------:R1:W3:Y:S01]  /*0c20*/  SYNCS.EXCH.64 URZ, [UR11+0x34440], UR24 ;  /* 0x034440180b3f75b2 */ /* 0x0002e20008000100 */
[----:B------:R1:W4:Y:S01]  /*0c30*/  SYNCS.EXCH.64 URZ, [UR11+0x34408], UR4 ;  /* 0x034408040b3f75b2 */ /* 0x0003220008000100 */
[----:B------:R1:W1:Y:S01]  /*0c40*/  SYNCS.EXCH.64 URZ, [UR11+0x34448], UR24 ;  /* 0x034448180b3f75b2 */ /* 0x0002620008000100 */
        /* <DEDUP_REMOVED lines=12> */
[----:B------:R-:W-:Y:S01]  /*0d10*/  NOP ;  /* 0x0000000000007918 */ /* 0x000fe20000000000 */
.L_x_2:
[----:B-1----:R-:W-:Y:S05]  /*0d20*/  BSYNC B0 ;  /* 0x0000000000007941 */ /* 0x002fea0003800000 */
.L_x_1:
[----:B------:R-:W1:Y:S01]  /*0d30*/  SHFL.IDX PT, R11, R14, RZ, 0x1f ;  /* 0x00001fff0e0b7589 */ /* 0x000e6200000e0000 */
[----:B------:R-:W-:Y:S01]  /*0d40*/  UIADD3 UR18, UR26, -0x1, URZ ;  /* 0xffffffff1a127890 */ /* 0x000fe2000fffe03f */
[----:B------:R-:W-:Y:S01]  /*0d50*/  I2FP.F32.U32 R2, UR6 ;  /* 0x0000000600027c45 */ /* 0x000fe20008201000 */
[----:B------:R-:W-:Y:S01]  /*0d60*/  UISETP.LT.U32.AND UP6, UPT, UR52, 0x2, !UP1 ;  /* 0x000000023400788c */ /* 0x000fe2000cfc1070 */
[----:B------:R-:W-:Y:S01]  /*0d70*/  NOP ;  /* 0x0000000000007918 */ /* 0x000fe20000000000 */
[----:B------:R-:W-:Y:S02]  /*0d80*/  UISETP.GE.U32.AND UP5, UPT, UR18, 0x2, UPT ;  /* 0x000000021200788c */ /* 0x000fe4000bfa6070 */
[----:B------:R-:W-:-:S04]  /*0d90*/  USEL UR40, URZ, 0x1, !UP6 ;  /* 0x000000013f287887 */ /* 0x000fc8000f000000 */
[----:B------:R-:W-:Y:S01]  /*0da0*/  USEL UR40, UR40, 0x2, UP5 ;  /* 0x0000000228287887 */ /* 0x000fe2000a800000 */
[----:B-1----:R-:W-:-:S13]  /*0db0*/  ISETP.NE.AND P1, PT, R11, RZ, PT ;  /* 0x000000ff0b00720c */ /* 0x002fda0003f25270 */
[----:B------:R-:W-:Y:S05]  /*0dc0*/  @P1 BRA `(.L_x_3) ;  /* 0x0000000000681947 */ /* 0x000fea0003800000 */
[----:B------:R-:W1:Y:S01]  /*0dd0*/  S2UR UR5, SR_CgaCtaId ;  /* 0x00000000000579c3 */ /* 0x000e620000008800 */
[----:B------:R-:W-:Y:S01]  /*0de0*/  UMOV UR4, 0x400 ;  /* 0x0000040000047882 */ /* 0x000fe20000000000 */
[----:B------:R-:W-:Y:S01]  /*0df0*/  UMOV UR24, 0x1 ;  /* 0x0000000100187882 */ /* 0x000fe20000000000 */
[----:B------:R-:W-:Y:S01]  /*0e00*/  UMOV UR25, 0x2 ;  /* 0x0000000200197882 */ /* 0x000fe20000000000 */
[----:B------:R-:W-:Y:S01]  /*0e10*/  ELECT P1, URZ, PT ;  /* 0x00000000003f782f */ /* 0x000fe20003820000 */
[----:B-1----:R-:W-:Y:S02]  /*0e20*/  ULEA UR11, UR5, UR4, 0x18 ;  /* 0x00000004050b7291 */ /* 0x002fe4000f8ec03f */
[----:B------:R-:W-:-:S04]  /*0e30*/  UIADD3 UR4, -UR24, 0x100000, URZ ;  /* 0x0010000018047890 */ /* 0x000fc8000fffe13f */
[----:B------:R-:W-:Y:S02]  /*0e40*/  USHF.L.U32 UR5, UR4, 0xb, URZ ;  /* 0x0000000b04057899 */ /* 0x000fe4000800063f */
[----:B------:R-:W-:Y:S02]  /*0e50*/  USHF.L.U32 UR4, UR4, 0x1, URZ ;  /* 0x0000000104047899 */ /* 0x000fe4000800063f */
[----:B------:R-:W-:-:S04]  /*0e60*/  UIADD3 UR24, -UR25, 0x100000, URZ ;  /* 0x0010000019187890 */ /* 0x000fc8000fffe13f */
[----:B------:R-:W-:Y:S02]  /*0e70*/  USHF.L.U32 UR25, UR24, 0xb, URZ ;  /* 0x0000000b18197899 */ /* 0x000fe4000800063f */
[----:B------:R-:W-:Y:S01]  /*0e80*/  USHF.L.U32 UR24, UR24, 0x1, URZ ;  /* 0x0000000118187899 */ /* 0x000fe2000800063f */
[----:B------:R-:W1:Y:S03]  /*0e90*/  FENCE.VIEW.ASYNC.S ;  /* 0x00000000000073c6 */ /* 0x000e660000000000 */
[----:B-1----:R1:W1:Y:S08]  /*0ea0*/  SYNCS.EXCH.64 URZ, [UR11+0x34480], UR4 ;  /* 0x034480040b3f75b2 */ /* 0x0022700008000100 */
        /* <DEDUP_REMOVED lines=12> */
.L_x_3:
[----:B------:R-:W2:Y:S01]  /*0f70*/  SHFL.IDX PT, R15, R14, RZ, 0x1f ;  /* 0x00001fff0e0f7589 */ /* 0x000ea200000e0000 */
[----:B-1----:R-:W-:Y:S01]  /*0f80*/  ULDC UR4, c[0x0][0x154] ;  /* 0x0000550000047ab9 */ /* 0x002fe20000000800 */
[----:B------:R-:W1:Y:S01]  /*0f90*/  LDC R13, c[0x0][0x148] ;  /* 0x00005200ff0d7b82 */ /* 0x000e620000000800 */
[----:B------:R-:W-:Y:S01]  /*0fa0*/  FMUL R3, R2, UR4 ;  /* 0x0000000402037c20 */ /* 0x000fe20008400000 */
[----:B------:R-:W-:Y:S01]  /*0fb0*/  UISETP.EQ.AND UP6, UPT, UR52, 0x2, !UP1 ;  /* 0x000000023400788c */ /* 0x000fe2000cfc2270 */
[----:B------:R-:W-:Y:S01]  /*0fc0*/  I2FP.F32.U32 R2, UR58 ;  /* 0x0000003a00027c45 */ /* 0x000fe20008201000 */
[----:B------:R-:W-:Y:S01]  /*0fd0*/  ULDC UR4, c[0x0][0x150] ;  /* 0x0000540000047ab9 */ /* 0x000fe20000000800 */
[----:B------:R-:W-:Y:S01]  /*0fe0*/  NOP ;  /* 0x0000000000007918 */ /* 0x000fe20000000000 */
[----:B------:R-:W-:Y:S01]  /*0ff0*/  USEL UR61, URZ, 0x1, !UP6 ;  /* 0x000000013f3d7887 */ /* 0x000fe2000f000000 */
[----:B------:R-:W3:Y:S03]  /*1000*/  F2I.U32.TRUNC.NTZ R3, R3 ;  /* 0x0000000300037305 */ /* 0x000ee6000020f000 */
[----:B------:R-:W-:Y:S01]  /*1010*/  USEL UR61, UR61, 0x2, UP5 ;  /* 0x000000023d3d7887 */ /* 0x000fe2000a800000 */
[----:B--2---:R-:W-:Y:S01]  /*1020*/  ISETP.NE.AND P1, PT, R15, RZ, PT ;  /* 0x000000ff0f00720c */ /* 0x004fe20003f25270 */
[----:B------:R-:W-:Y:S01]  /*1030*/  FMUL R15, R2, UR4 ;  /* 0x00000004020f7c20 */ /* 0x000fe20008400000 */
[----:B---3--:R-:W-:-:S05]  /*1040*/  IADD3 R18, -R3, RZ, RZ ;  /* 0x000000ff03127210 */ /* 0x008fca0007ffe1ff */
[----:B-1----:R-:W-:-:S06]  /*1050*/  IMAD R18, R13, R18, UR6 ;  /* 0x000000060d127e24 */ /* 0x002fcc000f8e0212 */
[----:B------:R-:W-:Y:S05]  /*1060*/  @P1 BRA `(.L_x_4) ;  /* 0x0000000000581947 */ /* 0x000fea0003800000 */
[----:B------:R-:W1:Y:S01]  /*1070*/  S2UR UR5, SR_CgaCtaId ;  /* 0x00000000000579c3 */ /* 0x000e620000008800 */
[----:B------:R-:W-:Y:S01]  /*1080*/  UMOV UR4, 0x400 ;  /* 0x0000040000047882 */ /* 0x000fe20000000000 */
[----:B------:R-:W-:Y:S01]  /*1090*/  UMOV UR11, 0x20 ;  /* 0x00000020000b7882 */ /* 0x000fe20000000000 */
[----:B------:R-:W-:Y:S01]  /*10a0*/  UMOV UR24, 0x80 ;  /* 0x0000008000187882 */ /* 0x000fe20000000000 */
[----:B------:R-:W-:Y:S01]  /*10b0*/  ELECT P1, URZ, PT ;  /* 0x00000000003f782f */ /* 0x000fe20003820000 */
        /* <DEDUP_REMOVED lines=10> */
[----:B------:R1:W1:Y:S01]  /*1160*/  SYNCS.EXCH.64 URZ, [UR6+0x344e8], UR4 ;  /* 0x0344e804063f75b2 */ /* 0x0002620008000100 */
[----:B------:R1:W1:Y:S01]  /*1170*/  SYNCS.EXCH.64 URZ, [UR6+0x34508], UR24 ;  /* 0x03450818063f75b2 */ /* 0x0002620008000100 */
[----:B------:R1:W1:Y:S01]  /*1180*/  SYNCS.EXCH.64 URZ, [UR6+0x344f0], UR4 ;  /* 0x0344f004063f75b2 */ /* 0x0002620008000100 */
[----:B------:R1:W1:Y:S01]  /*1190*/  SYNCS.EXCH.64 URZ, [UR6+0x34510], UR24 ;  /* 0x03451018063f75b2 */ /* 0x0002620008000100 */
[----:B------:R1:W1:Y:S01]  /*11a0*/  SYNCS.EXCH.64 URZ, [UR6+0x344f8], UR4 ;  /* 0x0344f804063f75b2 */ /* 0x0002620008000100 */
[----:B------:R1:W1:Y:S01]  /*11b0*/  SYNCS.EXCH.64 URZ, [UR6+0x34518], UR24 ;  /* 0x03451818063f75b2 */ /* 0x0002620008000100 */
[----:B------:R-:W-:Y:S01]  /*11c0*/  NOP ;  /* 0x0000000000007918 */ /* 0x000fe20000000000 */
.L_x_4:
[----:B------:R-:W4:Y:S01]  /*11d0*/  SHFL.IDX PT, R13, R14, RZ, 0x1f ;  /* 0x00001fff0e0d7589 */ /* 0x000f2200000e0000 */
[----:B------:R-:W-:Y:S02]  /*11e0*/  SHF.R.S32.HI R3, RZ, 0x1f, R20 ;  /* 0x0000001fff037819 */ /* 0x000fe40000011414 */
[----:B------:R-:W-:Y:S02]  /*11f0*/  ELECT P1, URZ, PT ;  /* 0x00000000003f782f */ /* 0x000fe40003820000 */
[----:B------:R-:W-:Y:S01]  /*1200*/  SHF.R.S32.HI R16, RZ, 0x1f, R11 ;  /* 0x0000001fff107819 */ /* 0x000fe2000001140b */
[----:B------:R-:W2:Y:S01]  /*1210*/  SHFL.IDX PT, R2, R14, RZ, 0x1f ;  /* 0x00001fff0e027589 */ /* 0x000ea200000e0000 */
[-C--:B------:R-:W-:Y:S02]  /*1220*/  LEA.HI R3, R3, R20.reuse, RZ, 0x7 ;  /* 0x0000001403037211 */ /* 0x080fe400078f38ff */
[----:B------:R-:W-:Y:S01]  /*1230*/  ELECT P2, URZ, PT ;  /* 0x00000000003f782f */ /* 0x000fe20003840000 */
[----:B------:R-:W3:Y:S01]  /*1240*/  LDC R17, c[0x0][0x144] ;  /* 0x00005100ff117b82 */ /* 0x000ee20000000800 */
[----:B------:R-:W-:Y:S01]  /*1250*/  LEA.HI R16, R16, R11, RZ, 0x2 ;  /* 0x0000000b10107211 */ /* 0x000fe200078f10ff */
[----:B------:R-:W2:Y:S01]  /*1260*/  F2I.U32.TRUNC.NTZ R15, R15 ;  /* 0x0000000f000f7305 */ /* 0x000ea2000020f000 */
[----:B------:R-:W-:Y:S01]  /*1270*/  LOP3.LUT R3, R3, 0xffffff80, RZ, 0xc0, !PT ;  /* 0xffffff8003037812 */ /* 0x000fe200078ec0ff */
[----:B------:R-:W-:Y:S01]  /*1280*/  UMOV UR11, 0x20 ;  /* 0x00000020000b7882 */ /* 0x000fe20000000000 */
[----:B------:R-:W-:Y:S01]  /*1290*/  LOP3.LUT R16, R16, 0x3ffffffc, RZ, 0xc0, !PT ;  /* 0x3ffffffc10107812 */ /* 0x000fe200078ec0ff */
[----:B-1----:R-:W-:Y:S01]  /*12a0*/  UMOV UR25, 0x80 ;  /* 0x0000008000197882 */ /* 0x002fe20000000000 */
[----:B------:R-:W-:Y:S01]  /*12b0*/  IADD3 R158, -R3, R20, RZ ;  /* 0x00000014039e7210 */ /* 0x000fe20007ffe1ff */
[----:B------:R-:W-:Y:S01]  /*12c0*/  NOP ;  /* 0x0000000000007918 */ /* 0x000fe20000000000 */
[----:B------:R-:W-:Y:S01]  /*12d0*/  IADD3 R16, R11, -R16, RZ ;  /* 0x800000100b107210 */ /* 0x000fe20007ffe0ff */
[----:B------:R-:W-:Y:S01]  /*12e0*/  ULDC UR60, c[0x0][0xc] ;  /* 0x00000300003c7ab9 */ /* 0x000fe20000000800 */
[----:B------:R-:W-:-:S02]  /*12f0*/  SHF.R.S32.HI R3, RZ, 0x1f, R158 ;  /* 0x0000001fff037819 */ /* 0x000fc4000001149e */
[----:B----4-:R-:W-:Y:S02]  /*1300*/  ISETP.NE.OR P1, PT, R13, RZ, !P1 ;  /* 0x000000ff0d00720c */ /* 0x010fe40004f25670 */
[----:B------:R-:W-:Y:S02]  /*1310*/  LEA.HI R13, R3, R158, RZ, 0x3 ;  /* 0x0000009e030d7211 */ /* 0x000fe400078f18ff */
[----:B--2---:R-:W-:Y:S02]  /*1320*/  ISETP.NE.OR P2, PT, R2, RZ, !P2 ;  /* 0x000000ff0200720c */ /* 0x004fe40005745670 */
[--C-:B------:R-:W-:Y:S02]  /*1330*/  SHF.R.S32.HI R2, RZ, 0x3, R13.reuse ;  /* 0x00000003ff027819 */ /* 0x100fe4000001140d */
[----:B------:R-:W-:Y:S02]  /*1340*/  SHF.R.S32.HI R13, RZ, 0x1f, R13 ;  /* 0x0000001fff0d7819 */ /* 0x000fe4000001140d */
[----:B------:R-:W-:-:S02]  /*1350*/  IADD3 R22, -R15, RZ, RZ ;  /* 0x000000ff0f167210 */ /* 0x000fc40007ffe1ff */
[----:B------:R-:W-:Y:S01]  /*1360*/  LEA.HI R13, R13, R2, RZ, 0x2 ;  /* 0x000000020d0d7211 */ /* 0x000fe200078f10ff */
[----:B------:R-:W-:Y:S02]  /*1370*/  VOTEU.ALL UP6, P1 ;  /* 0x00000000003f7886 */ /* 0x000fe400008c0000 */
[----:B---3--:R-:W-:Y:S01]  /*1380*/  IMAD R17, R17, R22, UR58 ;  /* 0x0000003a11117e24 */ /* 0x008fe2000f8e0216 */
[----:B------:R-:W-:Y:S01]  /*1390*/  LOP3.LUT R13, R13, 0xfffffffc, RZ, 0xc0, !PT ;  /* 0xfffffffc0d0d7812 */ /* 0x000fe200078ec0ff */
[----:B------:R-:W-:Y:S01]  /*13a0*/  VOTEU.ALL UP5, P2 ;  /* 0x00000000003f7886 */ /* 0x000fe200010a0000 */
[----:B------:R-:W1:Y:S01]  /*13b0*/  @!UP6 S2UR UR5, SR_CgaCtaId ;  /* 0x000000000005e9c3 */ /* 0x000e620000008800 */
[----:B------:R-:W-:Y:S01]  /*13c0*/  @!UP6 UMOV UR4, 0x400 ;  /* 0x000004000004e882 */ /* 0x000fe20000000000 */
[----:B------:R-:W-:Y:S01]  /*13d0*/  MOV R22, 0x1 ;  /* 0x0000000100167802 */ /* 0x000fe20000000f00 */
[----:B------:R-:W-:-:S05]  /*13e0*/  IMAD.IADD R13, R2, 0x1, -R13 ;  /* 0x00000001020d7824 */ /* 0x000fca00078e0a0d */
[----:B------:R-:W-:Y:S01]  /*13f0*/  LEA R13, R16, R13, 0x2 ;  /* 0x0000000d100d7211 */ /* 0x000fe200078e10ff */
[----:B------:R-:W2:Y:S03]  /*1400*/  @!UP5 S2UR UR24, SR_CgaCtaId ;  /* 0x000000000018d9c3 */ /* 0x000ea60000008800 */
[----:B------:R-:W-:-:S04]  /*1410*/  LEA.HI R11, R13, R13, RZ, 0x1 ;  /* 0x0000000d0d0b7211 */ /* 0x000fc800078f08ff */
[----:B------:R-:W-:-:S04]  /*1420*/  LOP3.LUT R16, R11, 0xfffffffe, RZ, 0xc0, !PT ;  /* 0xfffffffe0b107812 */ /* 0x000fc800078ec0ff */
[----:B------:R-:W-:-:S04]  /*1430*/  IADD3 R16, R13, -R16, RZ ;  /* 0x800000100d107210 */ /* 0x000fc80007ffe0ff */
[----:B------:R-:W-:Y:S01]  /*1440*/  ISETP.NE.AND P3, PT, R16, R17, PT ;  /* 0x000000111000720c */ /* 0x000fe20003f65270 */
[----:B-1----:R-:W-:Y:S01]  /*1450*/  @!UP6 ULEA UR6, UR5, UR4, 0x18 ;  /* 0x000000040506e291 */ /* 0x002fe2000f8ec03f */
[----:B------:R-:W-:Y:S01]  /*1460*/  SHF.L.U32 R16, R13, 0x2, RZ ;  /* 0x000000020d107819 */ /* 0x000fe200000006ff */
[----:B------:R-:W-:-:S04]  /*1470*/  @!UP6 UIADD3 UR4, -UR11, 0x100000, URZ ;  /* 0x001000000b04e890 */ /* 0x000fc8000fffe13f */
[----:B------:R-:W-:Y:S02]  /*1480*/  @!UP6 USHF.L.U32 UR5, UR4, 0xb, URZ ;  /* 0x0000000b0405e899 */ /* 0x000fe4000800063f */
[----:B------:R-:W-:Y:S01]  /*1490*/  @!UP6 USHF.L.U32 UR4, UR4, 0x1, URZ ;  /* 0x000000010404e899 */ /* 0x000fe2000800063f */
[----:B------:R-:W-:Y:S01]  /*14a0*/  VOTEU.ALL UP6, P1 ;  /* 0x00000000003f7886 */ /* 0x000fe200008c0000 */
[----:B------:R-:W-:Y:S01]  /*14b0*/  LOP3.LUT R23, R13, 0xc, R16, 0x78, !PT ;  /* 0x0000000c0d177812 */ /* 0x000fe200078e7810 */
[----:B------:R-:W-:Y:S01]  /*14c0*/  @!UP5 UMOV UR11, 0x400 ;  /* 0x00000400000bd882 */ /* 0x000fe20000000000 */
[----:B------:R-:W1:Y:S01]  /*14d0*/  LDC R13, c[0x0][0x140] ;  /* 0x00005000ff0d7b82 */ /* 0x000e620000000800 */
[----:B--2---:R-:W-:Y:S01]  /*14e0*/  @!UP5 ULEA UR11, UR24, UR11, 0x18 ;  /* 0x0000000b180bd291 */ /* 0x004fe2000f8ec03f */
[----:B------:R-:W-:Y:S01]  /*14f0*/  MOV R16, 0xffffffff ;  /* 0xffffffff00107802 */ /* 0x000fe20000000f00 */
[----:B------:R-:W-:-:S04]  /*1500*/  @!UP5 UIADD3 UR24, -UR25, 0x100000, URZ ;  /* 0x001000001918d890 */ /* 0x000fc8000fffe13f */
[----:B------:R-:W-:Y:S02]  /*1510*/  @!UP5 USHF.L.U32 UR25, UR24, 0xb, URZ ;  /* 0x0000000b1819d899 */ /* 0x000fe4000800063f */
[----:B------:R-:W-:Y:S01]  /*1520*/  @!UP5 USHF.L.U32 UR24, UR24, 0x1, URZ ;  /* 0x000000011818d899 */ /* 0x000fe2000800063f */
[----:B------:R-:W-:Y:S01]  /*1530*/  VOTEU.ALL UP5, P1 ;  /* 0x00000000003f7886 */ /* 0x000fe200008a0000 */
[----:B------:R-:W-:Y:S01]  /*1540*/  @P3 LEA.HI R11, R23, R23, RZ, 0x1 ;  /* 0x00000017170b3211 */ /* 0x000fe200078f08ff */
[----:B------:R-:W2:Y:S02]  /*1550*/  FENCE.VIEW.ASYNC.S ;  /* 0x00000000000073c6 */ /* 0x000ea40000000000 */
[----:B--2---:R-:W2:Y:S01]  /*1560*/  @!UP6 SYNCS.EXCH.64 URZ, [UR6+0x34520], UR4 ;  /* 0x03452004063fe5b2 */ /* 0x004ea20008000100 */
[----:B------:R-:W-:Y:S01]  /*1570*/  VOTEU.ALL UP6, P2 ;  /* 0x00000000003f7886 */ /* 0x000fe200010c0000 */
[----:B------:R-:W-:Y:S02]  /*1580*/  LOP3.LUT P1, RZ, R158, 0x7, RZ, 0xc0, !PT ;  /* 0x000000079eff7812 */ /* 0x000fe4000782c0ff */
[----:B------:R-:W-:-:S02]  /*1590*/  @P3 SHF.R.S32.HI R11, RZ, 0x1, R11 ;  /* 0x00000001ff0b3819 */ /* 0x000fc4000001140b */
[----:B------:R-:W-:Y:S01]  /*15a0*/  ISETP.LT.U32.AND P1, PT, R23, 0x2, !P1 ;  /* 0x000000021700780c */ /* 0x000fe20004f21070 */
[----:B------:R3:W4:Y:S01]  /*15b0*/  @!UP5 SYNCS.EXCH.64 URZ, [UR6+0x34528], UR4 ;  /* 0x03452804063fd5b2 */ /* 0x0007220008000100 */
[----:B------:R-:W-:Y:S01]  /*15c0*/  VOTEU.ALL UP5, P2 ;  /* 0x00000000003f7886 */ /* 0x000fe200010a0000 */
[----:B------:R-:W-:Y:S01]  /*15d0*/  NOP ;  /* 0x0000000000007918 */ /* 0x000fe20000000000 */
[----:B---3--:R-:W-:Y:S01]  /*15e0*/  UMOV UR4, URZ ;  /* 0x0000003f00047c82 */ /* 0x008fe20008000000 */
[----:B------:R-:W-:Y:S01]  /*15f0*/  ULDC.U8 UR5, c[0x0][0x900] ;  /* 0x0002400000057ab9 */ /* 0x000fe20000000000 */
[----:B------:R3:W2:Y:S01]  /*1600*/  @!UP6 SYNCS.EXCH.64 URZ, [UR11+0x34530], UR24 ;  /* 0x034530180b3fe5b2 */ /* 0x0006a20008000100 */
[----:B------:R-:W-:Y:S01]  /*1610*/  VOTEU.ALL UP6, P2 ;  /* 0x00000000003f7886 */ /* 0x000fe200010c0000 */
[----:B------:R3:W2:Y:S01]  /*1620*/  @!UP5 SYNCS.EXCH.64 URZ, [UR11+0x34538], UR24 ;  /* 0x034538180b3fd5b2 */ /* 0x0006a20008000100 */
[----:B------:R-:W-:Y:S01]  /*1630*/  VOTEU.ALL UP5, P2 ;  /* 0x00000000003f7886 */ /* 0x000fe200010a0000 */
[----:B------:R-:W-:-:S02]  /*1640*/  @P3 ISETP.NE.AND P2, PT, R11, R18, PT ;  /* 0x000000120b00320c */ /* 0x000fc40003f45270 */
[----:B------:R-:W-:Y:S02]  /*1650*/  SEL R11, RZ, 0x1, !P1 ;  /* 0x00000001ff0b7807 */ /* 0x000fe40004800000 */
[----:B-1----:R-:W-:Y:S02]  /*1660*/  ISETP.EQ.U32.AND P1, PT, R13, 0x1, PT ;  /* 0x000000010d00780c */ /* 0x002fe40003f22070 */
[----:B------:R-:W-:-:S04]  /*1670*/  @P3 SEL R22, RZ, 0x1, P2 ;  /* 0x00000001ff163807 */ /* 0x000fc80001000000 */
[----:B------:R-:W-:Y:S01]  /*1680*/  LOP3.LUT R22, R22, R11, RZ, 0xc0, !PT ;  /* 0x0000000b16167212 */ /* 0x000fe200078ec0ff */
[----:B------:R3:W1:Y:S01]  /*1690*/  @!UP6 SYNCS.EXCH.64 URZ, [UR11+0x34540], UR24 ;  /* 0x034540180b3fe5b2 */ /* 0x0006620008000100 */
[----:B------:R3:W1:Y:S01]  /*16a0*/  @!UP5 SYNCS.EXCH.64 URZ, [UR11+0x34548], UR24 ;  /* 0x034548180b3fd5b2 */ /* 0x0006620008000100 */
[----:B------:R-:W-:-:S04]  /*16b0*/  NOP ;  /* 0x0000000000007918 */ /* 0x000fc80000000000 */
[----:B--234-:R-:W-:Y:S05]  /*16c0*/  @!P1 BRA `(.L_x_5) ;  /* 0x0000000000089947 */ /* 0x01cfea0003800000 */
[----:B-1----:R-:W-:Y:S01]  /*16d0*/  UCGABAR_ARV ;  /* 0x00000000000079c7 */ /* 0x002fe20008000000 */
[----:B------:R-:W-:Y:S05]  /*16e0*/  BRA `(.L_x_6) ;  /* 0x0000000000047947 */ /* 0x000fea0003800000 */
.L_x_5:
[----:B-1----:R-:W-:Y:S01]  /*16f0*/  NOP ;  /* 0x0000000000007918 */ /* 0x002fe20000000000 */
.L_x_6:
[----:B------:R-:W-:Y:S05]  /*1700*/  @!P1 BRA `(.L_x_7) ;  /* 0x00000000000c9947 */ /* 0x000fea0003800000 */
[----:B------:R-:W-:Y:S01]  /*1710*/  UCGABAR_WAIT ;  /* 0x0000000000007dc7 */ /* 0x000fe20008000000 */
[----:B------:R-:W-:Y:S01]  /*1720*/  CCTL.IVALL ;  /* 0x00000000ff00798f */ /* 0x000fe20002000000 */
[----:B------:R-:W-:Y:S05]  /*1730*/  BRA `(.L_x_8) ;  /* 0x0000000000047947 */ /* 0x000fea0003800000 */
.L_x_7:
[----:B------:R-:W-:Y:S06]  /*1740*/  BAR.SYNC.DEFER_BLOCKING 0x0 ;  /* 0x0000000000007b1d */ /* 0x000fec0000010000 */
.L_x_8:
[----:B------:R-:W1:Y:S01]  /*1750*/  LDC.64 R24, c[0x0][0x8f8] ;  /* 0x00023e00ff187b82 */ /* 0x000e620000000a00 */
[----:B------:R-:W-:Y:S01]  /*1760*/  MOV R18, UR7 ;  /* 0x0000000700127c02 */ /* 0x000fe20008000f00 */
[----:B------:R-:W-:Y:S01]  /*1770*/  UMOV UR6, URZ ;  /* 0x0000003f00067c82 */ /* 0x000fe20008000000 */
[----:B------:R-:W-:Y:S01]  /*1780*/  ISETP.NE.AND P2, PT, RZ, UR5, PT ;  /* 0x00000005ff007c0c */ /* 0x000fe2000bf45270 */
[----:B------:R-:W-:Y:S01]  /*1790*/  UMOV UR5, URZ ;  /* 0x0000003f00057c82 */ /* 0x000fe20008000000 */
[----:B------:R-:W-:Y:S01]  /*17a0*/  UMOV UR11, URZ ;  /* 0x0000003f000b7c82 */ /* 0x000fe20008000000 */
[----:B------:R-:W-:Y:S01]  /*17b0*/  IMAD.MOV.U32 R17, RZ, RZ, -0x1 ;  /* 0xffffffffff117424 */ /* 0x000fe200078e00ff */
[----:B------:R-:W-:Y:S02]  /*17c0*/  P2R R15, PR, RZ, 0x4 ;  /* 0x00000004ff0f7803 */ /* 0x000fe40000000000 */
[----:B-1----:R-:W-:-:S04]  /*17d0*/  ISETP.LE.U32.AND P1, PT, R24, UR8, PT ;  /* 0x0000000818007c0c */ /* 0x002fc8000bf23070 */
[----:B------:R-:W-:Y:S02]  /*17e0*/  ISETP.GE.U32.AND.EX P1, PT, R18, R25, PT, P1 ;  /* 0x000000191200720c */ /* 0x000fe40003f26110 */
[----:B------:R-:W-:-:S11]  /*17f0*/  MOV R18, 0xffffffff ;  /* 0xffffffff00127802 */ /* 0x000fd60000000f00 */
[----:B------:R-:W-:Y:S05]  /*1800*/  @P2 BRA P1, `(.L_x_9) ;  /* 0x0000001400fc2947 */ /* 0x000fea0000800000 */
[----:B------:R-:W-:Y:S01]  /*1810*/  ISETP.LE.U32.AND P1, PT, R6, UR8, PT ;  /* 0x0000000806007c0c */ /* 0x000fe2000bf23070 */
[----:B------:R-:W-:Y:S01]  /*1820*/  UMOV UR5, URZ ;  /* 0x0000003f00057c82 */ /* 0x000fe20008000000 */
[----:B------:R-:W-:Y:S01]  /*1830*/  MOV R11, UR7 ;  /* 0x00000007000b7c02 */ /* 0x000fe20008000f00 */
[----:B------:R-:W-:Y:S01]  /*1840*/  UMOV UR6, URZ ;  /* 0x0000003f00067c82 */ /* 0x000fe20008000000 */
[----:B------:R-:W-:Y:S01]  /*1850*/  UMOV UR11, URZ ;  /* 0x0000003f000b7c82 */ /* 0x000fe20008000000 */
[----:B------:R-:W-:Y:S01]  /*1860*/  UMOV UR4, URZ ;  /* 0x0000003f00047c82 */ /* 0x000fe20008000000 */
[----:B------:R-:W-:-:S13]  /*1870*/  ISETP.GE.U32.AND.EX P1, PT, R11, R7, PT, P1 ;  /* 0x000000070b00720c */ /* 0x000fda0003f26110 */
[----:B------:R-:W-:Y:S05]  /*1880*/  @!P1 BRA `(.L_x_10) ;  /* 0x0000001000c89947 */ /* 0x000fea0003800000 */
[----:B------:R-:W-:Y:S02]  /*1890*/  IADD3 R11, R21, 0x20, RZ ;  /* 0x00000020150b7810 */ /* 0x000fe40007ffe0ff */
[----:B------:R-:W-:Y:S02]  /*18a0*/  MOV R7, R21 ;  /* 0x0000001500077202 */ /* 0x000fe40000000f00 */
[----:B------:R-:W-:Y:S02]  /*18b0*/  ISETP.GE.AND P1, PT, R11, R12, PT ;  /* 0x0000000c0b00720c */ /* 0x000fe40003f26270 */
[----:B-----5:R-:W-:Y:S02]  /*18c0*/  MOV R17, R8 ;  /* 0x0000000800117202 */ /* 0x020fe40000000f00 */
[----:B------:R-:W-:-:S09]  /*18d0*/  MOV R24, R0 ;  /* 0x0000000000187202 */ /* 0x000fd20000000f00 */
[----:B------:R-:W1:Y:S01]  /*18e0*/  @!P1 LDC.64 R18, c[0x0][0x918] ;  /* 0x00024600ff129b82 */ /* 0x000e620000000a00 */
[----:B------:R-:W-:Y:S01]  /*18f0*/  @!P1 IADD3 R13, R7, 0x20, RZ ;  /* 0x00000020070d9810 */ /* 0x000fe20007ffe0ff */
[----:B------:R-:W-:Y:S02]  /*1900*/  UIADD3 UR16, UP5, UR16, -0x1, URZ ;  /* 0xffffffff10107890 */ /* 0x000fe4000ffbe03f */
[----:B------:R-:W-:Y:S01]  /*1910*/  UIADD3 UR14, UP6, UR14, -0x1, URZ ;  /* 0xffffffff0e0e7890 */ /* 0x000fe2000ffde03f */
[----:B------:R-:W-:Y:S01]  /*1920*/  BSSY B0, `(.L_x_11) ;  /* 0x0000050000007945 */ /* 0x000fe20003800000 */
[----:B------:R-:W-:Y:S01]  /*1930*/  UIADD3.X UR17, UR17, -0x1, URZ, UP5, !UPT ;  /* 0xffffffff11117890 */ /* 0x000fe2000affe43f */
[----:B-1----:R-:W-:-:S05]  /*1940*/  @!P1 IMAD.WIDE R18, R13, 0xc, R18 ;  /* 0x0000000c0d129825 */ /* 0x002fca00078e0212 */
[----:B------:R1:W5:Y:S04]  /*1950*/  @!P1 LDG.E R8, desc[UR38][R18.64] ;  /* 0x0000002612089981 */ /* 0x000368000c1e1900 */
[----:B------:R1:W5:Y:S01]  /*1960*/  @!P1 LDG.E R0, desc[UR38][R18.64+0x4] ;  /* 0x0000042612009981 */ /* 0x000362000c1e1900 */
[----:B------:R-:W-:Y:S01]  /*1970*/  ISETP.GE.AND P1, PT, R7, R12, PT ;  /* 0x0000000c0700720c */ /* 0x000fe20003f26270 */
[----:B------:R-:W-:Y:S01]  /*1980*/  UIADD3.X UR15, UR15, -0x1, URZ, UP6, !UPT ;  /* 0xffffffff0f0f7890 */ /* 0x000fe2000b7fe43f */
[----:B------:R-:W-:Y:S01]  /*1990*/  IMAD.MOV.U32 R13, RZ, RZ, RZ ;  /* 0x000000ffff0d7224 */ /* 0x000fe200078e00ff */
[----:B------:R-:W-:Y:S01]  /*19a0*/  UIADD3 UR4, UR9, -0x1, URZ ;  /* 0xffffffff09047890 */ /* 0x000fe2000fffe03f */
[----:B------:R-:W-:Y:S01]  /*19b0*/  MOV R6, RZ ;  /* 0x000000ff00067202 */ /* 0x000fe20000000f00 */
[----:B------:R-:W-:Y:S01]  /*19c0*/  UIADD3 UR5, UR10, -0x1, URZ ;  /* 0xffffffff0a057890 */ /* 0x000fe2000fffe03f */
[----:B------:R-:W-:-:S02]  /*19d0*/  MOV R29, 0x7fffffff ;  /* 0x7fffffff001d7802 */ /* 0x000fc40000000f00 */
[----:B------:R-:W-:-:S05]  /*19e0*/  MOV R30, RZ ;  /* 0x000000ff001e7202 */ /* 0x000fca0000000f00 */
[----:B-1----:R-:W-:Y:S05]  /*19f0*/  @P1 BRA `(.L_x_12) ;  /* 0x0000000400081947 */ /* 0x002fea0003800000 */
[----:B------:R-:W-:Y:S02]  /*1a00*/  PLOP3.LUT P3, PT, PT, PT, UP0, 0x80, 0x0 ;  /* 0x000000000000781c */ /* 0x000fe40003f6f008 */
[C---:B------:R-:W-:Y:S02]  /*1a10*/  IADD3 R26, P2, R24.reuse, UR16, RZ ;  /* 0x00000010181a7c10 */ /* 0x040fe4000ff5e0ff */
[C---:B------:R-:W-:Y:S02]  /*1a20*/  IADD3 R28, P1, R17.reuse, UR14, RZ ;  /* 0x0000000e111c7c10 */ /* 0x040fe4000ff3e0ff */
[----:B------:R-:W-:Y:S02]  /*1a30*/  LEA.HI.X.SX32 R27, R24, UR17, 0x1, P2 ;  /* 0x00000011181b7c11 */ /* 0x000fe400090f0eff */
[----:B------:R-:W-:-:S05]  /*1a40*/  LEA.HI.X.SX32 R29, R17, UR15, 0x1, P1 ;  /* 0x0000000f111d7c11 */ /* 0x000fca00088f0eff */
[----:B------:R-:W-:Y:S05]  /*1a50*/  @!P3 BRA `(.L_x_13) ;  /* 0x000000000030b947 */ /* 0x000fea0003800000 */
[----:B------:R-:W-:Y:S02]  /*1a60*/  ULDC UR6, c[0x0][0x8dc] ;  /* 0x0002370000067ab9 */ /* 0x000fe40000000800 */
[----:B------:R-:W-:-:S04]  /*1a70*/  IADD3 R17, P1, R28, UR6, RZ ;  /* 0x000000061c117c10 */ /* 0x000fc8000ff3e0ff */
[----:B------:R-:W-:-:S05]  /*1a80*/  IADD3.X R29, RZ, R29, RZ, P1, !PT ;  /* 0x0000001dff1d7210 */ /* 0x000fca0000ffe4ff */
[----:B------:R-:W-:-:S04]  /*1a90*/  IMAD.WIDE.U32 R4, R29, UR20, RZ ;  /* 0x000000141d047c25 */ /* 0x000fc8000f8e00ff */
[----:B------:R-:W-:-:S04]  /*1aa0*/  IMAD.WIDE.U32 R18, P1, R17, UR21, R4 ;  /* 0x0000001511127c25 */ /* 0x000fc8000f820004 */
[----:B------:R-:W-:Y:S01]  /*1ab0*/  IMAD.WIDE.U32 R4, R17, UR20, RZ ;  /* 0x0000001411047c25 */ /* 0x000fe2000f8e00ff */
[----:B------:R-:W-:Y:S02]  /*1ac0*/  IADD3.X R25, RZ, RZ, RZ, P1, !PT ;  /* 0x000000ffff197210 */ /* 0x000fe40000ffe4ff */
[----:B------:R-:W-:Y:S02]  /*1ad0*/  MOV R24, R19 ;  /* 0x0000001300187202 */ /* 0x000fe40000000f00 */
[----:B------:R-:W-:-:S05]  /*1ae0*/  IADD3 RZ, P1, R5, R18, RZ ;  /* 0x0000001205ff7210 */ /* 0x000fca0007f3e0ff */
[----:B------:R-:W-:-:S04]  /*1af0*/  IMAD.WIDE.U32.X R4, R29, UR21, R24, P1 ;  /* 0x000000151d047c25 */ /* 0x000fc800088e0418 */
[----:B------:R-:W-:Y:S01]  /*1b00*/  IMAD.MOV.U32 R29, RZ, RZ, R5 ;  /* 0x000000ffff1d7224 */ /* 0x000fe200078e0005 */
[----:B------:R-:W-:-:S07]  /*1b10*/  MOV R28, R4 ;  /* 0x00000004001c7202 */ /* 0x000fce0000000f00 */
.L_x_13:
        /* <DEDUP_REMOVED lines=10> */
[----:B------:R-:W-:-:S03]  /*1bc0*/  IMAD.WIDE.U32.X R4, R27, UR23, R24, P1 ;  /* 0x000000171b047c25 */ /* 0x000fc600088e0418 */
[----:B------:R-:W-:Y:S02]  /*1bd0*/  MOV R26, R4 ;  /* 0x00000004001a7202 */ /* 0x000fe40000000f00 */
[----:B------:R-:W-:-:S07]  /*1be0*/  MOV R27, R5 ;  /* 0x00000005001b7202 */ /* 0x000fce0000000f00 */
.L_x_14:
[----:B------:R-:W-:Y:S02]  /*1bf0*/  SHF.R.U64 R5, R28, UR27, R29 ;  /* 0x0000001b1c057c19 */ /* 0x000fe4000800121d */
[----:B------:R-:W-:Y:S02]  /*1c00*/  SHF.R.U64 R4, R26, UR31, R27 ;  /* 0x0000001f1a047c19 */ /* 0x000fe4000800121b */
[----:B------:R-:W-:Y:S02]  /*1c10*/  IADD3 R19, R5, UR4, RZ ;  /* 0x0000000405137c10 */ /* 0x000fe4000fffe0ff */
[----:B------:R-:W-:Y:S02]  /*1c20*/  IADD3 R24, R4, UR5, RZ ;  /* 0x0000000504187c10 */ /* 0x000fe4000fffe0ff */
[----:B------:R-:W-:Y:S02]  /*1c30*/  IABS R17, R19 ;  /* 0x0000001300117213 */ /* 0x000fe40000000000 */
[----:B------:R-:W-:-:S03]  /*1c40*/  IABS R18, R24 ;  /* 0x0000001800127213 */ /* 0x000fc60000000000 */
[----:B------:R-:W-:-:S04]  /*1c50*/  IMAD.HI.U32 R4, R17, UR13, RZ ;  /* 0x0000000d11047c27 */ /* 0x000fc8000f8e00ff */
[----:B------:R-:W-:-:S04]  /*1c60*/  IMAD.HI.U32 R5, R18, UR19, RZ ;  /* 0x0000001312057c27 */ /* 0x000fc8000f8e00ff */
[----:B------:R-:W-:Y:S01]  /*1c70*/  IMAD R4, R4, UR30, R17 ;  /* 0x0000001e04047c24 */ /* 0x000fe2000f8e0211 */
[----:B------:R-:W-:Y:S01]  /*1c80*/  MOV R17, UR32 ;  /* 0x0000002000117c02 */ /* 0x000fe20008000f00 */
[----:B------:R-:W-:Y:S01]  /*1c90*/  IMAD R5, R5, UR12, R18 ;  /* 0x0000000c05057c24 */ /* 0x000fe2000f8e0212 */
[----:B------:R-:W-:Y:S02]  /*1ca0*/  MOV R18, UR33 ;  /* 0x0000002100127c02 */ /* 0x000fe40008000f00 */
[----:B------:R-:W-:Y:S02]  /*1cb0*/  ISETP.LT.U32.AND P1, PT, R4, UR29, PT ;  /* 0x0000001d04007c0c */ /* 0x000fe4000bf21070 */
[----:B------:R-:W-:-:S11]  /*1cc0*/  ISETP.LT.U32.AND P2, PT, R5, UR28, PT ;  /* 0x0000001c05007c0c */ /* 0x000fd6000bf41070 */
[----:B------:R-:W-:Y:S01]  /*1cd0*/  @!P1 VIADD R4, R4, -UR29 ;  /* 0x8000001d04049c36 */ /* 0x000fe20008000000 */
[----:B------:R-:W-:Y:S02]  /*1ce0*/  ISETP.GE.AND P1, PT, R24, RZ, PT ;  /* 0x000000ff1800720c */ /* 0x000fe40003f26270 */
[----:B------:R-:W-:Y:S02]  /*1cf0*/  @!P2 IADD3 R5, R5, -UR28, RZ ;  /* 0x8000001c0505ac10 */ /* 0x000fe4000fffe0ff */
[----:B------:R-:W-:Y:S02]  /*1d00*/  ISETP.LT.U32.AND P3, PT, R4, UR29, PT ;  /* 0x0000001d04007c0c */ /* 0x000fe4000bf61070 */
[----:B------:R-:W-:Y:S02]  /*1d10*/  ISETP.LT.U32.AND P4, PT, R5, UR28, PT ;  /* 0x0000001c05007c0c */ /* 0x000fe4000bf81070 */
[----:B------:R-:W-:-:S09]  /*1d20*/  ISETP.GE.AND P2, PT, R19, RZ, PT ;  /* 0x000000ff1300720c */ /* 0x000fd20003f46270 */
[----:B------:R-:W-:Y:S02]  /*1d30*/  @!P3 IADD3 R4, R4, -UR29, RZ ;  /* 0x8000001d0404bc10 */ /* 0x000fe4000fffe0ff */
[----:B------:R-:W-:Y:S02]  /*1d40*/  @!P4 IADD3 R5, R5, -UR28, RZ ;  /* 0x8000001c0505cc10 */ /* 0x000fe4000fffe0ff */
[----:B------:R-:W-:Y:S02]  /*1d50*/  PLOP3.LUT P3, PT, PT, PT, UP4, 0x80, 0x0 ;  /* 0x000000000000781c */ /* 0x000fe40003f6f048 */
[----:B------:R-:W-:Y:S02]  /*1d60*/  PLOP3.LUT P4, PT, PT, PT, UP2, 0x80, 0x0 ;  /* 0x000000000000781c */ /* 0x000fe40003f8f028 */
[----:B------:R-:W-:Y:S02]  /*1d70*/  @!P2 IADD3 R4, -R4, RZ, RZ ;  /* 0x000000ff0404a210 */ /* 0x000fe40007ffe1ff */
[----:B------:R-:W-:-:S02]  /*1d80*/  @!P1 IADD3 R5, -R5, RZ, RZ ;  /* 0x000000ff05059210 */ /* 0x000fc40007ffe1ff */
[----:B------:R-:W-:Y:S02]  /*1d90*/  SEL R4, R17, R4, !P3 ;  /* 0x0000000411047207 */ /* 0x000fe40005800000 */
[----:B------:R-:W-:Y:S02]  /*1da0*/  SEL R5, R18, R5, !P4 ;  /* 0x0000000512057207 */ /* 0x000fe40006000000 */
[----:B------:R-:W-:Y:S01]  /*1db0*/  PLOP3.LUT P1, PT, PT, PT, UP3, 0x80, 0x0 ;  /* 0x000000000000781c */ /* 0x000fe20003f2f038 */
[----:B------:R-:W-:Y:S01]  /*1dc0*/  IMAD.IADD R18, R19, 0x1, -R4 ;  /* 0x0000000113127824 */ /* 0x000fe200078e0a04 */
[----:B------:R-:W-:-:S04]  /*1dd0*/  IADD3 R5, R24, -R5, RZ ;  /* 0x8000000518057210 */ /* 0x000fc80007ffe0ff */
[----:B------:R-:W-:Y:S01]  /*1de0*/  SEL R4, R5, R18, !P1 ;  /* 0x0000001205047207 */ /* 0x000fe20004800000 */
[----:B------:R-:W-:-:S03]  /*1df0*/  IMAD R29, R18, R5, RZ ;  /* 0x00000005121d7224 */ /* 0x000fc600078e02ff */
[----:B------:R-:W-:Y:S02]  /*1e00*/  SHF.R.S32.HI R5, RZ, 0x1f, R4 ;  /* 0x0000001fff057819 */ /* 0x000fe40000011404 */
[----:B------:R-:W-:-:S07]  /*1e10*/  SHF.R.S32.HI R30, RZ, 0x1f, R29 ;  /* 0x0000001fff1e7819 */ /* 0x000fce000001141d */
.L_x_12:
[----:B------:R-:W-:Y:S05]  /*1e20*/  BSYNC B0 ;  /* 0x0000000000007941 */ /* 0x000fea0003800000 */
.L_x_11:
[----:B------:R-:W1:Y:S01]  /*1e30*/  SHFL.UP PT, R18, R29, 0x1, RZ ;  /* 0x042000001d127989 */ /* 0x000e6200000e00ff */
[C---:B------:R-:W-:Y:S02]  /*1e40*/  ISETP.NE.AND P2, PT, R21.reuse, RZ, PT ;  /* 0x000000ff1500720c */ /* 0x040fe40003f45270 */
[C---:B------:R-:W-:Y:S01]  /*1e50*/  ISETP.GE.U32.AND P3, PT, R21.reuse, 0x2, PT ;  /* 0x000000021500780c */ /* 0x040fe20003f66070 */
[----:B------:R-:W2:Y:S01]  /*1e60*/  SHFL.UP PT, R17, R30, 0x1, RZ ;  /* 0x042000001e117989 */ /* 0x000ea200000e00ff */
[C---:B------:R-:W-:Y:S02]  /*1e70*/  ISETP.GE.U32.AND P4, PT, R21.reuse, 0x4, PT ;  /* 0x000000041500780c */ /* 0x040fe40003f86070 */
[C---:B------:R-:W-:Y:S02]  /*1e80*/  ISETP.GE.U32.AND P5, PT, R21.reuse, 0x8, PT ;  /* 0x000000081500780c */ /* 0x040fe40003fa6070 */
[----:B------:R-:W-:Y:S02]  /*1e90*/  ISETP.GE.U32.AND P6, PT, R21, 0x10, PT ;  /* 0x000000101500780c */ /* 0x000fe40003fc6070 */
[----:B-1----:R-:W-:-:S02]  /*1ea0*/  SEL R18, R18, RZ, P2 ;  /* 0x000000ff12127207 */ /* 0x002fc40001000000 */
[----:B--2---:R-:W-:Y:S02]  /*1eb0*/  SEL R17, R17, RZ, P2 ;  /* 0x000000ff11117207 */ /* 0x004fe40001000000 */
[----:B------:R-:W-:-:S04]  /*1ec0*/  IADD3 R25, P1, R18, R29, RZ ;  /* 0x0000001d12197210 */ /* 0x000fc80007f3e0ff */
[----:B------:R-:W-:Y:S01]  /*1ed0*/  IADD3.X R24, R17, R30, RZ, P1, !PT ;  /* 0x0000001e11187210 */ /* 0x000fe20000ffe4ff */
[----:B------:R-:W1:Y:S04]  /*1ee0*/  SHFL.UP PT, R18, R25, 0x2, RZ ;  /* 0x0440000019127989 */ /* 0x000e6800000e00ff */
[----:B------:R-:W2:Y:S01]  /*1ef0*/  SHFL.UP PT, R17, R24, 0x2, RZ ;  /* 0x0440000018117989 */ /* 0x000ea200000e00ff */
[----:B-1----:R-:W-:-:S04]  /*1f00*/  SEL R18, R18, RZ, P3 ;  /* 0x000000ff12127207 */ /* 0x002fc80001800000 */
[----:B------:R-:W-:Y:S02]  /*1f10*/  IADD3 R19, P1, R18, R25, RZ ;  /* 0x0000001912137210 */ /* 0x000fe40007f3e0ff */
[----:B--2---:R-:W-:-:S03]  /*1f20*/  SEL R17, R17, RZ, P3 ;  /* 0x000000ff11117207 */ /* 0x004fc60001800000 */
[----:B------:R-:W1:Y:S01]  /*1f30*/  SHFL.UP PT, R18, R19, 0x4, RZ ;  /* 0x0480000013127989 */ /* 0x000e6200000e00ff */
[----:B------:R-:W-:-:S05]  /*1f40*/  IADD3.X R26, R17, R24, RZ, P1, !PT ;  /* 0x00000018111a7210 */ /* 0x000fca0000ffe4ff */
        /* <DEDUP_REMOVED lines=15> */
[----:B--2---:R-:W-:-:S04]  /*2040*/  SEL R17, R17, RZ, P6 ;  /* 0x000000ff11117207 */ /* 0x004fc80003000000 */
[----:B------:R-:W-:Y:S02]  /*2050*/  IADD3.X R25, R17, R26, RZ, P1, !PT ;  /* 0x0000001a11197210 */ /* 0x000fe40000ffe4ff */
[----:B------:R-:W-:-:S04]  /*2060*/  ISETP.GT.U32.AND P1, PT, R24, UR8, PT ;  /* 0x0000000818007c0c */ /* 0x000fc8000bf24070 */
[----:B------:R-:W-:-:S13]  /*2070*/  ISETP.GT.U32.AND.EX P1, PT, R25, UR7, PT, P1 ;  /* 0x0000000719007c0c */ /* 0x000fda000bf24110 */
[----:B------:R-:W-:-:S04]  /*2080*/  VOTE.ANY R17, PT, P1 ;  /* 0x0000000000117806 */ /* 0x000fc800008e0100 */
[----:B------:R-:W-:-:S13]  /*2090*/  ISETP.NE.AND P1, PT, R17, RZ, PT ;  /* 0x000000ff1100720c */ /* 0x000fda0003f25270 */
[----:B------:R-:W-:Y:S05]  /*20a0*/  @P1 BRA `(.L_x_15) ;  /* 0x0000000800701947 */ /* 0x000fea0003800000 */
[----:B------:R-:W1:Y:S01]  /*20b0*/  LDC R12, c[0x0][0x910] ;  /* 0x00024400ff0c7b82 */ /* 0x000e620000000800 */
[----:B------:R-:W-:Y:S01]  /*20c0*/  MOV R26, R24 ;  /* 0x00000018001a7202 */ /* 0x000fe20000000f00 */
[----:B------:R-:W-:Y:S01]  /*20d0*/  ULDC UR19, c[0x0][0x8f4] ;  /* 0x00023d0000137ab9 */ /* 0x000fe20000000800 */
[----:B------:R-:W-:Y:S01]  /*20e0*/  ULDC UR6, c[0x0][0x8dc] ;  /* 0x0002370000067ab9 */ /* 0x000fe20000000800 */
[----:B------:R-:W-:Y:S01]  /*20f0*/  ULDC UR22, c[0x0][0x8d8] ;  /* 0x0002360000167ab9 */ /* 0x000fe20000000800 */
[----:B------:R-:W-:Y:S01]  /*2100*/  ULDC UR23, c[0x0][0x8f0] ;  /* 0x00023c0000177ab9 */ /* 0x000fe20000000800 */
[----:B------:R-:W-:Y:S01]  /*2110*/  ULDC.64 UR12, c[0x0][0x8d0] ;  /* 0x00023400000c7ab9 */ /* 0x000fe20000000a00 */
[----:B------:R-:W-:-:S05]  /*2120*/  ULDC.64 UR20, c[0x0][0x8e8] ;  /* 0x00023a0000147ab9 */ /* 0x000fca0000000a00 */
.L_x_20:
[----:B------:R-:W-:Y:S01]  /*2130*/  IMAD.MOV.U32 R7, RZ, RZ, R11 ;  /* 0x000000ffff077224 */ /* 0x000fe200078e000b */
[----:B------:R-:W-:Y:S02]  /*2140*/  IADD3 R11, R11, 0x20, RZ ;  /* 0x000000200b0b7810 */ /* 0x000fe40007ffe0ff */
[----:B-----5:R-:W-:Y:S02]  /*2150*/  MOV R17, R8 ;  /* 0x0000000800117202 */ /* 0x020fe40000000f00 */
[----:B-1----:R-:W-:Y:S02]  /*2160*/  ISETP.GE.AND P1, PT, R11, R12, PT ;  /* 0x0000000c0b00720c */ /* 0x002fe40003f26270 */
[----:B------:R-:W-:-:S11]  /*2170*/  MOV R24, R0 ;  /* 0x0000000000187202 */ /* 0x000fd60000000f00 */
[----:B------:R-:W1:Y:S01]  /*2180*/  @!P1 LDC.64 R18, c[0x0][0x918] ;  /* 0x00024600ff129b82 */ /* 0x000e620000000a00 */
[----:B------:R-:W-:Y:S01]  /*2190*/  @!P1 IADD3 R13, R7, 0x20, RZ ;  /* 0x00000020070d9810 */ /* 0x000fe20007ffe0ff */
[----:B------:R2:W3:Y:S01]  /*21a0*/  SHFL.IDX PT, R6, R25, 0x1f, 0x1f ;  /* 0x03e01f0019067f89 */ /* 0x0004e200000e0000 */
[----:B------:R-:W-:Y:S03]  /*21b0*/  BSSY B0, `(.L_x_16) ;  /* 0x0000064000007945 */ /* 0x000fe60003800000 */
[----:B-1----:R-:W-:-:S05]  /*21c0*/  @!P1 IMAD.WIDE R18, R13, 0xc, R18 ;  /* 0x0000000c0d129825 */ /* 0x002fca00078e0212 */
[----:B------:R2:W5:Y:S04]  /*21d0*/  @!P1 LDG.E R8, desc[UR38][R18.64] ;  /* 0x0000002612089981 */ /* 0x000568000c1e1900 */
[----:B------:R2:W5:Y:S01]  /*21e0*/  @!P1 LDG.E R0, desc[UR38][R18.64+0x4] ;  /* 0x0000042612009981 */ /* 0x000562000c1e1900 */
[----:B------:R-:W-:Y:S02]  /*21f0*/  ISETP.GE.AND P1, PT, R7, R12, PT ;  /* 0x0000000c0700720c */ /* 0x000fe40003f26270 */
[----:B------:R-:W-:Y:S01]  /*2200*/  MOV R29, 0x7fffffff ;  /* 0x7fffffff001d7802 */ /* 0x000fe20000000f00 */
[----:B------:R2:W1:Y:S01]  /*2210*/  SHFL.IDX PT, R13, R26, 0x1f, 0x1f ;  /* 0x03e01f001a0d7f89 */ /* 0x00046200000e0000 */
[----:B------:R-:W-:-:S09]  /*2220*/  MOV R30, RZ ;  /* 0x000000ff001e7202 */ /* 0x000fd20000000f00 */
[----:B--23--:R-:W-:Y:S05]  /*2230*/  @P1 BRA `(.L_x_17) ;  /* 0x00000004006c1947 */ /* 0x00cfea0003800000 */
[----:B------:R-:W-:Y:S02]  /*2240*/  IABS R30, R9 ;  /* 0x00000009001e7213 */ /* 0x000fe40000000000 */
[C---:B------:R-:W-:Y:S02]  /*2250*/  IADD3 R27, P1, R17.reuse, UR14, RZ ;  /* 0x0000000e111b7c10 */ /* 0x040fe4000ff3e0ff */
[----:B------:R-:W2:Y:S02]  /*2260*/  I2F.RP R4, R30 ;  /* 0x0000001e00047306 */ /* 0x000ea40000209400 */
[----:B------:R-:W-:Y:S02]  /*2270*/  LEA.HI.X.SX32 R28, R17, UR15, 0x1, P1 ;  /* 0x0000000f111c7c11 */ /* 0x000fe400088f0eff */
[----:B------:R-:W-:-:S04]  /*2280*/  IADD3 R17, P1, R24, UR16, RZ ;  /* 0x0000001018117c10 */ /* 0x000fc8000ff3e0ff */
[----:B------:R-:W-:Y:S02]  /*2290*/  LEA.HI.X.SX32 R26, R24, UR17, 0x1, P1 ;  /* 0x00000011181a7c11 */ /* 0x000fe400088f0eff */
[----:B------:R-:W-:Y:S01]  /*22a0*/  PLOP3.LUT P1, PT, PT, PT, UP0, 0x80, 0x0 ;  /* 0x000000000000781c */ /* 0x000fe20003f2f008 */
[----:B--2---:R-:W2:Y:S02]  /*22b0*/  MUFU.RCP R4, R4 ;  /* 0x0000000400047308 */ /* 0x004ea40000001000 */
[----:B--2---:R-:W-:-:S06]  /*22c0*/  IADD3 R5, R4, 0xffffffe, RZ ;  /* 0x0ffffffe04057810 */ /* 0x004fcc0007ffe0ff */
[----:B------:R-:W2:Y:S02]  /*22d0*/  F2I.FTZ.U32.TRUNC.NTZ R31, R5 ;  /* 0x00000005001f7305 */ /* 0x000ea4000021f000 */
[----:B--2---:R-:W-:Y:S02]  /*22e0*/  IMAD.MOV R32, RZ, RZ, -R31 ;  /* 0x000000ffff207224 */ /* 0x004fe400078e0a1f */
[----:B------:R-:W-:Y:S05]  /*22f0*/  @!P1 BRA `(.L_x_18) ;  /* 0x00000000002c9947 */ /* 0x000fea0003800000 */
        /* <DEDUP_REMOVED lines=11> */
.L_x_18:
[----:B------:R-:W-:Y:S05]  /*23b0*/  @!P0 BRA `(.L_x_19) ;  /* 0x00000000002c8947 */ /* 0x000fea0003800000 */
[----:B------:R-:W-:-:S04]  /*23c0*/  IADD3 R17, P1, R17, UR19, RZ ;  /* 0x0000001311117c10 */ /* 0x000fc8000ff3e0ff */
[----:B------:R-:W-:-:S05]  /*23d0*/  IADD3.X R29, RZ, R26, RZ, P1, !PT ;  /* 0x0000001aff1d7210 */ /* 0x000fca0000ffe4ff */
[----:B------:R-:W-:-:S04]  /*23e0*/  IMAD.WIDE.U32 R4, R29, UR20, RZ ;  /* 0x000000141d047c25 */ /* 0x000fc8000f8e00ff */
[----:B------:R-:W-:-:S04]  /*23f0*/  IMAD.WIDE.U32 R18, P1, R17, UR21, R4 ;  /* 0x0000001511127c25 */ /* 0x000fc8000f820004 */
[----:B------:R-:W-:Y:S01]  /*2400*/  IMAD.WIDE.U32 R4, R17, UR20, RZ ;  /* 0x0000001411047c25 */ /* 0x000fe2000f8e00ff */
[----:B------:R-:W-:-:S03]  /*2410*/  IADD3.X R25, RZ, RZ, RZ, P1, !PT ;  /* 0x000000ffff197210 */ /* 0x000fc60000ffe4ff */
[----:B------:R-:W-:Y:S01]  /*2420*/  IMAD.MOV.U32 R24, RZ, RZ, R19 ;  /* 0x000000ffff187224 */ /* 0x000fe200078e0013 */
[----:B------:R-:W-:-:S05]  /*2430*/  IADD3 RZ, P1, R5, R18, RZ ;  /* 0x0000001205ff7210 */ /* 0x000fca0007f3e0ff */
[----:B------:R-:W-:-:S03]  /*2440*/  IMAD.WIDE.U32.X R4, R29, UR21, R24, P1 ;  /* 0x000000151d047c25 */ /* 0x000fc600088e0418 */
[----:B------:R-:W-:Y:S02]  /*2450*/  MOV R17, R4 ;  /* 0x0000000400117202 */ /* 0x000fe40000000f00 */
[----:B------:R-:W-:-:S07]  /*2460*/  MOV R26, R5 ;  /* 0x00000005001a7202 */ /* 0x000fce0000000f00 */
.L_x_19:
[----:B------:R-:W-:Y:S02]  /*2470*/  SHF.R.U64 R17, R17, UR23, R26 ;  /* 0x0000001711117c19 */ /* 0x000fe4000800121a */
[----:B------:R-:W-:Y:S02]  /*2480*/  MOV R5, R32 ;  /* 0x0000002000057202 */ /* 0x000fe40000000f00 */
[----:B------:R-:W-:Y:S02]  /*2490*/  IABS R4, R9 ;  /* 0x0000000900047213 */ /* 0x000fe40000000000 */
[----:B------:R-:W-:Y:S01]  /*24a0*/  IADD3 R19, R17, UR5, RZ ;  /* 0x0000000511137c10 */ /* 0x000fe2000fffe0ff */
[----:B------:R-:W-:Y:S01]  /*24b0*/  IMAD R17, R5, R30, RZ ;  /* 0x0000001e05117224 */ /* 0x000fe200078e02ff */
[----:B------:R-:W-:Y:S02]  /*24c0*/  IADD3 R24, RZ, -R4, RZ ;  /* 0x80000004ff187210 */ /* 0x000fe40007ffe0ff */
[----:B------:R-:W-:-:S02]  /*24d0*/  MOV R4, RZ ;  /* 0x000000ff00047202 */ /* 0x000fc40000000f00 */
[----:B------:R-:W-:Y:S02]  /*24e0*/  MOV R5, R31 ;  /* 0x0000001f00057202 */ /* 0x000fe40000000f00 */
[----:B------:R-:W-:Y:S02]  /*24f0*/  IABS R18, R19 ;  /* 0x0000001300127213 */ /* 0x000fe40000000000 */
[----:B------:R-:W-:Y:S01]  /*2500*/  SHF.R.U64 R27, R27, UR22, R28 ;  /* 0x000000161b1b7c19 */ /* 0x000fe2000800121c */
[----:B------:R-:W-:Y:S01]  /*2510*/  IMAD.HI.U32 R4, R31, R17, R4 ;  /* 0x000000111f047227 */ /* 0x000fe200078e0004 */
[----:B------:R-:W-:Y:S02]  /*2520*/  MOV R5, R24 ;  /* 0x0000001800057202 */ /* 0x000fe40000000f00 */
[----:B------:R-:W-:Y:S01]  /*2530*/  IABS R24, R10 ;  /* 0x0000000a00187213 */ /* 0x000fe20000000000 */
[----:B------:R-:W-:Y:S01]  /*2540*/  IMAD.MOV.U32 R17, RZ, RZ, R18 ;  /* 0x000000ffff117224 */ /* 0x000fe200078e0012 */
[----:B------:R-:W-:-:S02]  /*2550*/  IADD3 R18, R27, UR4, RZ ;  /* 0x000000041b127c10 */ /* 0x000fc4000fffe0ff */
[----:B------:R-:W2:Y:S01]  /*2560*/  I2F.RP R25, R24 ;  /* 0x0000001800197306 */ /* 0x000ea20000209400 */
[----:B------:R-:W-:Y:S01]  /*2570*/  IMAD.HI.U32 R4, R4, R17, RZ ;  /* 0x0000001104047227 */ /* 0x000fe200078e00ff */
[----:B------:R-:W-:-:S03]  /*2580*/  IABS R28, R18 ;  /* 0x00000012001c7213 */ /* 0x000fc60000000000 */
[----:B------:R-:W-:-:S05]  /*2590*/  IMAD R17, R4, R5, R17 ;  /* 0x0000000504117224 */ /* 0x000fca00078e0211 */
[----:B------:R-:W-:Y:S01]  /*25a0*/  ISETP.GT.U32.AND P1, PT, R30, R17, PT ;  /* 0x000000111e00720c */ /* 0x000fe20003f24070 */
[----:B--2---:R-:W2:-:S12]  /*25b0*/  MUFU.RCP R25, R25 ;  /* 0x0000001900197308 */ /* 0x004e980000001000 */
[----:B------:R-:W-:Y:S02]  /*25c0*/  @!P1 IADD3 R17, R17, -R30, RZ ;  /* 0x8000001e11119210 */ /* 0x000fe40007ffe0ff */
[----:B--2---:R-:W-:-:S04]  /*25d0*/  IADD3 R4, R25, 0xffffffe, RZ ;  /* 0x0ffffffe19047810 */ /* 0x004fc80007ffe0ff */
[----:B------:R2:W3:Y:S02]  /*25e0*/  F2I.FTZ.U32.TRUNC.NTZ R5, R4 ;  /* 0x0000000400057305 */ /* 0x0004e4000021f000 */
[----:B--2---:R-:W-:Y:S02]  /*25f0*/  MOV R4, RZ ;  /* 0x000000ff00047202 */ /* 0x004fe40000000f00 */
[----:B---3--:R-:W-:-:S05]  /*2600*/  IADD3 R29, RZ, -R5, RZ ;  /* 0x80000005ff1d7210 */ /* 0x008fca0007ffe0ff */
[----:B------:R-:W-:Y:S01]  /*2610*/  IMAD R27, R29, R24, RZ ;  /* 0x000000181d1b7224 */ /* 0x000fe200078e02ff */
[----:B------:R-:W-:-:S03]  /*2620*/  IABS R29, R10 ;  /* 0x0000000a001d7213 */ /* 0x000fc60000000000 */
[----:B------:R-:W-:Y:S01]  /*2630*/  IMAD.HI.U32 R26, R5, R27, R4 ;  /* 0x0000001b051a7227 */ /* 0x000fe200078e0004 */
[----:B------:R-:W-:-:S03]  /*2640*/  IADD3 R25, RZ, -R29, RZ ;  /* 0x8000001dff197210 */ /* 0x000fc60007ffe0ff */
[----:B------:R-:W-:-:S04]  /*2650*/  IMAD.MOV.U32 R5, RZ, RZ, R28 ;  /* 0x000000ffff057224 */ /* 0x000fc800078e001c */
[----:B------:R-:W-:-:S04]  /*2660*/  IMAD.HI.U32 R4, R26, R5, RZ ;  /* 0x000000051a047227 */ /* 0x000fc800078e00ff */
[----:B------:R-:W-:-:S05]  /*2670*/  IMAD R5, R4, R25, R5 ;  /* 0x0000001904057224 */ /* 0x000fca00078e0205 */
[----:B------:R-:W-:-:S13]  /*2680*/  ISETP.GT.U32.AND P1, PT, R24, R5, PT ;  /* 0x000000051800720c */ /* 0x000fda0003f24070 */
[----:B------:R-:W-:Y:S02]  /*2690*/  @!P1 IADD3 R5, R5, -R24, RZ ;  /* 0x8000001805059210 */ /* 0x000fe40007ffe0ff */
[----:B------:R-:W-:-:S13]  /*26a0*/  ISETP.GT.U32.AND P1, PT, R30, R17, PT ;  /* 0x000000111e00720c */ /* 0x000fda0003f24070 */
[----:B------:R-:W-:Y:S02]  /*26b0*/  @!P1 IADD3 R17, R17, -R30, RZ ;  /* 0x8000001e11119210 */ /* 0x000fe40007ffe0ff */
[----:B------:R-:W-:Y:S02]  /*26c0*/  ISETP.GT.U32.AND P1, PT, R24, R5, PT ;  /* 0x000000051800720c */ /* 0x000fe40003f24070 */
[----:B------:R-:W-:-:S11]  /*26d0*/  MOV R4, R17 ;  /* 0x0000001100047202 */ /* 0x000fd60000000f00 */
[----:B------:R-:W-:Y:S02]  /*26e0*/  @!P1 IADD3 R5, R5, -R24, RZ ;  /* 0x8000001805059210 */ /* 0x000fe40007ffe0ff */
[----:B------:R-:W-:-:S13]  /*26f0*/  ISETP.GE.AND P1, PT, R19, RZ, PT ;  /* 0x000000ff1300720c */ /* 0x000fda0003f26270 */
[----:B------:R-:W-:Y:S02]  /*2700*/  @!P1 IADD3 R4, -R4, RZ, RZ ;  /* 0x000000ff04049210 */ /* 0x000fe40007ffe1ff */
[----:B------:R-:W-:-:S13]  /*2710*/  ISETP.GE.AND P1, PT, R18, RZ, PT ;  /* 0x000000ff1200720c */ /* 0x000fda0003f26270 */
[----:B------:R-:W-:Y:S02]  /*2720*/  @!P1 IADD3 R5, -R5, RZ, RZ ;  /* 0x000000ff05059210 */ /* 0x000fe40007ffe1ff */
[----:B------:R-:W-:-:S13]  /*2730*/  ISETP.NE.AND P1, PT, RZ, UR10, PT ;  /* 0x0000000aff007c0c */ /* 0x000fda000bf25270 */
[----:B------:R-:W-:Y:S02]  /*2740*/  @!P1 LOP3.LUT R4, RZ, UR10, RZ, 0x33, !PT ;  /* 0x0000000aff049c12 */ /* 0x000fe4000f8e33ff */
[----:B------:R-:W-:Y:S02]  /*2750*/  ISETP.NE.AND P1, PT, RZ, UR9, PT ;  /* 0x00000009ff007c0c */ /* 0x000fe4000bf25270 */
[----:B------:R-:W-:-:S11]  /*2760*/  IADD3 R4, -R4, R19, RZ ;  /* 0x0000001304047210 */ /* 0x000fd60007ffe1ff */
[----:B------:R-:W-:Y:S02]  /*2770*/  @!P1 LOP3.LUT R5, RZ, UR9, RZ, 0x33, !PT ;  /* 0x00000009ff059c12 */ /* 0x000fe4000f8e33ff */
[----:B------:R-:W-:-:S03]  /*2780*/  PLOP3.LUT P1, PT, PT, PT, UP3, 0x80, 0x0 ;  /* 0x000000000000781c */ /* 0x000fc60003f2f038 */
[----:B------:R-:W-:-:S04]  /*2790*/  IMAD.IADD R5, R18, 0x1, -R5 ;  /* 0x0000000112057824 */ /* 0x000fc800078e0a05 */
[CC--:B------:R-:W-:Y:S01]  /*27a0*/  IMAD R29, R4.reuse, R5.reuse, RZ ;  /* 0x00000005041d7224 */ /* 0x0c0fe200078e02ff */
[----:B------:R-:W-:-:S04]  /*27b0*/  SEL R17, R4, R5, !P1 ;  /* 0x0000000504117207 */ /* 0x000fc80004800000 */
[----:B------:R-:W-:Y:S02]  /*27c0*/  SHF.R.S32.HI R5, RZ, 0x1f, R17 ;  /* 0x0000001fff057819 */ /* 0x000fe40000011411 */
[----:B------:R-:W-:Y:S02]  /*27d0*/  SHF.R.S32.HI R30, RZ, 0x1f, R29 ;  /* 0x0000001fff1e7819 */ /* 0x000fe4000001141d */
[----:B------:R-:W-:-:S07]  /*27e0*/  MOV R4, R17 ;  /* 0x0000001100047202 */ /* 0x000fce0000000f00 */
.L_x_17:
[----:B------:R-:W-:Y:S05]  /*27f0*/  BSYNC B0 ;  /* 0x0000000000007941 */ /* 0x000fea0003800000 */
.L_x_16:
[----:B------:R-:W2:Y:S04]  /*2800*/  SHFL.UP PT, R18, R29, 0x1, RZ ;  /* 0x042000001d127989 */ /* 0x000ea800000e00ff */
[----:B------:R-:W3:Y:S01]  /*2810*/  SHFL.UP PT, R17, R30, 0x1, RZ ;  /* 0x042000001e117989 */ /* 0x000ee200000e00ff */
[----:B--2---:R-:W-:Y:S02]  /*2820*/  SEL R18, R18, RZ, P2 ;  /* 0x000000ff12127207 */ /* 0x004fe40001000000 */
[----:B---3--:R-:W-:Y:S02]  /*2830*/  SEL R17, R17, RZ, P2 ;  /* 0x000000ff11117207 */ /* 0x008fe40001000000 */
[----:B------:R-:W-:-:S04]  /*2840*/  IADD3 R25, P1, R18, R29, RZ ;  /* 0x0000001d12197210 */ /* 0x000fc80007f3e0ff */
[----:B------:R-:W-:Y:S01]  /*2850*/  IADD3.X R24, R17, R30, RZ, P1, !PT ;  /* 0x0000001e11187210 */ /* 0x000fe20000ffe4ff */
        /* <DEDUP_REMOVED lines=23> */
[----:B------:R-:W-:Y:S02]  /*29d0*/  IADD3.X R19, R17, R24, RZ, P1, !PT ;  /* 0x0000001811137210 */ /* 0x000fe40000ffe4ff */
[----:B-1----:R-:W-:-:S04]  /*29e0*/  IADD3 R26, P1, R18, R13, RZ ;  /* 0x0000000d121a7210 */ /* 0x002fc80007f3e0ff */
[----:B------:R-:W-:Y:S02]  /*29f0*/  IADD3.X R25, R19, R6, RZ, P1, !PT ;  /* 0x0000000613197210 */ /* 0x000fe40000ffe4ff */
[----:B------:R-:W-:-:S04]  /*2a00*/  ISETP.GT.U32.AND P1, PT, R26, UR8, PT ;  /* 0x000000081a007c0c */ /* 0x000fc8000bf24070 */
[----:B------:R-:W-:-:S13]  /*2a10*/  ISETP.GT.U32.AND.EX P1, PT, R25, UR7, PT, P1 ;  /* 0x0000000719007c0c */ /* 0x000fda000bf24110 */
[----:B------:R-:W-:-:S04]  /*2a20*/  VOTE.ANY R17, PT, P1 ;  /* 0x0000000000117806 */ /* 0x000fc800008e0100 */
[----:B------:R-:W-:-:S13]  /*2a30*/  ISETP.NE.AND P1, PT, R17, RZ, PT ;  /* 0x000000ff1100720c */ /* 0x000fda0003f25270 */
[----:B------:R-:W-:Y:S05]  /*2a40*/  @!P1 BRA `(.L_x_20) ;  /* 0xfffffff400b89947 */ /* 0x000fea000383ffff */
[----:B------:R-:W-:Y:S01]  /*2a50*/  IMAD.MOV.U32 R24, RZ, RZ, R18 ;  /* 0x000000ffff187224 */ /* 0x000fe200078e0012 */
[----:B------:R-:W-:-:S07]  /*2a60*/  MOV R25, R19 ;  /* 0x0000001300197202 */ /* 0x000fce0000000f00 */
.L_x_15:
[----:B------:R-:W1:Y:S08]  /*2a70*/  BREV R17, R17 ;  /* 0x0000001100117301 */ /* 0x000e700000000000 */
[----:B-1----:R-:W1:Y:S02]  /*2a80*/  FLO.U32.SH R11, R17 ;  /* 0x00000011000b7300 */ /* 0x002e6400000e0400 */
[----:B-1----:R-:W1:Y:S02]  /*2a90*/  SHFL.IDX PT, R7, R7, R11, 0x1f ;  /* 0x00001f0b07077589 */ /* 0x002e6400000e0000 */
[----:B-1----:R-:W-:-:S13]  /*2aa0*/  R2UR UR4, R7 ;  /* 0x00000000070472ca */ /* 0x002fda00000e0000 */
[----:B------:R-:W-:-:S04]  /*2ab0*/  IADD3 R27, R21, UR4, RZ ;  /* 0x00000004151b7c10 */ /* 0x000fc8000fffe0ff */
[----:B------:R-:W-:-:S13]  /*2ac0*/  ISETP.GE.AND P1, PT, R27, R12, PT ;  /* 0x0000000c1b00720c */ /* 0x000fda0003f26270 */
[----:B------:R-:W1:Y:S02]  /*2ad0*/  @!P1 LDC.64 R18, c[0x0][0x918] ;  /* 0x00024600ff129b82 */ /* 0x000e640000000a00 */
[----:B-1----:R-:W-:-:S05]  /*2ae0*/  @!P1 IMAD.WIDE R18, R27, 0xc, R18 ;  /* 0x0000000c1b129825 */ /* 0x002fca00078e0212 */
[----:B-----5:R1:W5:Y:S04]  /*2af0*/  @!P1 LDG.E R8, desc[UR38][R18.64] ;  /* 0x0000002612089981 */ /* 0x020368000c1e1900 */
[----:B------:R1:W5:Y:S01]  /*2b00*/  @!P1 LDG.E R0, desc[UR38][R18.64+0x4] ;  /* 0x0000042612009981 */ /* 0x000362000c1e1900 */
[----:B------:R-:W-:-:S03]  /*2b10*/  IADD3 R24, P1, P2, R24, R13, -R29 ;  /* 0x0000000d18187210 */ /* 0x000fc60007a3e81d */
[----:B------:R-:W-:Y:S01]  /*2b20*/  SHFL.IDX PT, R7, R30, R11, 0x1f ;  /* 0x00001f0b1e077589 */ /* 0x000fe200000e0000 */
[----:B------:R-:W-:-:S03]  /*2b30*/  IADD3.X R26, R25, R6, ~R30, P1, P2 ;  /* 0x00000006191a7210 */ /* 0x000fc60000fe4c1e */
[----:B------:R-:W2:Y:S04]  /*2b40*/  SHFL.IDX PT, R24, R24, R11, 0x1f ;  /* 0x00001f0b18187589 */ /* 0x000ea800000e0000 */
[----:B------:R-:W3:Y:S04]  /*2b50*/  SHFL.IDX PT, R26, R26, R11, 0x1f ;  /* 0x00001f0b1a1a7589 */ /* 0x000ee800000e0000 */
[----:B------:R1:W4:Y:S04]  /*2b60*/  SHFL.IDX PT, R6, R29, R11, 0x1f ;  /* 0x00001f0b1d067589 */ /* 0x00032800000e0000 */
[----:B------:R1:W1:Y:S04]  /*2b70*/  SHFL.IDX PT, R5, R5, R11, 0x1f ;  /* 0x00001f0b05057589 */ /* 0x00026800000e0000 */
[----:B------:R1:W1:Y:S01]  /*2b80*/  SHFL.IDX PT, R4, R4, R11, 0x1f ;  /* 0x00001f0b04047589 */ /* 0x00026200000e0000 */
[----:B--2---:R-:W-:-:S02]  /*2b90*/  R2UR UR5, R24 ;  /* 0x00000000180572ca */ /* 0x004fc400000e0000 */
[----:B---3--:R-:W-:-:S15]  /*2ba0*/  R2UR UR6, R26 ;  /* 0x000000001a0672ca */ /* 0x008fde00000e0000 */
.L_x_10:
[----:B------:R-:W-:Y:S02]  /*2bb0*/  ISETP.LE.AND P1, PT, R12, UR4, PT ;  /* 0x000000040c007c0c */ /* 0x000fe4000bf23270 */
[----:B------:R-:W-:Y:S02]  /*2bc0*/  MOV R17, 0xffffffff ;  /* 0xffffffff00117802 */ /* 0x000fe40000000f00 */
[----:B-1----:R-:W-:-:S09]  /*2bd0*/  MOV R18, 0xffffffff ;  /* 0xffffffff00127802 */ /* 0x002fd20000000f00 */
[----:B------:R-:W-:Y:S05]  /*2be0*/  @P1 BRA `(.L_x_9) ;  /* 0x0000000400041947 */ /* 0x000fea0003800000 */
[----:B------:R-:W-:Y:S01]  /*2bf0*/  UIADD3 UR14, UP2, -UR5, UR8, URZ ;  /* 0x00000008050e7290 */ /* 0x000fe2000ff5e13f */
[----:B------:R-:W1:Y:S01]  /*2c00*/  S2UR UR17, SR_CTAID.Y ;  /* 0x00000000001179c3 */ /* 0x000e620000002600 */
[----:B------:R-:W-:Y:S01]  /*2c10*/  ULDC UR16, c[0x0][0x8c0] ;  /* 0x0002300000107ab9 */ /* 0x000fe20000000800 */
[----:B------:R-:W-:Y:S01]  /*2c20*/  ULDC UR20, c[0x0][0x8b0] ;  /* 0x00022c0000147ab9 */ /* 0x000fe20000000800 */
[----:B------:R-:W-:Y:S01]  /*2c30*/  UIADD3.X UR11, ~UR6, UR7, URZ, UP2, !UPT ;  /* 0x00000007060b7290 */ /* 0x000fe200097fe53f */
[--C-:B------:R-:W-:Y:S01]  /*2c40*/  SHF.R.U32.HI R25, RZ, UR20, R5.reuse ;  /* 0x00000014ff197c19 */ /* 0x100fe20008011605 */
[----:B------:R-:W-:Y:S01]  /*2c50*/  ULDC UR19, c[0x0][0x904] ;  /* 0x0002410000137ab9 */ /* 0x000fe20000000800 */
[----:B------:R-:W-:Y:S01]  /*2c60*/  ULDC UR12, c[0x0][0x8a8] ;  /* 0x00022a00000c7ab9 */ /* 0x000fe20000000800 */
[----:B------:R-:W-:Y:S01]  /*2c70*/  USHF.R.U32.HI UR15, URZ, UR16, UR11 ;  /* 0x000000103f0f7299 */ /* 0x000fe2000801160b */
[----:B------:R-:W-:Y:S01]  /*2c80*/  SHF.R.U64 R26, R4, UR20, R5 ;  /* 0x00000014041a7c19 */ /* 0x000fe20008001205 */
[----:B------:R-:W-:-:S02]  /*2c90*/  USHF.R.U64 UR14, UR14, UR16, UR11 ;  /* 0x000000100e0e7299 */ /* 0x000fc4000800120b */
[----:B------:R-:W-:Y:S02]  /*2ca0*/  USHF.R.U32.HI UR13, URZ, UR20, UR15 ;  /* 0x000000143f0d7299 */ /* 0x000fe4000801160f */
[----:B------:R-:W-:Y:S02]  /*2cb0*/  UIADD3 UR12, UR12, -0x1, URZ ;  /* 0xffffffff0c0c7890 */ /* 0x000fe4000fffe03f */
[----:B------:R-:W-:Y:S02]  /*2cc0*/  USHF.R.U32.HI UR21, URZ, UR19, UR13 ;  /* 0x000000133f157299 */ /* 0x000fe4000801160d */
[----:B------:R-:W-:Y:S02]  /*2cd0*/  USHF.R.U64 UR15, UR14, UR20, UR15 ;  /* 0x000000140e0f7299 */ /* 0x000fe4000800120f */
[----:B------:R-:W-:Y:S02]  /*2ce0*/  ULOP3.LUT UR14, UR14, UR12, URZ, 0xc0, !UPT ;  /* 0x0000000c0e0e7292 */ /* 0x000fe4000f8ec03f */
[----:B------:R-:W-:Y:S01]  /*2cf0*/  LOP3.LUT R11, R25, UR21, RZ, 0xfc, !PT ;  /* 0x00000015190b7c12 */ /* 0x000fe2000f8efcff */
[----:B------:R-:W-:-:S02]  /*2d00*/  USHF.R.U64 UR13, UR15, UR19, UR13 ;  /* 0x000000130f0d7299 */ /* 0x000fc4000800120d */
[----:B-1----:R-:W-:Y:S01]  /*2d10*/  USEL UR11, UR58, UR17, !UP3 ;  /* 0x000000113a0b7287 */ /* 0x002fe2000d800000 */
[----:B------:R-:W-:-:S13]  /*2d20*/  ISETP.NE.U32.AND P1, PT, R11, RZ, PT ;  /* 0x000000ff0b00720c */ /* 0x000fda0003f25070 */
[----:B------:R-:W-:Y:S05]  /*2d30*/  @!P1 BRA `(.L_x_21) ;  /* 0x0000000000149947 */ /* 0x000fea0003800000 */
[----:B------:R-:W-:-:S07]  /*2d40*/  MOV R12, 0x2d60 ;  /* 0x00002d60000c7802 */ /* 0x000fce0000000f00 */
[----:B----45:R-:W-:Y:S05]  /*2d50*/  CALL.REL.NOINC `($__internal_0_$__cuda_sm20_div_u64) ;  /* 0x00000254005c7944 */ /* 0x030fea0003c00000 */
[----:B------:R-:W-:-:S05]  /*2d60*/  IADD3 R13, -R11, RZ, RZ ;  /* 0x000000ff0b0d7210 */ /* 0x000fca0007ffe1ff */
[----:B------:R-:W-:Y:S01]  /*2d70*/  IMAD R13, R26, R13, UR13 ;  /* 0x0000000d1a0d7e24 */ /* 0x000fe2000f8e020d */
[----:B------:R-:W-:Y:S06]  /*2d80*/  BRA `(.L_x_22) ;  /* 0x0000000000507947 */ /* 0x000fec0003800000 */
.L_x_21:
[----:B------:R-:W1:Y:S01]  /*2d90*/  I2F.U32.RP R11, R26 ;  /* 0x0000001a000b7306 */ /* 0x000e620000209000 */
[----:B------:R-:W-:-:S07]  /*2da0*/  ISETP.NE.U32.AND P3, PT, R26, RZ, PT ;  /* 0x000000ff1a00720c */ /* 0x000fce0003f65070 */
[----:B-1----:R-:W1:Y:S02]  /*2db0*/  MUFU.RCP R11, R11 ;  /* 0x0000000b000b7308 */ /* 0x002e640000001000 */
[----:B-1----:R-:W-:-:S06]  /*2dc0*/  IADD3 R12, R11, 0xffffffe, RZ ;  /* 0x0ffffffe0b0c7810 */ /* 0x002fcc0007ffe0ff */
[----:B------:R1:W2:Y:S02]  /*2dd0*/  F2I.FTZ.U32.TRUNC.NTZ R13, R12 ;  /* 0x0000000c000d7305 */ /* 0x0002a4000021f000 */
[----:B-1----:R-:W-:Y:S01]  /*2de0*/  IMAD.MOV.U32 R12, RZ, RZ, RZ ;  /* 0x000000ffff0c7224 */ /* 0x002fe200078e00ff */
[----:B--2---:R-:W-:-:S05]  /*2df0*/  IADD3 R17, RZ, -R13, RZ ;  /* 0x8000000dff117210 */ /* 0x004fca0007ffe0ff */
[----:B------:R-:W-:-:S04]  /*2e00*/  IMAD R17, R17, R26, RZ ;  /* 0x0000001a11117224 */ /* 0x000fc800078e02ff */
[----:B------:R-:W-:-:S06]  /*2e10*/  IMAD.HI.U32 R13, R13, R17, R12 ;  /* 0x000000110d0d7227 */ /* 0x000fcc00078e000c */
[----:B------:R-:W-:-:S05]  /*2e20*/  IMAD.HI.U32 R11, R13, UR13, RZ ;  /* 0x0000000d0d0b7c27 */ /* 0x000fca000f8e00ff */
[----:B------:R-:W-:-:S05]  /*2e30*/  IADD3 R13, -R11, RZ, RZ ;  /* 0x000000ff0b0d7210 */ /* 0x000fca0007ffe1ff */
[----:B------:R-:W-:-:S05]  /*2e40*/  IMAD R13, R26, R13, UR13 ;  /* 0x0000000d1a0d7e24 */ /* 0x000fca000f8e020d */
[----:B------:R-:W-:-:S13]  /*2e50*/  ISETP.GE.U32.AND P1, PT, R13, R26, PT ;  /* 0x0000001a0d00720c */ /* 0x000fda0003f26070 */
[-C--:B------:R-:W-:Y:S02]  /*2e60*/  @P1 IADD3 R13, R13, -R26.reuse, RZ ;  /* 0x8000001a0d0d1210 */ /* 0x080fe40007ffe0ff */
[----:B------:R-:W-:Y:S02]  /*2e70*/  @P1 IADD3 R11, R11, 0x1, RZ ;  /* 0x000000010b0b1810 */ /* 0x000fe40007ffe0ff */
[----:B------:R-:W-:-:S13]  /*2e80*/  ISETP.GE.U32.AND P2, PT, R13, R26, PT ;  /* 0x0000001a0d00720c */ /* 0x000fda0003f46070 */
[----:B------:R-:W-:Y:S02]  /*2e90*/  @P2 IADD3 R11, R11, 0x1, RZ ;  /* 0x000000010b0b2810 */ /* 0x000fe40007ffe0ff */
[----:B------:R-:W-:-:S04]  /*2ea0*/  @!P3 LOP3.LUT R11, RZ, R26, RZ, 0x33, !PT ;  /* 0x0000001aff0bb212 */ /* 0x000fc800078e33ff */
[----:B------:R-:W-:-:S05]  /*2eb0*/  IADD3 R13, -R11, RZ, RZ ;  /* 0x000000ff0b0d7210 */ /* 0x000fca0007ffe1ff */
[----:B------:R-:W-:-:S07]  /*2ec0*/  IMAD R13, R26, R13, UR13 ;  /* 0x0000000d1a0d7e24 */ /* 0x000fce000f8e020d */
.L_x_22:
[----:B------:R-:W1:Y:S01]  /*2ed0*/  LDC R18, c[0x0][0x8a8] ;  /* 0x00022a00ff127b82 */ /* 0x000e620000000800 */
[----:B------:R-:W-:Y:S01]  /*2ee0*/  ULDC UR13, c[0x0][0x904] ;  /* 0x00024100000d7ab9 */ /* 0x000fe20000000800 */
[----:B------:R-:W-:Y:S01]  /*2ef0*/  UMOV UR12, 0xffffffff ;  /* 0xffffffff000c7882 */ /* 0x000fe20000000000 */
[----:B------:R-:W-:Y:S01]  /*2f00*/  PLOP3.LUT P1, PT, PT, PT, UP3, 0x80, 0x0 ;  /* 0x000000000000781c */ /* 0x000fe20003f2f038 */
[----:B------:R-:W-:-:S04]  /*2f10*/  USHF.L.U32 UR12, UR12, UR13, URZ ;  /* 0x0000000d0c0c7299 */ /* 0x000fc8000800063f */
[----:B------:R-:W2:Y:S02]  /*2f20*/  LDC R16, c[0x0][0x8b8] ;  /* 0x00022e00ff107b82 */ /* 0x000ea40000000800 */
[----:B------:R-:W-:Y:S01]  /*2f30*/  LOP3.LUT R12, RZ, UR12, RZ, 0x33, !PT ;  /* 0x0000000cff0c7c12 */ /* 0x000fe2000f8e33ff */
[----:B------:R-:W-:Y:S02]  /*2f40*/  UMOV UR12, 0x1 ;  /* 0x00000001000c7882 */ /* 0x000fe40000000000 */
[----:B------:R-:W-:Y:S01]  /*2f50*/  USHF.L.U32 UR12, UR12, UR13, URZ ;  /* 0x0000000d0c0c7299 */ /* 0x000fe2000800063f */
[----:B------:R-:W-:-:S05]  /*2f60*/  LOP3.LUT R12, R12, UR15, RZ, 0xc0, !PT ;  /* 0x0000000f0c0c7c12 */ /* 0x000fca000f8ec0ff */
[----:B------:R-:W-:Y:S02]  /*2f70*/  IMAD R11, R11, UR12, R12 ;  /* 0x0000000c0b0b7c24 */ /* 0x000fe4000f8e020c */
[----:B-1----:R-:W-:Y:S01]  /*2f80*/  IMAD R13, R13, R18, UR14 ;  /* 0x0000000e0d0d7e24 */ /* 0x002fe2000f8e0212 */
[----:B------:R-:W-:Y:S01]  /*2f90*/  @P1 MOV R18, UR4 ;  /* 0x0000000400121c02 */ /* 0x000fe20008000f00 */
[----:B------:R-:W-:Y:S02]  /*2fa0*/  @!P1 IMAD.U32 R18, RZ, RZ, UR4 ;  /* 0x00000004ff129e24 */ /* 0x000fe4000f8e00ff */
[----:B--2---:R-:W-:Y:S01]  /*2fb0*/  IMAD R17, R11, R16, UR11 ;  /* 0x0000000b0b117e24 */ /* 0x004fe2000f8e0210 */
[----:B------:R-:W-:Y:S01]  /*2fc0*/  @P1 MOV R16, R13 ;  /* 0x0000000d00101202 */ /* 0x000fe20000000f00 */
[----:B------:R-:W-:-:S03]  /*2fd0*/  UMOV UR11, 0x1 ;  /* 0x00000001000b7882 */ /* 0x000fc60000000000 */
[----:B------:R-:W-:Y:S02]  /*2fe0*/  @!P1 MOV R16, R17 ;  /* 0x0000001100109202 */ /* 0x000fe40000000f00 */
[----:B------:R-:W-:-:S07]  /*2ff0*/  @!P1 MOV R17, R13 ;  /* 0x0000000d00119202 */ /* 0x000fce0000000f00 */
.L_x_9:
[----:B------:R-:W-:-:S13]  /*3000*/  ISETP.NE.AND P1, PT, RZ, UR11, PT ;  /* 0x0000000bff007c0c */ /* 0x000fda000bf25270 */
[----:B------:R-:W-:Y:S05]  /*3010*/  @!P1 EXIT ;  /* 0x000000000000994d */ /* 0x000fea0003800000 */
[----:B------:R-:W1:Y:S02]  /*3020*/  LDC.64 R24, c[0x0][0x290] ;  /* 0x0000a400ff187b82 */ /* 0x000e640000000a00 */
[----:B-1----:R-:W-:-:S05]  /*3030*/  IMAD.WIDE R12, R18, 0xc, R24 ;  /* 0x0000000c120c7825 */ /* 0x002fca00078e0218 */
[----:B------:R1:W5:Y:S01]  /*3040*/  LDG.E R11, desc[UR38][R12.64+0x8] ;  /* 0x000008260c0b7981 */ /* 0x000362000c1e1900 */
[----:B------:R-:W-:Y:S01]  /*3050*/  UISETP.NE.AND UP2, UPT, UR26, 0x2, UPT ;  /* 0x000000021a00788c */ /* 0x000fe2000bf45270 */
[----:B------:R-:W2:Y:S01]  /*3060*/  S2UR UR49, SR_CgaCtaId ;  /* 0x00000000003179c3 */ /* 0x000ea20000008800 */
[----:B------:R-:W-:Y:S01]  /*3070*/  UMOV UR41, URZ ;  /* 0x0000003f00297c82 */ /* 0x000fe20008000000 */
[----:B------:R1:W-:Y:S01]  /*3080*/  STL [R1+0x600], RZ ;  /* 0x000600ff01007387 */ /* 0x0003e20000100800 */
[----:B------:R-:W-:Y:S01]  /*3090*/  UMOV UR42, URZ ;  /* 0x0000003f002a7c82 */ /* 0x000fe20008000000 */
[----:B------:R-:W-:Y:S02]  /*30a0*/  SHF.R.S32.HI R19, RZ, 0x1f, R18 ;  /* 0x0000001fff137819 */ /* 0x000fe40000011412 */
[----:B------:R-:W-:-:S13]  /*30b0*/  PLOP3.LUT P1, PT, PT, PT, UP2, 0x80, 0x0 ;  /* 0x000000000000781c */ /* 0x000fda0003f2f028 */
[----:B-1----:R-:W-:Y:S05]  /*30c0*/  @P1 BRA `(.L_x_23) ;  /* 0x0000000000a01947 */ /* 0x002fea0003800000 */
[----:B-----5:R-:W-:Y:S01]  /*30d0*/  R2UR UR11, R11 ;  /* 0x000000000b0b72ca */ /* 0x020fe200000e0000 */
[----:B------:R-:W-:-:S04]  /*30e0*/  ULOP3.LUT UR13, UR59, 0x1, URZ, 0xfc, !UPT ;  /* 0x000000013b0d7892 */ /* 0x000fc8000f8efc3f */
[----:B------:R-:W-:-:S06]  /*30f0*/  UISETP.NE.AND UP2, UPT, UR13, 0x3, UPT ;  /* 0x000000030d00788c */ /* 0x000fcc000bf45270 */
[----:B------:R-:W-:Y:S02]  /*3100*/  PLOP3.LUT P2, PT, PT, PT, UP2, 0x80, 0x0 ;  /* 0x000000000000781c */ /* 0x000fe40003f4f028 */
[----:B------:R-:W-:-:S04]  /*3110*/  UIADD3 UR11, UR11, 0x3f, URZ ;  /* 0x0000003f0b0b7890 */ /* 0x000fc8000fffe03f */
[----:B------:R-:W-:-:S04]  /*3120*/  USHF.R.S32.HI UR12, URZ, 0x1f, UR11 ;  /* 0x0000001f3f0c7899 */ /* 0x000fc8000801140b */
[----:B------:R-:W-:-:S04]  /*3130*/  ULEA.HI UR12, UR12, UR11, URZ, 0x6 ;  /* 0x0000000b0c0c7291 */ /* 0x000fc8000f8f303f */
[----:B------:R-:W-:Y:S01]  /*3140*/  USHF.R.S32.HI UR41, URZ, 0x6, UR12 ;  /* 0x000000063f297899 */ /* 0x000fe2000801140c */
[----:B------:R-:W-:Y:S11]  /*3150*/  @!P2 BRA `(.L_x_24) ;  /* 0x000000000004a947 */ /* 0x000ff60003800000 */
[----:B--2---:R-:W-:Y:S01]  /*3160*/  BPT.TRAP 0x1 ;  /* 0x000000040000795c */ /* 0x004fe20000300000 */
.L_x_24:
[----:B------:R-:W-:Y:S01]  /*3170*/  UMOV UR11, 0x400 ;  /* 0x00000400000b7882 */ /* 0x000fe20000000000 */
[----:B------:R-:W-:Y:S01]  /*3180*/  SHF.L.U32 R11, RZ, 0x1f, RZ ;  /* 0x0000001fff0b7819 */ /* 0x000fe200000006ff */
[----:B--2---:R-:W-:-:S09]  /*3190*/  ULEA UR11, UR49, UR11, 0x18 ;  /* 0x0000000b310b7291 */ /* 0x004fd2000f8ec03f */
[----:B------:R-:W1:Y:S02]  /*31a0*/  SYNCS.PHASECHK.TRANS64.TRYWAIT P1, [UR11+0x34400], R11 ;  /* 0x0344000bff0075a7 */ /* 0x000e64000802014b */
[----:B-1----:R-:W-:Y:S05]  /*31b0*/  @!P1 BRA `(.L_x_25) ;  /* 0x0000022c00489947 */ /* 0x002fea0003800000 */
.L_x_539:
[----:B------:R-:W2:Y:S01]  /*31c0*/  LDS.128 R16, [UR11+0x34550] ;  /* 0x0345500bff107984 */ /* 0x000ea20008000c00 */
[----:B------:R-:W-:Y:S01]  /*31d0*/  @!PT LDS RZ, [RZ] ;  /* 0x00000000fffff984 */ /* 0x000fe20000000800 */
[----:B------:R-:W-:Y:S01]  /*31e0*/  @!PT LDS RZ, [RZ] ;  /* 0x00000000fffff984 */ /* 0x000fe20000000800 */
[----:B------:R-:W-:Y:S01]  /*31f0*/  @!PT LDS RZ, [RZ] ;  /* 0x00000000fffff984 */ /* 0x000fe20000000800 */
[----:B------:R-:W-:Y:S01]  /*3200*/  @!PT LDS RZ, [RZ] ;  /* 0x00000000fffff984 */ /* 0x000fe20000000800 */
[----:B------:R3:W-:Y:S06]  /*3210*/  MEMBAR.ALL.CTA ;  /* 0x0000000000007992 */ /* 0x0007ec0000008000 */
[----:B---3--:R-:W3:Y:S01]  /*3220*/  FENCE.VIEW.ASYNC.S ;  /* 0x00000000000073c6 */ /* 0x008ee20000000000 */
[----:B------:R-:W-:Y:S05]  /*3230*/  @!P2 BRA `(.L_x_26) ;  /* 0x000000000004a947 */ /* 0x000fea0003800000 */
[----:B------:R-:W-:Y:S01]  /*3240*/  BPT.TRAP 0x1 ;  /* 0x000000040000795c */ /* 0x000fe20000300000 */
.L_x_26:
[----:B------:R-:W-:Y:S01]  /*3250*/  UIADD3 UR11, UR11, 0x34440, URZ ;  /* 0x000344400b0b7890 */ /* 0x000fe2000fffe03f */
[----:B--2---:R-:W-:-:S03]  /*3260*/  ISETP.NE.AND P1, PT, R19, RZ, PT ;  /* 0x000000ff1300720c */ /* 0x004fc60003f25270 */
[----:B------:R-:W-:-:S09]  /*3270*/  UPRMT UR11, UR49, 0x654, UR11 ;  /* 0x00000654310b7896 */ /* 0x000fd2000800000b */
[----:B---3--:R-:W-:Y:S01]  /*3280*/  SYNCS.ARRIVE.TRANS64.RED.A1T0 RZ, [UR11], RZ ;  /* 0x000000ffffff79a7 */ /* 0x008fe2000810040b */
[----:B------:R-:W-:Y:S05]  /*3290*/  @!P1 EXIT ;  /* 0x000000000000994d */ /* 0x000fea0003800000 */
[----:B-1----:R-:W-:-:S05]  /*32a0*/  IMAD.WIDE R12, R18, 0xc, R24 ;  /* 0x0000000c120c7825 */ /* 0x002fca00078e0218 */
[----:B------:R1:W5:Y:S01]  /*32b0*/  LDG.E R11, desc[UR38][R12.64+0x8] ;  /* 0x000008260c0b7981 */ /* 0x000362000c1e1900 */
[----:B------:R-:W-:Y:S01]  /*32c0*/  UISETP.GE.U32.AND UP2, UPT, UR41, 0x6, UPT ;  /* 0x000000062900788c */ /* 0x000fe2000bf46070 */
[----:B------:R-:W-:Y:S01]  /*32d0*/  SHF.R.S32.HI R19, RZ, 0x1f, R18 ;  /* 0x0000001fff137819 */ /* 0x000fe20000011412 */
[----:B------:R-:W-:Y:S01]  /*32e0*/  UIMAD.WIDE.U32 UR12, UR41, -0x55555555, URZ ;  /* 0xaaaaaaab290c78a5 */ /* 0x000fe2000f8e003f */
[----:B------:R-:W-:-:S03]  /*32f0*/  UMOV UR42, URZ ;  /* 0x0000003f002a7c82 */ /* 0x000fc60008000000 */
[----:B------:R-:W-:Y:S01]  /*3300*/  USHF.R.U32.HI UR12, URZ, 0x2, UR13 ;  /* 0x000000023f0c7899 */ /* 0x000fe2000801160d */
[----:B-1----:R-:W-:-:S03]  /*3310*/  MOV R12, 0x1 ;  /* 0x00000001000c7802 */ /* 0x002fc60000000f00 */
[----:B------:R-:W-:Y:S02]  /*3320*/  UIMAD UR41, UR12, -0x6, UR41 ;  /* 0xfffffffa0c2978a4 */ /* 0x000fe4000f8e0229 */
[----:B------:R-:W-:Y:S01]  /*3330*/  @UP2 ULOP3.LUT UR42, UR12, 0x1, URZ, 0xc0, !UPT ;  /* 0x000000010c2a2892 */ /* 0x000fe2000f8ec03f */
[----:B------:R1:W-:Y:S11]  /*3340*/  STL [R1+0x600], R12 ;  /* 0x0006000c01007387 */ /* 0x0003f60000100800 */
.L_x_23:
[----:B------:R-:W-:-:S04]  /*3350*/  IMAD.WIDE.U32 R24, R18, 0xc, R24 ;  /* 0x0000000c12187825 */ /* 0x000fc800078e0018 */
[----:B------:R-:W-:-:S05]  /*3360*/  IMAD R13, R19, 0xc, RZ ;  /* 0x0000000c130d7824 */ /* 0x000fca00078e02ff */
[----:B------:R-:W-:-:S05]  /*3370*/  IADD3 R25, R25, R13, RZ ;  /* 0x0000000d19197210 */ /* 0x000fca0007ffe0ff */
[----:B------:R3:W5:Y:S04]  /*3380*/  LDG.E R19, desc[UR38][R24.64+0x4] ;  /* 0x0000042618137981 */ /* 0x000768000c1e1900 */
[----:B------:R3:W5:Y:S01]  /*3390*/  LDG.E R13, desc[UR38][R24.64] ;  /* 0x00000026180d7981 */ /* 0x000762000c1e1900 */
[----:B------:R-:W-:-:S13]  /*33a0*/  PLOP3.LUT P1, PT, PT, PT, UP1, 0x80, 0x0 ;  /* 0x000000000000781c */ /* 0x000fda0003f2f018 */
[----:B---3--:R-:W-:Y:S05]  /*33b0*/  @!P1 BRA `(.L_x_27) ;  /* 0x000001b0001c9947 */ /* 0x008fea0003800000 */
[----:B------:R-:W-:-:S06]  /*33c0*/  UISETP.GT.U32.AND UP0, UPT, UR18, 0x1, UPT ;  /* 0x000000011200788c */ /* 0x000fcc000bf04070 */
[----:B------:R-:W-:-:S13]  /*33d0*/  PLOP3.LUT P0, PT, PT, PT, UP0, 0x80, 0x0 ;  /* 0x000000000000781c */ /* 0x000fda0003f0f008 */
[----:B--2---:R-:W-:Y:S05]  /*33e0*/  @P0 EXIT ;  /* 0x000000000000094d */ /* 0x004fea0003800000 */
.L_x_28:
[----:B------:R-:W-:-:S08]  /*33f0*/  NOP ;  /* 0x0000000000007918 */ /* 0x000fd00000000000 */
[----:B------:R-:W2:Y:S02]  /*3400*/  USETMAXREG.TRY_ALLOC.CTAPOOL UP0, 0xe8 ;  /* 0x000000e8000079c8 */ /* 0x000ea40008000600 */
[----:B--2---:R-:W-:-:S13]  /*3410*/  PLOP3.LUT P0, PT, PT, PT, UP0, 0x80, 0x0 ;  /* 0x000000000000781c */ /* 0x004fda0003f0f008 */
[----:B------:R-:W-:Y:S05]  /*3420*/  @!P0 BRA `(.L_x_28) ;  /* 0xfffffffc00f08947 */ /* 0x000fea000383ffff */
[----:B------:R-:W2:Y:S01]  /*3430*/  SHFL.IDX PT, R14, R14, RZ, 0x1f ;  /* 0x00001fff0e0e7589 */ /* 0x000ea200000e0000 */
[----:B------:R-:W3:Y:S01]  /*3440*/  S2UR UR4, SR_CTAID.Y ;  /* 0x00000000000479c3 */ /* 0x000ee20000002600 */
[----:B------:R-:W-:Y:S01]  /*3450*/  UMOV UR36, URZ ;  /* 0x0000003f00247c82 */ /* 0x000fe20008000000 */
[----:B------:R-:W-:Y:S01]  /*3460*/  UMOV UR37, URZ ;  /* 0x0000003f00257c82 */ /* 0x000fe20008000000 */
[----:B--2---:R-:W-:Y:S01]  /*3470*/  LOP3.LUT P0, RZ, R14, 0x3, RZ, 0xc0, !PT ;  /* 0x000000030eff7812 */ /* 0x004fe2000780c0ff */
[----:B---3--:R-:W-:-:S12]  /*3480*/  UIMAD UR4, UR4, UR60, UR58 ;  /* 0x0000003c040472a4 */ /* 0x008fd8000f8e023a */
[----:B------:R-:W-:Y:S05]  /*3490*/  @P0 BRA `(.L_x_29) ;  /* 0x0000000000a40947 */ /* 0x000fea0003800000 */
[----:B------:R-:W-:Y:S01]  /*34a0*/  ELECT P0, URZ, PT ;  /* 0x00000000003f782f */ /* 0x000fe20003800000 */
[----:B------:R-:W-:-:S12]  /*34b0*/  BSSY B0, `(.L_x_30) ;  /* 0x0000020000007945 */ /* 0x000fd80003800000 */
[----:B------:R-:W-:Y:S05]  /*34c0*/  @!P0 BRA `(.L_x_31) ;  /* 0x0000000000788947 */ /* 0x000fea0003800000 */
[----:B------:R-:W2:Y:S01]  /*34d0*/  S2UR UR6, SR_CgaCtaId ;  /* 0x00000000000679c3 */ /* 0x000ea20000008800 */
[----:B------:R-:W-:Y:S01]  /*34e0*/  UISETP.NE.AND UP0, UPT, UR26, 0x1, UPT ;  /* 0x000000011a00788c */ /* 0x000fe2000bf05270 */
[----:B------:R-:W-:-:S06]  /*34f0*/  UMOV UR5, 0x400 ;  /* 0x0000040000057882 */ /* 0x000fcc0000000000 */
[----:B------:R-:W3:Y:S08]  /*3500*/  LDC.64 R4, c[0x0][0x700] ;  /* 0x0001c000ff047b82 */ /* 0x000ef00000000a00 */
[----:B----4-:R-:W3:Y:S08]  /*3510*/  LDC.64 R6, c[0x0][0x708] ;  /* 0x0001c200ff067b82 */ /* 0x010ef00000000a00 */
[----:B-----5:R-:W4:Y:S01]  /*3520*/  LDC.64 R8, c[0x0][0x710] ;  /* 0x0001c400ff087b82 */ /* 0x020f220000000a00 */
[----:B--2---:R-:W-:-:S04]  /*3530*/  ULEA UR5, UR6, UR5, 0x18 ;  /* 0x0000000506057291 */ /* 0x004fc8000f8ec03f */
[----:B------:R-:W-:Y:S02]  /*3540*/  UIADD3 UR6, UR5, 0x80, URZ ;  /* 0x0000008005067890 */ /* 0x000fe4000fffe03f */
[----:B------:R-:W-:Y:S01]  /*3550*/  @!UP0 UIADD3 UR6, UR5, URZ, URZ ;  /* 0x0000003f05068290 */ /* 0x000fe2000fffe03f */
[----:B------:R-:W4:Y:S08]  /*3560*/  LDC.64 R10, c[0x0][0x718] ;  /* 0x0001c600ff0a7b82 */ /* 0x000f300000000a00 */
[----:B------:R-:W2:Y:S01]  /*3570*/  LDC.64 R24, c[0x0][0x720] ;  /* 0x0001c800ff187b82 */ /* 0x000ea20000000a00 */
[----:B---3--:R3:W-:Y:S07]  /*3580*/  STS.128 [UR6+0x34780], R4 ;  /* 0x03478004ff007988 */ /* 0x0087ee0008000c06 */
[----:B------:R-:W2:Y:S08]  /*3590*/  LDC.64 R26, c[0x0][0x728] ;  /* 0x0001ca00ff1a7b82 */ /* 0x000eb00000000a00 */
[----:B------:R-:W1:Y:S01]  /*35a0*/  LDC.64 R28, c[0x0][0x730] ;  /* 0x0001cc00ff1c7b82 */ /* 0x000e620000000a00 */
[----:B----4-:R3:W-:Y:S07]  /*35b0*/  STS.128 [UR6+0x34790], R8 ;  /* 0x03479008ff007988 */ /* 0x0107ee0008000c06 */
[----:B------:R-:W1:Y:S08]  /*35c0*/  LDC.64 R30, c[0x0][0x738] ;  /* 0x0001ce00ff1e7b82 */ /* 0x000e700000000a00 */
[----:B------:R-:W4:Y:S01]  /*35d0*/  LDC.64 R32, c[0x0][0x740] ;  /* 0x0001d000ff207b82 */ /* 0x000f220000000a00 */
[----:B--2---:R3:W-:Y:S07]  /*35e0*/  STS.128 [UR6+0x347a0], R24 ;  /* 0x0347a018ff007988 */ /* 0x0047ee0008000c06 */
[----:B------:R-:W4:Y:S08]  /*35f0*/  LDC.64 R34, c[0x0][0x748] ;  /* 0x0001d200ff227b82 */ /* 0x000f300000000a00 */
[----:B------:R-:W2:Y:S01]  /*3600*/  LDC.64 R36, c[0x0][0x750] ;  /* 0x0001d400ff247b82 */ /* 0x000ea20000000a00 */
[----:B-1----:R3:W-:Y:S07]  /*3610*/  STS.128 [UR6+0x347b0], R28 ;  /* 0x0347b01cff007988 */ /* 0x0027ee0008000c06 */
[----:B------:R-:W2:Y:S08]  /*3620*/  LDC.64 R38, c[0x0][0x758] ;  /* 0x0001d600ff267b82 */ /* 0x000eb00000000a00 */
[----:B------:R-:W1:Y:S01]  /*3630*/  LDC.64 R40, c[0x0][0x760] ;  /* 0x0001d800ff287b82 */ /* 0x000e620000000a00 */
[----:B----4-:R3:W-:Y:S07]  /*3640*/  STS.128 [UR6+0x347c0], R32 ;  /* 0x0347c020ff007988 */ /* 0x0107ee0008000c06 */
[----:B------:R-:W1:Y:S08]  /*3650*/  LDC.64 R42, c[0x0][0x768] ;  /* 0x0001da00ff2a7b82 */ /* 0x000e700000000a00 */
[----:B------:R-:W4:Y:S01]  /*3660*/  LDC.64 R44, c[0x0][0x770] ;  /* 0x0001dc00ff2c7b82 */ /* 0x000f220000000a00 */
[----:B--2---:R3:W-:Y:S07]  /*3670*/  STS.128 [UR6+0x347d0], R36 ;  /* 0x0347d024ff007988 */ /* 0x0047ee0008000c06 */
[----:B------:R-:W4:Y:S01]  /*3680*/  LDC.64 R46, c[0x0][0x778] ;  /* 0x0001de00ff2e7b82 */ /* 0x000f220000000a00 */
[----:B-1----:R3:W-:Y:S04]  /*3690*/  STS.128 [UR6+0x347e0], R40 ;  /* 0x0347e028ff007988 */ /* 0x0027e80008000c06 */
[----:B----4-:R3:W-:Y:S02]  /*36a0*/  STS.128 [UR6+0x347f0], R44 ;  /* 0x0347f02cff007988 */ /* 0x0107e40008000c06 */
.L_x_31:
[----:B------:R-:W-:Y:S05]  /*36b0*/  BSYNC B0 ;  /* 0x0000000000007941 */ /* 0x000fea0003800000 */
.L_x_30:
[----:B------:R-:W-:Y:S01]  /*36c0*/  UISETP.NE.AND UP0, UPT, UR26, 0x1, UPT ;  /* 0x000000011a00788c */ /* 0x000fe2000bf05270 */
[----:B------:R-:W-:Y:S01]  /*36d0*/  NOP ;  /* 0x0000000000007918 */ /* 0x000fe20000000000 */
[----:B------:R-:W-:Y:S01]  /*36e0*/  ULDC UR5, c[0x0][0x884] ;  /* 0x0002210000057ab9 */ /* 0x000fe20000000800 */
[----:B------:R-:W-:Y:S01]  /*36f0*/  ULDC.64 UR36, c[0x0][0x800] ;  /* 0x0002000000247ab9 */ /* 0x000fe20000000a00 */
[----:B------:R-:W-:-:S04]  /*3700*/  USEL UR5, UR5, URZ, UP0 ;  /* 0x0000003f05057287 */ /* 0x000fc80008000000 */
[----:B------:R-:W-:-:S04]  /*3710*/  UIADD3 UR5, UR4, UR5, URZ ;  /* 0x0000000504057290 */ /* 0x000fc8000fffe03f */
[----:B------:R-:W-:-:S12]  /*3720*/  UIMAD.WIDE UR36, UR5, 0x80, UR36 ;  /* 0x00000080052478a5 */ /* 0x000fd8000f8e0224 */
.L_x_29:
[----:B------:R-:W-:-:S13]  /*3730*/  ISETP.NE.AND P0, PT, RZ, UR52, PT ;  /* 0x00000034ff007c0c */ /* 0x000fda000bf05270 */
[----:B------:R-:W-:Y:S05]  /*3740*/  @P0 BRA `(.L_x_32) ;  /* 0x00000004000c0947 */ /* 0x000fea0003800000 */
[----:B------:R-:W-:Y:S01]  /*3750*/  ELECT P0, URZ, PT ;  /* 0x00000000003f782f */ /* 0x000fe20003800000 */
[----:B------:R-:W-:-:S12]  /*3760*/  BSSY B0, `(.L_x_33) ;  /* 0x000002c000007945 */ /* 0x000fd80003800000 */
[----:B------:R-:W-:Y:S05]  /*3770*/  @!P0 BRA `(.L_x_34) ;  /* 0x0000000000a88947 */ /* 0x000fea0003800000 */
[----:B---34-:R-:W2:Y:S08]  /*3780*/  LDC.64 R6, c[0x0][0x820] ;  /* 0x00020800ff067b82 */ /* 0x018eb00000000a00 */
[----:B------:R-:W3:Y:S01]  /*3790*/  LDC.64 R4, c[0x0][0x818] ;  /* 0x00020600ff047b82 */ /* 0x000ee20000000a00 */
[----:B--2---:R-:W-:-:S06]  /*37a0*/  IMAD.WIDE R6, R18, 0x8, R6 ;  /* 0x0000000812067825 */ /* 0x004fcc00078e0206 */
[----:B------:R-:W2:Y:S01]  /*37b0*/  LDG.E.64 R6, desc[UR38][R6.64] ;  /* 0x0000002606067981 */ /* 0x000ea2000c1e1b00 */
[----:B---3--:R-:W-:-:S06]  /*37c0*/  IMAD.WIDE R4, R18, 0x8, R4 ;  /* 0x0000000812047825 */ /* 0x008fcc00078e0204 */
[----:B------:R-:W3:Y:S01]  /*37d0*/  LDG.E.64 R4, desc[UR38][R4.64] ;  /* 0x0000002604047981 */ /* 0x000ee2000c1e1b00 */
[----:B------:R-:W4:Y:S01]  /*37e0*/  S2UR UR5, SR_CgaCtaId ;  /* 0x00000000000579c3 */ /* 0x000f220000008800 */
[----:B------:R-:W-:Y:S01]  /*37f0*/  UISETP.NE.AND UP0, UPT, UR26, 0x1, UPT ;  /* 0x000000011a00788c */ /* 0x000fe2000bf05270 */
[----:B-----5:R-:W-:Y:S01]  /*3800*/  VIADD R9, R19, 0xffffffff ;  /* 0xffffffff13097836 */ /* 0x020fe20000000000 */
[----:B------:R-:W-:Y:S01]  /*3810*/  UMOV UR4, 0x400 ;  /* 0x0000040000047882 */ /* 0x000fe20000000000 */
[----:B------:R-:W-:Y:S01]  /*3820*/  CS2R R10, SRZ ;  /* 0x00000000000a7805 */ /* 0x000fe2000001ff00 */
[----:B----4-:R-:W-:-:S04]  /*3830*/  ULEA UR4, UR5, UR4, 0x18 ;  /* 0x0000000405047291 */ /* 0x010fc8000f8ec03f */
[----:B------:R-:W-:-:S03]  /*3840*/  UIADD3 UR5, UR4, 0x80, URZ ;  /* 0x0000008004057890 */ /* 0x000fc6000fffe03f */
[----:B------:R-:W-:-:S04]  /*3850*/  @!UP0 UIADD3 UR5, UR4, URZ, URZ ;  /* 0x0000003f04058290 */ /* 0x000fc8000fffe03f */
[----:B------:R-:W-:-:S05]  /*3860*/  UIADD3 UR4, UR5, 0x34780, URZ ;  /* 0x0003478005047890 */ /* 0x000fca000fffe03f */
[----:B------:R-:W4:Y:S01]  /*3870*/  LDS R0, [UR5+0x3479c] ;  /* 0x03479c05ff007984 */ /* 0x000f220008000800 */
[----:B------:R-:W-:-:S03]  /*3880*/  MOV R14, UR4 ;  /* 0x00000004000e7c02 */ /* 0x000fc60008000f00 */
[----:B------:R-:W-:Y:S01]  /*3890*/  STS [UR5+0x347b0], RZ ;  /* 0x0347b0ffff007988 */ /* 0x000fe20008000805 */
[----:B------:R-:W-:-:S05]  /*38a0*/  SHF.R.U64 R14, R14, 0x4, RZ ;  /* 0x000000040e0e7819 */ /* 0x000fca00000012ff */
[----:B------:R-:W-:Y:S04]  /*38b0*/  STS [UR5+0x34790], R14 ;  /* 0x0347900eff007988 */ /* 0x000fe80008000805 */
[----:B------:R-:W-:Y:S01]  /*38c0*/  STS [UR5+0x34794], R14 ;  /* 0x0347940eff007988 */ /* 0x000fe20008000805 */
[----:B--2---:R-:W-:-:S04]  /*38d0*/  SHF.L.U64.HI R21, R6, 0x1, R7 ;  /* 0x0000000106157819 */ /* 0x004fc80000010207 */
[----:B------:R-:W-:-:S04]  /*38e0*/  LOP3.LUT R21, R21, 0x1fffffff, RZ, 0xc0, !PT ;  /* 0x1fffffff15157812 */ /* 0x000fc800078ec0ff */
[----:B------:R-:W-:Y:S01]  /*38f0*/  SHF.R.U32.HI R7, RZ, 0x4, R21 ;  /* 0x00000004ff077819 */ /* 0x000fe20000011615 */
[----:B---3--:R-:W-:Y:S03]  /*3900*/  STS.64 [UR5+0x34780], R4 ;  /* 0x03478004ff007988 */ /* 0x008fe60008000a05 */
[----:B----4-:R-:W-:-:S05]  /*3910*/  LOP3.LUT R0, R0, 0xf, R7, 0xb8, !PT ;  /* 0x0000000f00007812 */ /* 0x010fca00078eb807 */
[----:B------:R2:W-:Y:S04]  /*3920*/  STS [UR5+0x3479c], R0 ;  /* 0x03479c00ff007988 */ /* 0x0005e80008000805 */
[----:B------:R-:W3:Y:S01]  /*3930*/  LDS R7, [UR5+0x3479c] ;  /* 0x03479c05ff077984 */ /* 0x000ee20008000800 */
[----:B--2---:R-:W-:-:S04]  /*3940*/  SHF.L.U32 R0, R6, 0x1, RZ ;  /* 0x0000000106007819 */ /* 0x004fc800000006ff */
[----:B------:R-:W-:-:S04]  /*3950*/  LOP3.LUT R0, R0, 0xfffffffe, RZ, 0xc0, !PT ;  /* 0xfffffffe00007812 */ /* 0x000fc800078ec0ff */
[----:B------:R-:W-:-:S05]  /*3960*/  SHF.R.U64 R0, R0, 0x4, R21 ;  /* 0x0000000400007819 */ /* 0x000fca0000001215 */
[----:B------:R-:W-:Y:S01]  /*3970*/  STS [UR5+0x3478c], R0 ;  /* 0x03478c00ff007988 */ /* 0x000fe20008000805 */
[----:B---3--:R-:W-:-:S05]  /*3980*/  LOP3.LUT R7, R7, 0xf0, RZ, 0xb8, !PT ;  /* 0x000000f007077812 */ /* 0x008fca00078eb8ff */
[----:B------:R-:W-:Y:S04]  /*3990*/  STS [UR5+0x3479c], R7 ;  /* 0x03479c07ff007988 */ /* 0x000fe80008000805 */
[----:B------:R-:W2:Y:S02]  /*39a0*/  LDS R8, [UR5+0x3479c] ;  /* 0x03479c05ff087984 */ /* 0x000ea40008000800 */
[----:B--2---:R-:W-:Y:S02]  /*39b0*/  LOP3.LUT R15, R8, 0xf00, RZ, 0xb8, !PT ;  /* 0x00000f00080f7812 */ /* 0x004fe400078eb8ff */
[----:B------:R-:W-:-:S03]  /*39c0*/  IADD3 R8, R13, -0x1, RZ ;  /* 0xffffffff0d087810 */ /* 0x000fc60007ffe0ff */
[----:B------:R-:W-:Y:S04]  /*39d0*/  STS.64 [UR5+0x34798], R14 ;  /* 0x0347980eff007988 */ /* 0x000fe80008000a05 */
[----:B-1----:R-:W1:Y:S04]  /*39e0*/  LDS R12, [UR5+0x3479c] ;  /* 0x03479c05ff0c7984 */ /* 0x002e680008000800 */
[----:B------:R2:W-:Y:S01]  /*39f0*/  STS.128 [UR5+0x347a0], R8 ;  /* 0x0347a008ff007988 */ /* 0x0005e20008000c05 */
[----:B-1----:R-:W-:-:S05]  /*3a00*/  LOP3.LUT R12, R12, 0xf000, RZ, 0xb8, !PT ;  /* 0x0000f0000c0c7812 */ /* 0x002fca00078eb8ff */
[----:B------:R2:W-:Y:S02]  /*3a10*/  STS [UR5+0x3479c], R12 ;  /* 0x03479c0cff007988 */ /* 0x0005e40008000805 */
.L_x_34:
[----:B------:R-:W-:Y:S05]  /*3a20*/  BSYNC B0 ;  /* 0x0000000000007941 */ /* 0x000fea0003800000 */
.L_x_33:
[----:B------:R-:W-:Y:S01]  /*3a30*/  ELECT P0, URZ, PT ;  /* 0x00000000003f782f */ /* 0x000fe20003800000 */
[----:B------:R-:W-:Y:S01]  /*3a40*/  NOP ;  /* 0x0000000000007918 */ /* 0x000fe20000000000 */
[----:B------:R-:W-:Y:S11]  /*3a50*/  BSSY B0, `(.L_x_35) ;  /* 0x0000004000007945 */ /* 0x000ff60003800000 */
[----:B------:R-:W-:Y:S05]  /*3a60*/  @!P0 BRA `(.L_x_36) ;  /* 0x0000000000088947 */ /* 0x000fea0003800000 */
[----:B------:R0:W-:Y:S01]  /*3a70*/  UTMACMDFLUSH ;  /* 0x00000000000079b7 */ /* 0x0001e20000000000 */
[----:B------:R-:W-:-:S04]  /*3a80*/  DEPBAR.LE SB0, 0x0 ;  /* 0x000080000000791a */ /* 0x000fc80000000000 */
.L_x_36:
[----:B------:R-:W-:Y:S05]  /*3a90*/  BSYNC B0 ;  /* 0x0000000000007941 */ /* 0x000fea0003800000 */
.L_x_35:
[----:B------:R-:W1:Y:S01]  /*3aa0*/  S2UR UR5, SR_CgaCtaId ;  /* 0x00000000000579c3 */ /* 0x000e620000008800 */
[----:B-----5:R-:W2:Y:S01]  /*3ab0*/  S2R R0, SR_LANEID ;  /* 0x0000000000007919 */ /* 0x020ea20000000000 */
[----:B------:R-:W-:Y:S01]  /*3ac0*/  UISETP.NE.AND UP0, UPT, UR26, 0x1, UPT ;  /* 0x000000011a00788c */ /* 0x000fe2000bf05270 */
[----:B------:R-:W-:Y:S02]  /*3ad0*/  UMOV UR4, 0x400 ;  /* 0x0000040000047882 */ /* 0x000fe40000000000 */
[----:B-1----:R-:W-:-:S04]  /*3ae0*/  ULEA UR4, UR5, UR4, 0x18 ;  /* 0x0000000405047291 */ /* 0x002fc8000f8ec03f */
[----:B------:R-:W-:-:S04]  /*3af0*/  UIADD3 UR5, UR4, 0x80, URZ ;  /* 0x0000008004057890 */ /* 0x000fc8000fffe03f */
[----:B------:R-:W-:Y:S01]  /*3b00*/  @!UP0 UIADD3 UR5, UR4, URZ, URZ ;  /* 0x0000003f04058290 */ /* 0x000fe2000fffe03f */
[----:B--2---:R-:W-:-:S05]  /*3b10*/  SHF.L.U32 R0, R0, 0x2, RZ ;  /* 0x0000000200007819 */ /* 0x004fca00000006ff */
[----:B---3--:R-:W-:Y:S02]  /*3b20*/  MOV R5, UR5 ;  /* 0x0000000500057c02 */ /* 0x008fe40008000f00 */
[C---:B------:R-:W-:Y:S02]  /*3b30*/  IADD3 R4, P0, R0.reuse, UR36, RZ ;  /* 0x0000002400047c10 */ /* 0x040fe4000ff1e0ff */
[----:B----4-:R-:W-:Y:S02]  /*3b40*/  IADD3 R6, R0, 0x34780, R5 ;  /* 0x0003478000067810 */ /* 0x010fe40007ffe005 */
[----:B------:R-:W-:-:S03]  /*3b50*/  IADD3.X R5, RZ, UR37, RZ, P0, !PT ;  /* 0x00000025ff057c10 */ /* 0x000fc600087fe4ff */
[----:B------:R-:W1:Y:S04]  /*3b60*/  LDS R7, [R6] ;  /* 0x0000000006077984 */ /* 0x000e680000000800 */
[----:B-1----:R2:W5:Y:S02]  /*3b70*/  ATOMG.E.EXCH.STRONG.GPU PT, RZ, [R4], R7 ;  /* 0x0000000704ff73a8 */ /* 0x00256400041ee100 */
.L_x_32:
[----:B-----5:R-:W-:Y:S01]  /*3b80*/  SHF.L.U32 R0, R158, 0x6, RZ ;  /* 0x000000069e007819 */ /* 0x020fe200000006ff */
[----:B------:R-:W1:Y:S01]  /*3b90*/  S2UR UR57, SR_CgaCtaId ;  /* 0x00000000003979c3 */ /* 0x000e620000008800 */
[-C--:B--23--:R-:W-:Y:S01]  /*3ba0*/  LEA.HI R5, R3, R158.reuse, RZ, 0x5 ;  /* 0x0000009e03057211 */ /* 0x08cfe200078f28ff */
[----:B------:R-:W-:Y:S01]  /*3bb0*/  UISETP.NE.AND UP1, UPT, UR26, 0x1, UPT ;  /* 0x000000011a00788c */ /* 0x000fe2000bf25270 */
[----:B------:R-:W-:Y:S01]  /*3bc0*/  LOP3.LUT R4, R0, 0x40, RZ, 0xc0, !PT ;  /* 0x0000004000047812 */ /* 0x000fe200078ec0ff */
[----:B------:R-:W-:Y:S01]  /*3bd0*/  UISETP.NE.AND UP0, UPT, UR18, URZ, UPT ;  /* 0x0000003f1200728c */ /* 0x000fe2000bf05270 */
[----:B------:R-:W-:Y:S01]  /*3be0*/  SHF.R.U32.HI R5, RZ, 0x1, R5 ;  /* 0x00000001ff057819 */ /* 0x000fe20000011605 */
[----:B------:R-:W-:Y:S01]  /*3bf0*/  UMOV UR47, 0x400 ;  /* 0x00000400002f7882 */ /* 0x000fe20000000000 */
[-C--:B------:R-:W-:Y:S01]  /*3c00*/  LEA.HI R0, R158, R158.reuse, RZ, 0x1 ;  /* 0x0000009e9e007211 */ /* 0x080fe200078f08ff */
[----:B------:R-:W-:Y:S01]  /*3c10*/  USEL UR4, URZ, 0x1, UP0 ;  /* 0x000000013f047887 */ /* 0x000fe20008000000 */
[----:B------:R-:W-:Y:S01]  /*3c20*/  SHF.L.U32 R2, R2, 0x3, RZ ;  /* 0x0000000302027819 */ /* 0x000fe200000006ff */
[----:B------:R-:W-:Y:S01]  /*3c30*/  USHF.L.U32 UR51, UR18, 0x3, URZ ;  /* 0x0000000312337899 */ /* 0x000fe2000800063f */
[----:B------:R-:W-:Y:S01]  /*3c40*/  LOP3.LUT R5, R4, 0x30, R5, 0xf8, !PT ;  /* 0x0000003004057812 */ /* 0x000fe200078ef805 */
[----:B------:R-:W-:Y:S01]  /*3c50*/  IMAD.MOV.U32 R7, RZ, RZ, 0x1 ;  /* 0x00000001ff077424 */ /* 0x000fe200078e00ff */
[----:B------:R-:W-:Y:S01]  /*3c60*/  SHF.R.S32.HI R0, RZ, 0x1, R0 ;  /* 0x00000001ff007819 */ /* 0x000fe20000011400 */
[----:B------:R-:W-:Y:S01]  /*3c70*/  ULOP3.LUT UR54, UR51, 0x8, URZ, 0xc0, !UPT ;  /* 0x0000000833367892 */ /* 0x000fe2000f8ec03f */
[----:B------:R-:W-:Y:S01]  /*3c80*/  LOP3.LUT R2, R5, 0x8, R2, 0xf8, !PT ;  /* 0x0000000805027812 */ /* 0x000fe200078ef802 */
[----:B------:R-:W-:Y:S01]  /*3c90*/  ULOP3.LUT UR43, UR40, 0x1, URZ, 0xfc, !UPT ;  /* 0x00000001282b7892 */ /* 0x000fe2000f8efc3f */
[----:B------:R-:W-:Y:S01]  /*3ca0*/  LEA.HI R5, R3, R158, RZ, 0x4 ;  /* 0x0000009e03057211 */ /* 0x000fe200078f20ff */
[----:B------:R-:W-:Y:S01]  /*3cb0*/  ULOP3.LUT UR53, UR59, 0x1, URZ, 0xfc, !UPT ;  /* 0x000000013b357892 */ /* 0x000fe2000f8efc3f */
[----:B------:R-:W-:Y:S01]  /*3cc0*/  SHF.L.U32 R0, R0, 0x7, RZ ;  /* 0x0000000700007819 */ /* 0x000fe200000006ff */
[----:B------:R-:W-:Y:S01]  /*3cd0*/  ULOP3.LUT UR55, UR61, 0x1, URZ, 0xfc, !UPT ;  /* 0x000000013d377892 */ /* 0x000fe2000f8efc3f */
[----:B----4-:R-:W-:Y:S01]  /*3ce0*/  SHF.R.S32.HI R6, RZ, 0x4, R5 ;  /* 0x00000004ff067819 */ /* 0x010fe20000011405 */
[----:B------:R-:W-:Y:S01]  /*3cf0*/  ULOP3.LUT UR56, UR51, 0x8, URZ, 0xc, !UPT ;  /* 0x0000000833387892 */ /* 0x000fe2000f8e0c3f */
[----:B------:R-:W-:Y:S01]  /*3d00*/  LOP3.LUT R3, R0, 0x180, RZ, 0xc0, !PT ;  /* 0x0000018000037812 */ /* 0x000fe200078ec0ff */
[----:B-1----:R-:W-:Y:S01]  /*3d10*/  ULEA UR47, UR57, UR47, 0x18 ;  /* 0x0000002f392f7291 */ /* 0x002fe2000f8ec03f */
[----:B------:R-:W-:Y:S01]  /*3d20*/  LEA.HI R5, R5, R6, RZ, 0x1 ;  /* 0x0000000605057211 */ /* 0x000fe200078f08ff */
[----:B------:R-:W-:Y:S01]  /*3d30*/  ULOP3.LUT UR54, UR54, 0x18, URZ, 0x3c, !UPT ;  /* 0x0000001836367892 */ /* 0x000fe2000f8e3c3f */
[----:B------:R-:W-:Y:S01]  /*3d40*/  LOP3.LUT R4, R3, R4, RZ, 0xfc, !PT ;  /* 0x0000000403047212 */ /* 0x000fe200078efcff */
[----:B------:R-:W-:Y:S01]  /*3d50*/  UIADD3 UR48, UR47, 0x80, URZ ;  /* 0x000000802f307890 */ /* 0x000fe2000fffe03f */
[----:B------:R-:W-:Y:S01]  /*3d60*/  LOP3.LUT R5, R5, 0x7ffffe, RZ, 0xc0, !PT ;  /* 0x007ffffe05057812 */ /* 0x000fe200078ec0ff */
[----:B------:R-:W-:Y:S01]  /*3d70*/  UIADD3 UR50, UR47, 0x34530, URZ ;  /* 0x000345302f327890 */ /* 0x000fe2000fffe03f */
[----:B------:R-:W-:Y:S01]  /*3d80*/  SHF.R.U32.HI R4, RZ, 0x3, R4 ;  /* 0x00000003ff047819 */ /* 0x000fe20000011604 */
[----:B------:R-:W-:Y:S01]  /*3d90*/  @!UP1 UIADD3 UR48, UR47, URZ, URZ ;  /* 0x0000003f2f309290 */ /* 0x000fe2000fffe03f */
[----:B------:R-:W-:Y:S01]  /*3da0*/  IADD3 R5, R6, -R5, RZ ;  /* 0x8000000506057210 */ /* 0x000fe20007ffe0ff */
[----:B------:R-:W-:Y:S01]  /*3db0*/  UIADD3 UR5, UR51, UR50, URZ ;  /* 0x0000003233057290 */ /* 0x000fe2000fffe03f */
[----:B------:R-:W-:Y:S01]  /*3dc0*/  LOP3.LUT R2, R4, R2, R3, 0x1e, !PT ;  /* 0x0000000204027212 */ /* 0x000fe200078e1e03 */
[----:B------:R-:W-:Y:S01]  /*3dd0*/  UIADD3 UR48, UR48, 0x34780, URZ ;  /* 0x0003478030307890 */ /* 0x000fe2000fffe03f */
[----:B------:R-:W-:-:S02]  /*3de0*/  IADD3 R158, R158, 0x1f, RZ ;  /* 0x0000001f9e9e7810 */ /* 0x000fc40007ffe0ff */
[----:B------:R-:W-:Y:S02]  /*3df0*/  LEA R157, R5, R2, 0x9 ;  /* 0x00000002059d7211 */ /* 0x000fe400078e48ff */
[----:B------:R-:W-:Y:S02]  /*3e00*/  MOV R153, RZ ;  /* 0x000000ff00997202 */ /* 0x000fe40000000f00 */
[----:B------:R-:W-:-:S07]  /*3e10*/  MOV R154, UR4 ;  /* 0x00000004009a7c02 */ /* 0x000fce0008000f00 */
.L_x_240:
[----:B-1-3--:R-:W1:Y:S02]  /*3e20*/  LDC.64 R2, c[0x0][0x290] ;  /* 0x0000a400ff027b82 */ /* 0x00ae640000000a00 */
[----:B-1----:R-:W-:-:S05]  /*3e30*/  IMAD.WIDE R2, R18, 0xc, R2 ;  /* 0x0000000c12027825 */ /* 0x002fca00078e0202 */
[----:B--2---:R-:W2:Y:S01]  /*3e40*/  LDG.E R5, desc[UR38][R2.64+0x8] ;  /* 0x0000082602057981 */ /* 0x004ea2000c1e1900 */
[----:B------:R-:W-:Y:S01]  /*3e50*/  SHF.L.U32 R11, R154, 0x1f, RZ ;  /* 0x0000001f9a0b7819 */ /* 0x000fe200000006ff */
[----:B------:R-:W-:Y:S01]  /*3e60*/  UMOV UR9, UR41 ;  /* 0x0000002900097c82 */ /* 0x000fe20008000000 */
[----:B------:R-:W-:-:S04]  /*3e70*/  MOV R8, UR50 ;  /* 0x0000003200087c02 */ /* 0x000fc80008000f00 */
[----:B------:R-:W1:Y:S01]  /*3e80*/  SYNCS.PHASECHK.TRANS64.TRYWAIT P0, [R8+UR51], R11 ;  /* 0x0000000b080075a7 */ /* 0x000e620008000173 */
[----:B--2---:R-:W-:-:S04]  /*3e90*/  IADD3 R6, R5, 0x3f, RZ ;  /* 0x0000003f05067810 */ /* 0x004fc80007ffe0ff */
[----:B------:R-:W-:-:S04]  /*3ea0*/  SHF.R.S32.HI R9, RZ, 0x1f, R6 ;  /* 0x0000001fff097819 */ /* 0x000fc80000011406 */
[----:B------:R-:W-:Y:S01]  /*3eb0*/  LEA.HI R6, R9, R6, RZ, 0x6 ;  /* 0x0000000609067211 */ /* 0x000fe200078f30ff */
[----:B-1----:R-:W-:Y:S06]  /*3ec0*/  @!P0 BRA `(.L_x_37) ;  /* 0x00000220001c8947 */ /* 0x002fec0003800000 */
.L_x_540:
[----:B------:R2:W-:Y:S01]  /*3ed0*/  STL [R1+0x400], RZ ;  /* 0x000400ff01007387 */ /* 0x0005e20000100800 */
[----:B------:R-:W-:Y:S01]  /*3ee0*/  ISETP.GE.AND P0, PT, R5, 0x1, PT ;  /* 0x000000010500780c */ /* 0x000fe20003f06270 */
[----:B------:R-:W-:Y:S01]  /*3ef0*/  UMOV UR8, URZ ;  /* 0x0000003f00087c82 */ /* 0x000fe20008000000 */
[----:B------:R-:W-:Y:S01]  /*3f00*/  MOV R156, R18 ;  /* 0x00000012009c7202 */ /* 0x000fe20000000f00 */
[----:B------:R2:W-:Y:S01]  /*3f10*/  STL [R1+0x404], RZ ;  /* 0x000404ff01007387 */ /* 0x0005e20000100800 */
[----:B------:R-:W-:Y:S01]  /*3f20*/  SHF.R.S32.HI R19, RZ, 0x1f, R18 ;  /* 0x0000001fff137819 */ /* 0x000fe20000011412 */
[----:B------:R-:W-:Y:S01]  /*3f30*/  IMAD.U32 R2, RZ, RZ, UR42 ;  /* 0x0000002aff027e24 */ /* 0x000fe2000f8e00ff */
[----:B------:R-:W-:Y:S01]  /*3f40*/  CS2R R150, SRZ ;  /* 0x0000000000967805 */ /* 0x000fe2000001ff00 */
[----:B------:R2:W-:Y:S01]  /*3f50*/  STL [R1+0x408], RZ ;  /* 0x000408ff01007387 */ /* 0x0005e20000100800 */
[----:B------:R-:W-:Y:S02]  /*3f60*/  CS2R R24, SRZ ;  /* 0x0000000000187805 */ /* 0x000fe4000001ff00 */
[----:B------:R-:W-:-:S02]  /*3f70*/  CS2R R26, SRZ ;  /* 0x00000000001a7805 */ /* 0x000fc4000001ff00 */
[----:B------:R-:W-:Y:S01]  /*3f80*/  CS2R R28, SRZ ;  /* 0x00000000001c7805 */ /* 0x000fe2000001ff00 */
[----:B------:R2:W-:Y:S01]  /*3f90*/  STL [R1+0x40c], RZ ;  /* 0x00040cff01007387 */ /* 0x0005e20000100800 */
[----:B------:R-:W-:Y:S02]  /*3fa0*/  CS2R R30, SRZ ;  /* 0x00000000001e7805 */ /* 0x000fe4000001ff00 */
[----:B------:R-:W-:Y:S02]  /*3fb0*/  CS2R R32, SRZ ;  /* 0x0000000000207805 */ /* 0x000fe4000001ff00 */
        /* <DEDUP_REMOVED lines=56> */
[----:B------:R-:W-:Y:S01]  /*4340*/  SHF.R.S32.HI R6, RZ, 0x6, R6 ;  /* 0x00000006ff067819 */ /* 0x000fe20000011406 */
        /* <DEDUP_REMOVED lines=21> */
[----:B------:R-:W-:-:S03]  /*44a0*/  CS2R R148, SRZ ;  /* 0x0000000000947805 */ /* 0x000fc6000001ff00 */
[----:B------:R2:W-:Y:S04]  /*44b0*/  STL [R1+0x460], RZ ;  /* 0x000460ff01007387 */ /* 0x0005e80000100800 */
        /* <DEDUP_REMOVED lines=231> */
[----:B------:R2:W-:Y:S04]  /*5330*/  STL [R1], RZ ;  /* 0x000000ff01007387 */ /* 0x0005e80000100800 */
        /* <DEDUP_REMOVED lines=126> */
[----:B------:R2:W-:Y:S01]  /*5b20*/  STL [R1+0x1fc], RZ ;  /* 0x0001fcff01007387 */ /* 0x0005e20000100800 */
[----:B------:R-:W-:Y:S05]  /*5b30*/  @!P0 BRA `(.L_x_38) ;  /* 0x0000004800888947 */ /* 0x000fea0003800000 */
[----:B------:R-:W-:-:S06]  /*5b40*/  UISETP.NE.AND UP0, UPT, UR43, 0x3, UPT ;  /* 0x000000032b00788c */ /* 0x000fcc000bf05270 */
[----:B------:R-:W-:-:S13]  /*5b50*/  PLOP3.LUT P1, PT, PT, PT, UP0, 0x80, 0x0 ;  /* 0x000000000000781c */ /* 0x000fda0003f2f008 */
[----:B------:R-:W-:Y:S05]  /*5b60*/  @!P1 BRA `(.L_x_39) ;  /* 0x0000000000049947 */ /* 0x000fea0003800000 */
[----:B------:R-:W-:Y:S01]  /*5b70*/  BPT.TRAP 0x1 ;  /* 0x000000040000795c */ /* 0x000fe20000300000 */
.L_x_39:
[----:B------:R-:W-:Y:S01]  /*5b80*/  ULEA UR4, UR41, UR47, 0x3 ;  /* 0x0000002f29047291 */ /* 0x000fe2000f8e183f */
[----:B-1----:R-:W-:-:S04]  /*5b90*/  MOV R0, UR42 ;  /* 0x0000002a00007c02 */ /* 0x002fc80008000f00 */
[----:B------:R-:W-:-:S04]  /*5ba0*/  SHF.L.U32 R0, R0, 0x1f, RZ ;  /* 0x0000001f00007819 */ /* 0x000fc800000006ff */
[----:B------:R1:W3:Y:S01]  /*5bb0*/  SYNCS.PHASECHK.TRANS64.TRYWAIT P0, [UR4+0x34480], R0 ;  /* 0x03448000ff0075a7 */ /* 0x0002e20008000144 */
[----:B------:R-:W-:Y:S05]  /*5bc0*/  @!P1 BRA `(.L_x_40) ;  /* 0x0000000000049947 */ /* 0x000fea0003800000 */
[----:B------:R-:W-:Y:S01]  /*5bd0*/  BPT.TRAP 0x1 ;  /* 0x000000040000795c */ /* 0x000fe20000300000 */
.L_x_40:
[----:B---3--:R-:W-:Y:S05]  /*5be0*/  @P0 BRA `(.L_x_41) ;  /* 0x0000000000080947 */ /* 0x008fea0003800000 */
[----:B------:R-:W3:Y:S02]  /*5bf0*/  SYNCS.PHASECHK.TRANS64.TRYWAIT P0, [UR4+0x34480], R0 ;  /* 0x03448000ff0075a7 */ /* 0x000ee40008000144 */
[----:B---3--:R-:W-:Y:S05]  /*5c00*/  @!P0 BRA `(.L_x_42) ;  /* 0x0000020000e88947 */ /* 0x008fea0003800000 */
.L_x_41:
[----:B------:R-:W-:Y:S01]  /*5c10*/  UIADD3 UR5, UR47, 0x18000, URZ ;  /* 0x000180002f057890 */ /* 0x000fe2000fffe03f */
[----:B------:R-:W-:Y:S01]  /*5c20*/  WARPGROUP.ARRIVE ;  /* 0x00000000000079c5 */ /* 0x000fe20000000000 */
[----:B------:R-:W-:Y:S01]  /*5c30*/  USHF.R.U32.HI UR4, URZ, 0x4, UR47 ;  /* 0x000000043f047899 */ /* 0x000fe2000801162f */
[----:B------:R-:W-:Y:S01]  /*5c40*/  STL [R1+0xb14], R23 ;  /* 0x000b141701007387 */ /* 0x000fe20000100800 */
[----:B------:R-:W-:Y:S02]  /*5c50*/  USHF.R.U32.HI UR5, URZ, 0x4, UR5 ;  /* 0x000000043f057899 */ /* 0x000fe40008011605 */
[----:B------:R-:W-:Y:S01]  /*5c60*/  ULOP3.LUT UR4, UR4, 0x3fff, URZ, 0xc0, !UPT ;  /* 0x00003fff04047892 */ /* 0x000fe2000f8ec03f */
[----:B------:R-:W-:Y:S01]  /*5c70*/  STL [R1+0xb10], R22 ;  /* 0x000b101601007387 */ /* 0x000fe20000100800 */
[----:B------:R-:W-:Y:S02]  /*5c80*/  ULOP3.LUT UR5, UR5, 0x3fff, URZ, 0xc0, !UPT ;  /* 0x00003fff05057892 */ /* 0x000fe4000f8ec03f */
[----:B------:R-:W-:Y:S01]  /*5c90*/  ULOP3.LUT UR4, UR4, 0x10000, URZ, 0xfc, !UPT ;  /* 0x0001000004047892 */ /* 0x000fe2000f8efc3f */
[----:B------:R-:W-:Y:S01]  /*5ca0*/  STL [R1+0xb0c], R19 ;  /* 0x000b0c1301007387 */ /* 0x000fe20000100800 */
[----:B------:R-:W-:-:S02]  /*5cb0*/  ULOP3.LUT UR5, UR5, 0x10000, URZ, 0xfc, !UPT ;  /* 0x0001000005057892 */ /* 0x000fc4000f8efc3f */
[----:B------:R-:W-:Y:S01]  /*5cc0*/  ULEA UR8, UR41, UR4, 0xa ;  /* 0x0000000429087291 */ /* 0x000fe2000f8e503f */
[----:B------:R-:W-:Y:S01]  /*5cd0*/  STL [R1+0xb08], R18 ;  /* 0x000b081201007387 */ /* 0x000fe20000100800 */
[----:B------:R-:W-:Y:S01]  /*5ce0*/  ULEA UR9, UR41, UR5, 0xa ;  /* 0x0000000529097291 */ /* 0x000fe2000f8e503f */
[----:B------:R-:W-:Y:S02]  /*5cf0*/  UMOV UR7, 0x80000020 ;  /* 0x8000002000077882 */ /* 0x000fe40000000000 */
[----:B------:R-:W-:Y:S01]  /*5d00*/  UMOV UR5, 0x80000020 ;  /* 0x8000002000057882 */ /* 0x000fe20000000000 */
[----:B------:R-:W-:Y:S01]  /*5d10*/  STL [R1+0xb04], R17 ;  /* 0x000b041101007387 */ /* 0x000fe20000100800 */
[----:B------:R-:W-:Y:S02]  /*5d20*/  UMOV UR4, UR8 ;  /* 0x0000000800047c82 */ /* 0x000fe40008000000 */
[----:B------:R-:W-:Y:S01]  /*5d30*/  UMOV UR6, UR9 ;  /* 0x0000000900067c82 */ /* 0x000fe20008000000 */
[----:B------:R-:W-:Y:S01]  /*5d40*/  STL [R1+0xb00], R16 ;  /* 0x000b001001007387 */ /* 0x000fe20000100800 */
[----:B------:R-:W-:Y:S01]  /*5d50*/  QGMMA.64x256x32.F32.E4M3.E4M3 R24, gdesc[UR4], RZ, !UPT, gsb0 ;  /* 0x03e00000041879f3 */ /* 0x000fe2000c0008ff */
[----:B------:R-:W-:-:S02]  /*5d60*/  UIADD3 UR4, UR8, 0x100, URZ ;  /* 0x0000010008047890 */ /* 0x000fc4000fffe03f */
[----:B------:R-:W-:Y:S01]  /*5d70*/  STL [R1+0xafc], R8 ;  /* 0x000afc0801007387 */ /* 0x000fe20000100800 */
[----:B------:R-:W-:-:S03]  /*5d80*/  UMOV UR5, 0x80000020 ;  /* 0x8000002000057882 */ /* 0x000fc60000000000 */
[----:B------:R-:W-:Y:S04]  /*5d90*/  STL [R1+0xaf8], R7 ;  /* 0x000af80701007387 */ /* 0x000fe80000100800 */
[----:B------:R-:W-:Y:S04]  /*5da0*/  STL [R1+0xaf4], R6 ;  /* 0x000af40601007387 */ /* 0x000fe80000100800 */
[----:B------:R-:W-:Y:S01]  /*5db0*/  STL [R1+0xaf0], R5 ;  /* 0x000af00501007387 */ /* 0x000fe20000100800 */
[----:B------:R-:W-:-:S03]  /*5dc0*/  WARPGROUP.DEPBAR.LE gsb0, 0x0 ;  /* 0x00008000000079c5 */ /* 0x000fc60000010000 */
[----:B------:R-:W-:Y:S01]  /*5dd0*/  STL.64 [R1+0x400], R24 ;  /* 0x0004001801007387 */ /* 0x000fe20000100a00 */
[----:B------:R-:W-:Y:S01]  /*5de0*/  MOV R227, R144 ;  /* 0x0000009000e37202 */ /* 0x000fe20000000f00 */
[----:B------:R-:W-:Y:S01]  /*5df0*/  IMAD.MOV.U32 R221, RZ, RZ, R150 ;  /* 0x000000ffffdd7224 */ /* 0x000fe200078e0096 */
[----:B------:R-:W-:Y:S01]  /*5e00*/  MOV R226, R145 ;  /* 0x0000009100e27202 */ /* 0x000fe20000000f00 */
[----:B------:R-:W-:Y:S01]  /*5e10*/  STL.64 [R1+0x408], R26 ;  /* 0x0004081a01007387 */ /* 0x000fe20000100a00 */
[----:B------:R-:W-:Y:S02]  /*5e20*/  MOV R225, R146 ;  /* 0x0000009200e17202 */ /* 0x000fe40000000f00 */
[----:B------:R-:W-:Y:S01]  /*5e30*/  MOV R224, R147 ;  /* 0x0000009300e07202 */ /* 0x000fe20000000f00 */
[----:B------:R-:W-:Y:S01]  /*5e40*/  STL.64 [R1+0x410], R28 ;  /* 0x0004101c01007387 */ /* 0x000fe20000100a00 */
[----:B------:R-:W-:Y:S02]  /*5e50*/  MOV R223, R148 ;  /* 0x0000009400df7202 */ /* 0x000fe40000000f00 */
[----:B------:R-:W-:Y:S01]  /*5e60*/  MOV R222, R149 ;  /* 0x0000009500de7202 */ /* 0x000fe20000000f00 */
[----:B------:R-:W-:Y:S01]  /*5e70*/  STL.64 [R1+0x418], R30 ;  /* 0x0004181e01007387 */ /* 0x000fe20000100a00 */
[----:B------:R-:W-:-:S03]  /*5e80*/  MOV R220, R151 ;  /* 0x0000009700dc7202 */ /* 0x000fc60000000f00 */
[----:B------:R-:W-:Y:S04]  /*5e90*/  STL.64 [R1+0x420], R32 ;  /* 0x0004202001007387 */ /* 0x000fe80000100a00 */
        /* <DEDUP_REMOVED lines=54> */
[----:B------:R4:W-:Y:S04]  /*6200*/  STL.64 [R1+0x5d8], R142 ;  /* 0x0005d88e01007387 */ /* 0x0009e80000100a00 */
[----:B------:R-:W-:Y:S04]  /*6210*/  STL [R1+0xb34], R220 ;  /* 0x000b34dc01007387 */ /* 0x000fe80000100800 */
[----:B------:R-:W-:Y:S01]  /*6220*/  STL [R1+0xb30], R221 ;  /* 0x000b30dd01007387 */ /* 0x000fe20000100800 */
[----:B----4-:R-:W-:-:S03]  /*6230*/  WARPGROUP.ARRIVE ;  /* 0x00000000000079c5 */ /* 0x010fc60000000000 */
[----:B------:R-:W-:Y:S04]  /*6240*/  STL [R1+0xb2c], R222 ;  /* 0x000b2cde01007387 */ /* 0x000fe80000100800 */
[----:B------:R-:W-:Y:S01]  /*6250*/  STL [R1+0xb28], R223 ;  /* 0x000b28df01007387 */ /* 0x000fe20000100800 */
[----:B------:R-:W-:Y:S01]  /*6260*/  QGMMA.64x256x32.F32.E4M3.E4M3 R24, gdesc[UR4], RZ, !UPT, gsb0 ;  /* 0x03e00000041879f3 */ /* 0x000fe2000c0008ff */
[----:B------:R-:W-:Y:S02]  /*6270*/  UIADD3 UR4, UR8, 0x200, URZ ;  /* 0x0000020008047890 */ /* 0x000fe4000fffe03f */
        /* <DEDUP_REMOVED lines=17> */
[----:B------:R-:W-:-:S02]  /*6390*/  MOV R7, R149 ;  /* 0x0000009500077202 */ /* 0x000fc40000000f00 */
        /* <DEDUP_REMOVED lines=56> */
[----:B------:R4:W-:Y:S02]  /*6720*/  STL.64 [R1+0x3d0], R140 ;  /* 0x0003d08c01007387 */ /* 0x0009e40000100a00 */
[----:B----4-:R-:W-:-:S06]  /*6730*/  WARPGROUP.ARRIVE ;  /* 0x00000000000079c5 */ /* 0x010fcc0000000000 */
[----:B------:R-:W-:Y:S01]  /*6740*/  QGMMA.64x256x32.F32.E4M3.E4M3 R24, gdesc[UR4], RZ, !UPT, gsb0 ;  /* 0x03e00000041879f3 */ /* 0x000fe2000c0008ff */
[----:B------:R-:W-:Y:S01]  /*6750*/  UIADD3 UR4, UR8, 0x300, URZ ;  /* 0x0000030008047890 */ /* 0x000fe2000fffe03f */
[----:B------:R-:W-:Y:S01]  /*6760*/  UMOV UR5, 0x80000020 ;  /* 0x8000002000057882 */ /* 0x000fe20000000000 */
[----:B------:R-:W-:Y:S02]  /*6770*/  WARPGROUP.DEPBAR.LE gsb0, 0x0 ;  /* 0x00008000000079c5 */ /* 0x000fe40000010000 */
[----:B------:R-:W-:Y:S01]  /*6780*/  STL.64 [R1], R24 ;  /* 0x0000001801007387 */ /* 0x000fe20000100a00 */
[----:B------:R-:W-:Y:S01]  /*6790*/  MOV R220, R68 ;  /* 0x0000004400dc7202 */ /* 0x000fe20000000f00 */
[----:B------:R-:W-:Y:S01]  /*67a0*/  IMAD.MOV.U32 R224, RZ, RZ, R72 ;  /* 0x000000ffffe07224 */ /* 0x000fe200078e0048 */
[----:B------:R-:W-:Y:S01]  /*67b0*/  MOV R221, R69 ;  /* 0x0000004500dd7202 */ /* 0x000fe20000000f00 */
[----:B------:R-:W-:Y:S01]  /*67c0*/  STL.64 [R1+0x8], R26 ;  /* 0x0000081a01007387 */ /* 0x000fe20000100a00 */
        /* <DEDUP_REMOVED lines=36> */
[----:B------:R-:W-:-:S02]  /*6a10*/  MOV R167, R91 ;  /* 0x0000005b00a77202 */ /* 0x000fc40000000f00 */
        /* <DEDUP_REMOVED lines=31> */
[----:B------:R4:W-:Y:S01]  /*6c10*/  STL.64 [R1+0xa8], R66 ;  /* 0x0000a84201007387 */ /* 0x0009e20000100a00 */
[----:B------:R-:W-:Y:S02]  /*6c20*/  MOV R192, R116 ;  /* 0x0000007400c07202 */ /* 0x000fe40000000f00 */
[----:B------:R-:W-:Y:S01]  /*6c30*/  MOV R193, R117 ;  /* 0x0000007500c17202 */ /* 0x000fe20000000f00 */
[----:B------:R-:W-:Y:S01]  /*6c40*/  STL [R1+0x6e8], R158 ;  /* 0x0006e89e01007387 */ /* 0x000fe20000100800 */
[----:B------:R-:W-:-:S02]  /*6c50*/  MOV R194, R118 ;  /* 0x0000007600c27202 */ /* 0x000fc40000000f00 */
[----:B------:R-:W-:Y:S01]  /*6c60*/  MOV R195, R119 ;  /* 0x0000007700c37202 */ /* 0x000fe20000000f00 */
[----:B------:R-:W-:Y:S01]  /*6c70*/  STL.64 [R1+0x6e0], R156 ;  /* 0x0006e09c01007387 */ /* 0x000fe20000100a00 */
[----:B------:R-:W-:Y:S02]  /*6c80*/  MOV R197, R121 ;  /* 0x0000007900c57202 */ /* 0x000fe40000000f00 */
[----:B------:R-:W-:Y:S01]  /*6c90*/  MOV R198, R122 ;  /* 0x0000007a00c67202 */ /* 0x000fe20000000f00 */
[----:B------:R-:W-:Y:S01]  /*6ca0*/  STL [R1+0x6dc], R154 ;  /* 0x0006dc9a01007387 */ /* 0x000fe20000100800 */
[----:B------:R-:W-:Y:S02]  /*6cb0*/  MOV R199, R123 ;  /* 0x0000007b00c77202 */ /* 0x000fe40000000f00 */
[----:B------:R-:W-:Y:S01]  /*6cc0*/  MOV R200, R124 ;  /* 0x0000007c00c87202 */ /* 0x000fe20000000f00 */
[----:B------:R-:W-:Y:S01]  /*6cd0*/  STL [R1+0x6d8], R153 ;  /* 0x0006d89901007387 */ /* 0x000fe20000100800 */
[----:B------:R-:W-:-:S02]  /*6ce0*/  MOV R201, R125 ;  /* 0x0000007d00c97202 */ /* 0x000fc40000000f00 */
[----:B------:R-:W-:Y:S02]  /*6cf0*/  MOV R202, R126 ;  /* 0x0000007e00ca7202 */ /* 0x000fe40000000f00 */
[----:B------:R-:W-:Y:S02]  /*6d00*/  MOV R203, R127 ;  /* 0x0000007f00cb7202 */ /* 0x000fe40000000f00 */
[----:B------:R-:W-:Y:S02]  /*6d10*/  MOV R205, R129 ;  /* 0x0000008100cd7202 */ /* 0x000fe40000000f00 */
[----:B------:R-:W-:Y:S02]  /*6d20*/  MOV R206, R130 ;  /* 0x0000008200ce7202 */ /* 0x000fe40000000f00 */
[----:B------:R-:W-:Y:S02]  /*6d30*/  MOV R207, R131 ;  /* 0x0000008300cf7202 */ /* 0x000fe40000000f00 */
        /* <DEDUP_REMOVED lines=15> */
[----:B---3--:R-:W-:Y:S02]  /*6e30*/  MOV R3, R149 ;  /* 0x0000009500037202 */ /* 0x008fe40000000f00 */
[----:B------:R-:W-:Y:S02]  /*6e40*/  MOV R2, R150 ;  /* 0x0000009600027202 */ /* 0x000fe40000000f00 */
[----:B-1----:R-:W-:Y:S02]  /*6e50*/  MOV R0, R151 ;  /* 0x0000009700007202 */ /* 0x002fe40000000f00 */
[----:B----4-:R-:W-:-:S06]  /*6e60*/  WARPGROUP.ARRIVE ;  /* 0x00000000000079c5 */ /* 0x010fcc0000000000 */
[----:B------:R-:W-:Y:S03]  /*6e70*/  QGMMA.64x256x32.F32.E4M3.E4M3 R24, gdesc[UR4], RZ, !UPT, gsb0 ;  /* 0x03e00000041879f3 */ /* 0x000fe6000c0008ff */
[----:B------:R-:W-:Y:S02]  /*6e80*/  WARPGROUP.DEPBAR.LE gsb0, 0x0 ;  /* 0x00008000000079c5 */ /* 0x000fe40000010000 */
        /* <DEDUP_REMOVED lines=26> */
[----:B-1----:R-:W3:Y:S04]  /*7030*/  LDL.LU R100, [R1] ;  /* 0x0000000001647983 */ /* 0x002ee80000300800 */
[----:B------:R-:W3:Y:S04]  /*7040*/  LDL.LU R101, [R1+0x4] ;  /* 0x0000040001657983 */ /* 0x000ee80000300800 */
[----:B------:R-:W4:Y:S04]  /*7050*/  LDL.LU R102, [R1+0x8] ;  /* 0x0000080001667983 */ /* 0x000f280000300800 */
[----:B------:R-:W4:Y:S04]  /*7060*/  LDL.LU R103, [R1+0xc] ;  /* 0x00000c0001677983 */ /* 0x000f280000300800 */
[----:B------:R-:W2:Y:S04]  /*7070*/  LDL.LU R104, [R1+0x10] ;  /* 0x0000100001687983 */ /* 0x000ea80000300800 */
[----:B------:R-:W2:Y:S04]  /*7080*/  LDL.LU R105, [R1+0x14] ;  /* 0x0000140001697983 */ /* 0x000ea80000300800 */
[----:B------:R-:W3:Y:S04]  /*7090*/  LDL.LU R106, [R1+0x18] ;  /* 0x00001800016a7983 */ /* 0x000ee80000300800 */
        /* <DEDUP_REMOVED lines=36> */
[----:B------:R-:W3:Y:S01]  /*72e0*/  LDL.LU R143, [R1+0xac] ;  /* 0x0000ac00018f7983 */ /* 0x000ee20000300800 */
[----:B------:R-:W-:Y:S01]  /*72f0*/  IMAD.MOV.U32 R144, RZ, RZ, R220 ;  /* 0x000000ffff907224 */ /* 0x000fe200078e00dc */
[----:B------:R-:W-:-:S02]  /*7300*/  MOV R145, R221 ;  /* 0x000000dd00917202 */ /* 0x000fc40000000f00 */
[----:B------:R-:W4:Y:S01]  /*7310*/  LDL.LU R220, [R1+0xb34] ;  /* 0x000b340001dc7983 */ /* 0x000f220000300800 */
[----:B------:R-:W-:Y:S02]  /*7320*/  MOV R146, R222 ;  /* 0x000000de00927202 */ /* 0x000fe40000000f00 */
[----:B------:R-:W-:Y:S01]  /*7330*/  MOV R147, R223 ;  /* 0x000000df00937202 */ /* 0x000fe20000000f00 */
[----:B------:R-:W4:Y:S01]  /*7340*/  LDL.LU R221, [R1+0xb30] ;  /* 0x000b300001dd7983 */ /* 0x000f220000300800 */
[----:B------:R-:W-:Y:S02]  /*7350*/  MOV R148, R224 ;  /* 0x000000e000947202 */ /* 0x000fe40000000f00 */
[----:B------:R-:W-:Y:S01]  /*7360*/  MOV R150, R226 ;  /* 0x000000e200967202 */ /* 0x000fe20000000f00 */
[----:B------:R-:W4:Y:S01]  /*7370*/  LDL.LU R222, [R1+0xb2c] ;  /* 0x000b2c0001de7983 */ /* 0x000f220000300800 */
[----:B------:R-:W-:Y:S02]  /*7380*/  MOV R151, R227 ;  /* 0x000000e300977202 */ /* 0x000fe40000000f00 */
[----:B------:R-:W-:Y:S01]  /*7390*/  MOV R149, R225 ;  /* 0x000000e100957202 */ /* 0x000fe20000000f00 */
[----:B------:R-:W4:Y:S04]  /*73a0*/  LDL.LU R223, [R1+0xb28] ;  /* 0x000b280001df7983 */ /* 0x000f280000300800 */
[----:B------:R-:W4:Y:S04]  /*73b0*/  LDL.LU R224, [R1+0xb24] ;  /* 0x000b240001e07983 */ /* 0x000f280000300800 */
[----:B------:R-:W4:Y:S04]  /*73c0*/  LDL.LU R225, [R1+0xb20] ;  /* 0x000b200001e17983 */ /* 0x000f280000300800 */
[----:B------:R-:W4:Y:S04]  /*73d0*/  LDL.LU R226, [R1+0xb1c] ;  /* 0x000b1c0001e27983 */ /* 0x000f280000300800 */
[----:B------:R-:W4:Y:S04]  /*73e0*/  LDL.LU R227, [R1+0xb18] ;  /* 0x000b180001e37983 */ /* 0x000f280000300800 */
[----:B------:R-:W-:Y:S04]  /*73f0*/  STL.64 [R1+0x8e8], R150 ;  /* 0x0008e89601007387 */ /* 0x000fe80000100a00 */
[----:B------:R-:W-:Y:S04]  /*7400*/  STL.64 [R1+0x8e0], R148 ;  /* 0x0008e09401007387 */ /* 0x000fe80000100a00 */
[----:B------:R-:W-:Y:S04]  /*7410*/  STL.64 [R1+0x8d8], R146 ;  /* 0x0008d89201007387 */ /* 0x000fe80000100a00 */
[----:B------:R-:W-:Y:S04]  /*7420*/  STL.64 [R1+0x8d0], R144 ;  /* 0x0008d09001007387 */ /* 0x000fe80000100a00 */
[----:B---3--:R-:W-:Y:S04]  /*7430*/  STL.64 [R1+0x8c8], R142 ;  /* 0x0008c88e01007387 */ /* 0x008fe80000100a00 */
[----:B--2---:R-:W-:Y:S04]  /*7440*/  STL.64 [R1+0x8c0], R140 ;  /* 0x0008c08c01007387 */ /* 0x004fe80000100a00 */
[----:B----4-:R-:W-:Y:S04]  /*7450*/  STL.64 [R1+0x8b8], R138 ;  /* 0x0008b88a01007387 */ /* 0x010fe80000100a00 */
        /* <DEDUP_REMOVED lines=57> */
[----:B-1----:R-:W2:Y:S04]  /*77f0*/  LDL.LU R24, [R1+0x200] ;  /* 0x0002000001187983 */ /* 0x002ea80000300800 */
        /* <DEDUP_REMOVED lines=119> */
[----:B------:R1:W5:Y:S01]  /*7f70*/  LDL.LU R23, [R1+0xb14] ;  /* 0x000b140001177983 */ /* 0x0003620000300800 */
[----:B------:R-:W-:Y:S02]  /*7f80*/  MOV R144, R19 ;  /* 0x0000001300907202 */ /* 0x000fe40000000f00 */
[----:B------:R-:W-:Y:S01]  /*7f90*/  MOV R145, R18 ;  /* 0x0000001200917202 */ /* 0x000fe20000000f00 */
[----:B------:R1:W5:Y:S01]  /*7fa0*/  LDL.LU R22, [R1+0xb10] ;  /* 0x000b100001167983 */ /* 0x0003620000300800 */
[----:B------:R-:W-:-:S03]  /*7fb0*/  MOV R146, R17 ;  /* 0x0000001100927202 */ /* 0x000fc60000000f00 */
[----:B------:R1:W5:Y:S01]  /*7fc0*/  LDL.LU R19, [R1+0xb0c] ;  /* 0x000b0c0001137983 */ /* 0x0003620000300800 */
[----:B------:R-:W-:Y:S01]  /*7fd0*/  MOV R147, R16 ;  /* 0x0000001000937202 */ /* 0x000fe20000000f00 */
[----:B------:R-:W-:Y:S02]  /*7fe0*/  IMAD.MOV.U32 R150, RZ, RZ, R6 ;  /* 0x000000ffff967224 */ /* 0x000fe400078e0006 */
[----:B------:R1:W5:Y:S01]  /*7ff0*/  LDL.LU R18, [R1+0xb08] ;  /* 0x000b080001127983 */ /* 0x0003620000300800 */
[----:B------:R-:W-:Y:S02]  /*8000*/  MOV R148, R8 ;  /* 0x0000000800947202 */ /* 0x000fe40000000f00 */
[----:B------:R-:W-:Y:S01]  /*8010*/  MOV R151, R5 ;  /* 0x0000000500977202 */ /* 0x000fe20000000f00 */
[----:B------:R1:W5:Y:S01]  /*8020*/  LDL.LU R17, [R1+0xb04] ;  /* 0x000b040001117983 */ /* 0x0003620000300800 */
[----:B------:R-:W-:-:S03]  /*8030*/  MOV R149, R7 ;  /* 0x0000000700957202 */ /* 0x000fc60000000f00 */
[----:B------:R1:W5:Y:S04]  /*8040*/  LDL.LU R16, [R1+0xb00] ;  /* 0x000b000001107983 */ /* 0x0003680000300800 */
[----:B------:R1:W5:Y:S04]  /*8050*/  LDL.LU R8, [R1+0xafc] ;  /* 0x000afc0001087983 */ /* 0x0003680000300800 */
[----:B------:R1:W5:Y:S04]  /*8060*/  LDL.LU R7, [R1+0xaf8] ;  /* 0x000af80001077983 */ /* 0x0003680000300800 */
[----:B------:R1:W5:Y:S04]  /*8070*/  LDL.LU R6, [R1+0xaf4] ;  /* 0x000af40001067983 */ /* 0x0003680000300800 */
[----:B------:R1:W5:Y:S04]  /*8080*/  LDL.LU R5, [R1+0xaf0] ;  /* 0x000af00001057983 */ /* 0x0003680000300800 */
[----:B------:R-:W-:Y:S04]  /*8090*/  STL.64 [R1+0xae8], R150 ;  /* 0x000ae89601007387 */ /* 0x000fe80000100a00 */
        /* <DEDUP_REMOVED lines=63> */
[----:B--2---:R-:W2:Y:S04]  /*8490*/  LDL.LU R24, [R1+0x400] ;  /* 0x0004000001187983 */ /* 0x004ea80000300800 */
[----:B------:R-:W2:Y:S04]  /*84a0*/  LDL.LU R25, [R1+0x404] ;  /* 0x0004040001197983 */ /* 0x000ea80000300800 */
        /* <DEDUP_REMOVED lines=117> */
[----:B------:R-:W2:Y:S01]  /*8c00*/  LDL.LU R143, [R1+0x5dc] ;  /* 0x0005dc00018f7983 */ /* 0x000ea20000300800 */
[----:B------:R-:W-:Y:S01]  /*8c10*/  MOV R144, R227 ;  /* 0x000000e300907202 */ /* 0x000fe20000000f00 */
[----:B------:R-:W-:Y:S01]  /*8c20*/  IMAD.MOV.U32 R150, RZ, RZ, R221 ;  /* 0x000000ffff967224 */ /* 0x000fe200078e00dd */
[----:B------:R-:W-:Y:S01]  /*8c30*/  MOV R145, R226 ;  /* 0x000000e200917202 */ /* 0x000fe20000000f00 */
[----:B------:R-:W-:Y:S01]  /*8c40*/  UIADD3 UR4, UR8, 0x2, URZ ;  /* 0x0000000208047890 */ /* 0x000fe2000fffe03f */
[----:B------:R-:W-:Y:S01]  /*8c50*/  MOV R146, R225 ;  /* 0x000000e100927202 */ /* 0x000fe20000000f00 */
[----:B------:R-:W-:Y:S01]  /*8c60*/  UIADD3 UR6, UR9, 0x2, URZ ;  /* 0x0000000209067890 */ /* 0x000fe2000fffe03f */
[----:B------:R-:W-:Y:S01]  /*8c70*/  MOV R147, R224 ;  /* 0x000000e000937202 */ /* 0x000fe20000000f00 */
[----:B------:R-:W-:Y:S01]  /*8c80*/  UMOV UR5, 0x80000020 ;  /* 0x8000002000057882 */ /* 0x000fe20000000000 */
[----:B------:R-:W-:Y:S01]  /*8c90*/  MOV R148, R223 ;  /* 0x000000df00947202 */ /* 0x000fe20000000f00 */
[----:B------:R-:W-:Y:S01]  /*8ca0*/  UMOV UR7, 0x80000020 ;  /* 0x8000002000077882 */ /* 0x000fe20000000000 */
[----:B------:R-:W-:Y:S01]  /*8cb0*/  MOV R149, R222 ;  /* 0x000000de00957202 */ /* 0x000fe20000000f00 */
[----:B------:R-:W-:Y:S01]  /*8cc0*/  IMAD.MOV.U32 R224, RZ, RZ, R4 ;  /* 0x000000ffffe07224 */ /* 0x000fe200078e0004 */
[----:B------:R-:W-:-:S02]  /*8cd0*/  MOV R151, R220 ;  /* 0x000000dc00977202 */ /* 0x000fc40000000f00 */
[----:B------:R-:W-:Y:S02]  /*8ce0*/  MOV R153, R219 ;  /* 0x000000db00997202 */ /* 0x000fe40000000f00 */
[----:B------:R-:W-:Y:S02]  /*8cf0*/  MOV R154, R218 ;  /* 0x000000da009a7202 */ /* 0x000fe40000000f00 */
[----:B------:R-:W-:Y:S02]  /*8d00*/  MOV R156, R217 ;  /* 0x000000d9009c7202 */ /* 0x000fe40000000f00 */
[----:B------:R-:W-:Y:S01]  /*8d10*/  MOV R157, R216 ;  /* 0x000000d8009d7202 */ /* 0x000fe20000000f00 */
[----:B------:R-:W-:Y:S01]  /*8d20*/  IMAD.MOV.U32 R216, RZ, RZ, R20 ;  /* 0x000000ffffd87224 */ /* 0x000fe200078e0014 */
        /* <DEDUP_REMOVED lines=11> */
[----:B------:R-:W-:Y:S01]  /*8de0*/  MOV R227, R0 ;  /* 0x0000000000e37202 */ /* 0x000fe20000000f00 */
[----:B--2---:R-:W-:-:S06]  /*8df0*/  WARPGROUP.ARRIVE ;  /* 0x00000000000079c5 */ /* 0x004fcc0000000000 */
[----:B------:R-:W-:Y:S03]  /*8e00*/  QGMMA.64x256x32.F32.E4M3.E4M3 R24, gdesc[UR4], R24, gsb0 ;  /* 0x03e00000041879f3 */ /* 0x000fe60008000818 */
        /* <DEDUP_REMOVED lines=65> */
[----:B--2---:R-:W2:Y:S04]  /*9220*/  LDL.LU.64 R150, [R1+0xae8] ;  /* 0x000ae80001967983 */ /* 0x004ea80000300a00 */
[----:B------:R-:W2:Y:S04]  /*9230*/  LDL.LU.64 R148, [R1+0xae0] ;  /* 0x000ae00001947983 */ /* 0x000ea80000300a00 */
        /* <DEDUP_REMOVED lines=61> */
[----:B------:R-:W2:Y:S01]  /*9610*/  LDL.LU.64 R24, [R1+0x8f0] ;  /* 0x0008f00001187983 */ /* 0x000ea20000300a00 */
[----:B------:R-:W-:Y:S01]  /*9620*/  UIADD3 UR4, UR8, 0x102, URZ ;  /* 0x0000010208047890 */ /* 0x000fe2000fffe03f */
[----:B------:R-:W-:Y:S01]  /*9630*/  UMOV UR5, 0x80000020 ;  /* 0x8000002000057882 */ /* 0x000fe20000000000 */
[----:B--2---:R-:W-:-:S07]  /*9640*/  WARPGROUP.ARRIVE ;  /* 0x00000000000079c5 */ /* 0x004fce0000000000 */
        /* <DEDUP_REMOVED lines=93> */
[----:B------:R-:W-:-:S02]  /*9c20*/  UMOV UR5, 0x80000020 ;  /* 0x8000002000057882 */ /* 0x000fc40000000000 */
[----:B------:R-:W3:Y:S04]  /*9c30*/  LDL.LU.64 R98, [R1+0x818] ;  /* 0x0008180001627983 */ /* 0x000ee80000300a00 */
        /* <DEDUP_REMOVED lines=36> */
[----:B------:R-:W3:Y:S01]  /*9e80*/  LDL.LU.64 R24, [R1+0x6f0] ;  /* 0x0006f00001187983 */ /* 0x000ee20000300a00 */
[----:B--2---:R-:W-:-:S06]  /*9e90*/  WARPGROUP.ARRIVE ;  /* 0x00000000000079c5 */ /* 0x004fcc0000000000 */
[----:B------:R-:W-:Y:S03]  /*9ea0*/  QGMMA.64x256x32.F32.E4M3.E4M3 R100, gdesc[UR4], R100, gsb0 ;  /* 0x03e00000046479f3 */ /* 0x000fe60008000864 */
[----:B------:R-:W-:Y:S02]  /*9eb0*/  WARPGROUP.DEPBAR.LE gsb0, 0x0 ;  /* 0x00008000000079c5 */ /* 0x000fe40000010000 */
[----:B------:R-:W-:Y:S04]  /*9ec0*/  STL.64 [R1], R100 ;  /* 0x0000006401007387 */ /* 0x000fe80000100a00 */
        /* <DEDUP_REMOVED lines=63> */
[----:B--2---:R1:W5:Y:S04]  /*a2c0*/  LDL.LU R158, [R1+0x6e8] ;  /* 0x0006e800019e7983 */ /* 0x0043680000300800 */
[----:B------:R1:W5:Y:S04]  /*a2d0*/  LDL.LU.64 R156, [R1+0x6e0] ;  /* 0x0006e000019c7983 */ /* 0x0003680000300a00 */
[----:B------:R1:W5:Y:S04]  /*a2e0*/  LDL.LU R154, [R1+0x6dc] ;  /* 0x0006dc00019a7983 */ /* 0x0003680000300800 */
[----:B------:R1:W5:Y:S04]  /*a2f0*/  LDL.LU R153, [R1+0x6d8] ;  /* 0x0006d80001997983 */ /* 0x0003680000300800 */
        /* <DEDUP_REMOVED lines=26> */
[----:B------:R-:W-:Y:S01]  /*a4a0*/  UIADD3 UR4, UR8, 0x302, URZ ;  /* 0x0000030208047890 */ /* 0x000fe2000fffe03f */
[----:B------:R-:W-:Y:S01]  /*a4b0*/  UMOV UR5, 0x80000020 ;  /* 0x8000002000057882 */ /* 0x000fe20000000000 */
[----:B------:R-:W-:Y:S01]  /*a4c0*/  UIADD3 UR9, UR41, 0x1, URZ ;  /* 0x0000000129097890 */ /* 0x000fe2000fffe03f */
[----:B------:R-:W-:-:S03]  /*a4d0*/  UMOV UR8, 0x1 ;  /* 0x0000000100087882 */ /* 0x000fc60000000000 */
[----:B------:R-:W-:-:S04]  /*a4e0*/  UISETP.NE.AND UP0, UPT, UR9, 0x6, UPT ;  /* 0x000000060900788c */ /* 0x000fc8000bf05270 */
[----:B------:R-:W-:Y:S01]  /*a4f0*/  USEL UR9, UR9, URZ, UP0 ;  /* 0x0000003f09097287 */ /* 0x000fe20008000000 */
[----:B---3--:R-:W-:-:S06]  /*a500*/  WARPGROUP.ARRIVE ;  /* 0x00000000000079c5 */ /* 0x008fcc0000000000 */
[----:B------:R-:W-:Y:S01]  /*a510*/  QGMMA.64x256x32.F32.E4M3.E4M3 R24, gdesc[UR4], R24, gsb0 ;  /* 0x03e00000041879f3 */ /* 0x000fe20008000818 */
[----:B------:R-:W-:-:S04]  /*a520*/  USEL UR4, URZ, 0x1, UP0 ;  /* 0x000000013f047887 */ /* 0x000fc80008000000 */
[----:B------:R-:W-:-:S06]  /*a530*/  ULOP3.LUT UR4, UR42, UR4, URZ, 0x3c, !UPT ;  /* 0x000000042a047292 */ /* 0x000fcc000f8e3c3f */
[----:B-1----:R-:W-:Y:S01]  /*a540*/  MOV R2, UR4 ;  /* 0x0000000400027c02 */ /* 0x002fe20008000f00 */
[----:B------:R-:W-:-:S06]  /*a550*/  WARPGROUP.DEPBAR.LE gsb0, 0x0 ;  /* 0x00008000000079c5 */ /* 0x000fcc0000010000 */
.L_x_38:
[----:B-1---5:R-:W-:-:S04]  /*a560*/  VIMNMX R0, R6, 0x1, PT ;  /* 0x0000000106007848 */ /* 0x022fc80003fe0100 */
[----:B------:R-:W-:-:S04]  /*a570*/  IADD3 R6, R6, -R0, RZ ;  /* 0x8000000006067210 */ /* 0x000fc80007ffe0ff */
[----:B------:R-:W-:-:S13]  /*a580*/  ISETP.GE.AND P0, PT, R6, 0x1, PT ;  /* 0x000000010600780c */ /* 0x000fda0003f06270 */
[----:B------:R-:W-:Y:S05]  /*a590*/  @!P0 BRA `(.L_x_43) ;  /* 0x0000006400c08947 */ /* 0x000fea0003800000 */
[----:B------:R-:W-:Y:S02]  /*a5a0*/  MOV R3, R6 ;  /* 0x0000000600037202 */ /* 0x000fe40000000f00 */
[----:B------:R-:W-:-:S07]  /*a5b0*/  MOV R0, UR41 ;  /* 0x0000002900007c02 */ /* 0x000fce0008000f00 */
.L_x_50:
[----:B------:R-:W-:-:S06]  /*a5c0*/  UISETP.NE.AND UP0, UPT, UR43, 0x3, UPT ;  /* 0x000000032b00788c */ /* 0x000fcc000bf05270 */
[----:B------:R-:W-:-:S13]  /*a5d0*/  PLOP3.LUT P1, PT, PT, PT, UP0, 0x80, 0x0 ;  /* 0x000000000000781c */ /* 0x000fda0003f2f008 */
[----:B------:R-:W-:Y:S05]  /*a5e0*/  @!P1 BRA `(.L_x_44) ;  /* 0x0000000000049947 */ /* 0x000fea0003800000 */
[----:B------:R-:W-:Y:S01]  /*a5f0*/  BPT.TRAP 0x1 ;  /* 0x000000040000795c */ /* 0x000fe20000300000 */
.L_x_44:
[----:B------:R-:W-:Y:S01]  /*a600*/  ULEA UR4, UR9, UR47, 0x3 ;  /* 0x0000002f09047291 */ /* 0x000fe2000f8e183f */
[----:B------:R-:W-:-:S08]  /*a610*/  SHF.L.U32 R4, R2, 0x1f, RZ ;  /* 0x0000001f02047819 */ /* 0x000fd000000006ff */
[----:B------:R1:W3:Y:S01]  /*a620*/  SYNCS.PHASECHK.TRANS64.TRYWAIT P0, [UR4+0x34480], R4 ;  /* 0x03448004ff0075a7 */ /* 0x0002e20008000144 */
[----:B------:R-:W-:Y:S05]  /*a630*/  @!P1 BRA `(.L_x_45) ;  /* 0x0000000000049947 */ /* 0x000fea0003800000 */
[----:B------:R-:W-:Y:S01]  /*a640*/  BPT.TRAP 0x1 ;  /* 0x000000040000795c */ /* 0x000fe20000300000 */
.L_x_45:
[----:B---3--:R-:W-:Y:S05]  /*a650*/  @P0 BRA `(.L_x_46) ;  /* 0x0000000000080947 */ /* 0x008fea0003800000 */
[----:B------:R-:W3:Y:S02]  /*a660*/  SYNCS.PHASECHK.TRANS64.TRYWAIT P0, [UR4+0x34480], R4 ;  /* 0x03448004ff0075a7 */ /* 0x000ee40008000144 */
[----:B---3--:R-:W-:Y:S05]  /*a670*/  @!P0 BRA `(.L_x_47) ;  /* 0x000001b800648947 */ /* 0x008fea0003800000 */
.L_x_46:
        /* <DEDUP_REMOVED lines=64> */
[----:B----4-:R-:W4:Y:S04]  /*aa80*/  LDL.LU.64 R24, [R1+0x400] ;  /* 0x0004000001187983 */ /* 0x010f280000300a00 */
[----:B------:R-:W4:Y:S04]  /*aa90*/  LDL.LU.64 R26, [R1+0x408] ;  /* 0x00040800011a7983 */ /* 0x000f280000300a00 */
        /* <DEDUP_REMOVED lines=61> */
[----:B------:R-:W4:Y:S01]  /*ae70*/  LDL.LU.64 R150, [R1+0x5f8] ;  /* 0x0005f80001967983 */ /* 0x000f220000300a00 */
[----:B------:R-:W-:-:S02]  /*ae80*/  UIADD3 UR5, UR47, 0x18000, URZ ;  /* 0x000180002f057890 */ /* 0x000fc4000fffe03f */
        /* <DEDUP_REMOVED lines=9> */
[----:B------:R-:W-:Y:S01]  /*af20*/  UISETP.NE.U32.AND UP0, UPT, UR8, URZ, UPT ;  /* 0x0000003f0800728c */ /* 0x000fe2000bf05070 */
[----:B------:R-:W-:Y:S01]  /*af30*/  STL [R1+0xb14], R18 ;  /* 0x000b141201007387 */ /* 0x000fe20000100800 */
[----:B------:R-:W-:Y:S02]  /*af40*/  ULEA UR10, UR9, UR4, 0xa ;  /* 0x00000004090a7291 */ /* 0x000fe4000f8e503f */
[----:B------:R-:W-:Y:S01]  /*af50*/  ULEA UR11, UR9, UR5, 0xa ;  /* 0x00000005090b7291 */ /* 0x000fe2000f8e503f */
[----:B------:R-:W-:Y:S01]  /*af60*/  STL [R1+0xb10], R17 ;  /* 0x000b101101007387 */ /* 0x000fe20000100800 */
[----:B------:R-:W-:Y:S01]  /*af70*/  UMOV UR7, 0x80000020 ;  /* 0x8000002000077882 */ /* 0x000fe20000000000 */
[----:B------:R-:W-:Y:S02]  /*af80*/  UMOV UR5, 0x80000020 ;  /* 0x8000002000057882 */ /* 0x000fe40000000000 */
[----:B------:R-:W-:Y:S01]  /*af90*/  UMOV UR4, UR10 ;  /* 0x0000000a00047c82 */ /* 0x000fe20008000000 */
[----:B------:R-:W-:Y:S01]  /*afa0*/  STL [R1+0xb0c], R16 ;  /* 0x000b0c1001007387 */ /* 0x000fe20000100800 */
[----:B------:R-:W-:-:S03]  /*afb0*/  UMOV UR6, UR11 ;  /* 0x0000000b00067c82 */ /* 0x000fc60008000000 */
[----:B------:R-:W-:Y:S04]  /*afc0*/  STL [R1+0xb08], R8 ;  /* 0x000b080801007387 */ /* 0x000fe80000100800 */
[----:B------:R-:W-:Y:S04]  /*afd0*/  STL [R1+0xb04], R7 ;  /* 0x000b040701007387 */ /* 0x000fe80000100800 */
[----:B------:R-:W-:Y:S04]  /*afe0*/  STL [R1+0xb00], R6 ;  /* 0x000b000601007387 */ /* 0x000fe80000100800 */
[----:B------:R-:W-:Y:S04]  /*aff0*/  STL [R1+0xafc], R5 ;  /* 0x000afc0501007387 */ /* 0x000fe80000100800 */
[----:B------:R-:W-:Y:S04]  /*b000*/  STL [R1+0xaf8], R3 ;  /* 0x000af80301007387 */ /* 0x000fe80000100800 */
[----:B------:R-:W-:Y:S04]  /*b010*/  STL [R1+0xaf4], R2 ;  /* 0x000af40201007387 */ /* 0x000fe80000100800 */
[----:B------:R-:W-:Y:S01]  /*b020*/  STL [R1+0xaf0], R0 ;  /* 0x000af00001007387 */ /* 0x000fe20000100800 */
[----:B----4-:R-:W-:-:S06]  /*b030*/  WARPGROUP.ARRIVE ;  /* 0x00000000000079c5 */ /* 0x010fcc0000000000 */
[----:B------:R-:W-:Y:S03]  /*b040*/  QGMMA.64x256x32.F32.E4M3.E4M3 R24, gdesc[UR4], R24, UP0, gsb0 ;  /* 0x03e00000041879f3 */ /* 0x000fe6000b800818 */
[----:B------:R-:W-:Y:S02]  /*b050*/  WARPGROUP.DEPBAR.LE gsb0, 0x0 ;  /* 0x00008000000079c5 */ /* 0x000fe40000010000 */
[----:B------:R4:W-:Y:S01]  /*b060*/  STL.64 [R1+0x400], R24 ;  /* 0x0004001801007387 */ /* 0x0009e20000100a00 */
[----:B------:R-:W-:Y:S01]  /*b070*/  IMAD.MOV.U32 R227, RZ, RZ, R147 ;  /* 0x000000ffffe37224 */ /* 0x000fe200078e0093 */
[----:B------:R-:W-:Y:S02]  /*b080*/  MOV R226, R148 ;  /* 0x0000009400e27202 */ /* 0x000fe40000000f00 */
[----:B------:R1:W-:Y:S01]  /*b090*/  STL.64 [R1+0x408], R26 ;  /* 0x0004081a01007387 */ /* 0x0003e20000100a00 */
[----:B------:R-:W-:-:S02]  /*b0a0*/  MOV R225, R149 ;  /* 0x0000009500e17202 */ /* 0x000fc40000000f00 */
[----:B------:R-:W-:Y:S01]  /*b0b0*/  MOV R224, R150 ;  /* 0x0000009600e07202 */ /* 0x000fe20000000f00 */
[----:B------:R2:W-:Y:S01]  /*b0c0*/  STL.64 [R1+0x410], R28 ;  /* 0x0004101c01007387 */ /* 0x0005e20000100a00 */
[----:B------:R-:W-:-:S03]  /*b0d0*/  MOV R223, R151 ;  /* 0x0000009700df7202 */ /* 0x000fc60000000f00 */
        /* <DEDUP_REMOVED lines=58> */
[----:B------:R3:W-:Y:S04]  /*b480*/  STL [R1+0x5e8], R146 ;  /* 0x0005e89201007387 */ /* 0x0007e80000100800 */
[----:B----4-:R-:W4:Y:S04]  /*b490*/  LDL.LU.64 R24, [R1] ;  /* 0x0000000001187983 */ /* 0x010f280000300a00 */
[----:B-1----:R-:W4:Y:S04]  /*b4a0*/  LDL.LU.64 R26, [R1+0x8] ;  /* 0x00000800011a7983 */ /* 0x002f280000300a00 */
[----:B--2---:R-:W2:Y:S04]  /*b4b0*/  LDL.LU.64 R28, [R1+0x10] ;  /* 0x00001000011c7983 */ /* 0x004ea80000300a00 */
[----:B---3--:R-:W3:Y:S04]  /*b4c0*/  LDL.LU.64 R30, [R1+0x18] ;  /* 0x00001800011e7983 */ /* 0x008ee80000300a00 */
[----:B------:R-:W4:Y:S04]  /*b4d0*/  LDL.LU.64 R32, [R1+0x20] ;  /* 0x0000200001207983 */ /* 0x000f280000300a00 */
[----:B------:R-:W2:Y:S04]  /*b4e0*/  LDL.LU.64 R34, [R1+0x28] ;  /* 0x0000280001227983 */ /* 0x000ea80000300a00 */
[----:B------:R-:W3:Y:S04]  /*b4f0*/  LDL.LU.64 R36, [R1+0x30] ;  /* 0x0000300001247983 */ /* 0x000ee80000300a00 */
        /* <DEDUP_REMOVED lines=121> */
[----:B-1----:R-:W2:Y:S04]  /*bc90*/  LDL.LU.64 R24, [R1+0x200] ;  /* 0x0002000001187983 */ /* 0x002ea80000300a00 */
        /* <DEDUP_REMOVED lines=65> */
[----:B------:R-:W-:Y:S04]  /*c0b0*/  STL [R1+0xb34], R223 ;  /* 0x000b34df01007387 */ /* 0x000fe80000100800 */
[----:B------:R-:W-:Y:S04]  /*c0c0*/  STL [R1+0xb30], R224 ;  /* 0x000b30e001007387 */ /* 0x000fe80000100800 */
[----:B------:R-:W-:Y:S04]  /*c0d0*/  STL [R1+0xb2c], R225 ;  /* 0x000b2ce101007387 */ /* 0x000fe80000100800 */
[----:B------:R-:W-:Y:S04]  /*c0e0*/  STL [R1+0xb28], R226 ;  /* 0x000b28e201007387 */ /* 0x000fe80000100800 */
[----:B------:R-:W-:Y:S01]  /*c0f0*/  STL [R1+0xb24], R227 ;  /* 0x000b24e301007387 */ /* 0x000fe20000100800 */
[----:B--2---:R-:W-:-:S06]  /*c100*/  WARPGROUP.ARRIVE ;  /* 0x00000000000079c5 */ /* 0x004fcc0000000000 */
[----:B------:R-:W-:Y:S03]  /*c110*/  QGMMA.64x256x32.F32.E4M3.E4M3 R24, gdesc[UR4], R24, UP0, gsb0 ;  /* 0x03e00000041879f3 */ /* 0x000fe6000b800818 */
[----:B------:R-:W-:Y:S02]  /*c120*/  WARPGROUP.DEPBAR.LE gsb0, 0x0 ;  /* 0x00008000000079c5 */ /* 0x000fe40000010000 */
[----:B------:R-:W-:Y:S01]  /*c130*/  STL.64 [R1+0x200], R24 ;  /* 0x0002001801007387 */ /* 0x000fe20000100a00 */
[----:B------:R-:W-:Y:S01]  /*c140*/  IMAD.MOV.U32 R2, RZ, RZ, R150 ;  /* 0x000000ffff027224 */ /* 0x000fe200078e0096 */
[----:B------:R-:W-:Y:S01]  /*c150*/  MOV R0, R151 ;  /* 0x0000009700007202 */ /* 0x000fe20000000f00 */
[----:B------:R-:W-:Y:S01]  /*c160*/  IMAD.MOV.U32 R18, RZ, RZ, R142 ;  /* 0x000000ffff127224 */ /* 0x000fe200078e008e */
        /* <DEDUP_REMOVED lines=66> */
[----:B------:R1:W-:Y:S04]  /*c590*/  STL [R1+0x3c8], R138 ;  /* 0x0003c88a01007387 */ /* 0x0003e80000100800 */
[----:B------:R-:W2:Y:S04]  /*c5a0*/  LDL.LU.64 R150, [R1+0xf30] ;  /* 0x000f300001967983 */ /* 0x000ea80000300a00 */
[----:B------:R-:W2:Y:S04]  /*c5b0*/  LDL.LU.64 R148, [R1+0xf28] ;  /* 0x000f280001947983 */ /* 0x000ea80000300a00 */
[----:B------:R-:W2:Y:S04]  /*c5c0*/  LDL.LU.64 R146, [R1+0xf20] ;  /* 0x000f200001927983 */ /* 0x000ea80000300a00 */
[----:B------:R-:W2:Y:S04]  /*c5d0*/  LDL.LU.64 R144, [R1+0xf18] ;  /* 0x000f180001907983 */ /* 0x000ea80000300a00 */
[----:B------:R-:W2:Y:S04]  /*c5e0*/  LDL.LU.64 R142, [R1+0xf10] ;  /* 0x000f1000018e7983 */ /* 0x000ea80000300a00 */
[----:B------:R-:W2:Y:S04]  /*c5f0*/  LDL.LU.64 R140, [R1+0xf08] ;  /* 0x000f0800018c7983 */ /* 0x000ea80000300a00 */
        /* <DEDUP_REMOVED lines=61> */
[----:B------:R-:W-:Y:S03]  /*c9d0*/  QGMMA.64x256x32.F32.E4M3.E4M3 R24, gdesc[UR4], R24, UP0, gsb0 ;  /* 0x03e00000041879f3 */ /* 0x000fe6000b800818 */
        /* <DEDUP_REMOVED lines=80> */
[----:B------:R1:W-:Y:S01]  /*cee0*/  STL [R1+0xb8], R70 ;  /* 0x0000b84601007387 */ /* 0x0003e20000100800 */
[----:B------:R-:W-:Y:S02]  /*cef0*/  MOV R175, R99 ;  /* 0x0000006300af7202 */ /* 0x000fe40000000f00 */
[----:B------:R-:W-:Y:S01]  /*cf00*/  MOV R172, R96 ;  /* 0x0000006000ac7202 */ /* 0x000fe20000000f00 */
[----:B------:R-:W2:Y:S01]  /*cf10*/  LDL.LU.64 R150, [R1+0xd30] ;  /* 0x000d300001967983 */ /* 0x000ea20000300a00 */
[----:B------:R-:W-:Y:S02]  /*cf20*/  MOV R173, R97 ;  /* 0x0000006100ad7202 */ /* 0x000fe40000000f00 */
[----:B------:R-:W-:Y:S01]  /*cf30*/  MOV R170, R94 ;  /* 0x0000005e00aa7202 */ /* 0x000fe20000000f00 */
[----:B------:R-:W2:Y:S01]  /*cf40*/  LDL.LU.64 R148, [R1+0xd28] ;  /* 0x000d280001947983 */ /* 0x000ea20000300a00 */
[----:B------:R-:W-:-:S02]  /*cf50*/  MOV R171, R95 ;  /* 0x0000005f00ab7202 */ /* 0x000fc40000000f00 */
[----:B------:R-:W-:Y:S01]  /*cf60*/  MOV R168, R92 ;  /* 0x0000005c00a87202 */ /* 0x000fe20000000f00 */
[----:B------:R-:W2:Y:S01]  /*cf70*/  LDL.LU.64 R146, [R1+0xd20] ;  /* 0x000d200001927983 */ /* 0x000ea20000300a00 */
        /* <DEDUP_REMOVED lines=27> */
[----:B------:R-:W-:-:S03]  /*d130*/  MOV R223, R71 ;  /* 0x0000004700df7202 */ /* 0x000fc60000000f00 */
        /* <DEDUP_REMOVED lines=55> */
[----:B------:R-:W-:Y:S04]  /*d4b0*/  STL.64 [R1+0x6e0], R156 ;  /* 0x0006e09c01007387 */ /* 0x000fe80000100a00 */
[----:B------:R-:W-:Y:S04]  /*d4c0*/  STL [R1+0x6dc], R154 ;  /* 0x0006dc9a01007387 */ /* 0x000fe80000100800 */
[----:B------:R-:W-:Y:S01]  /*d4d0*/  STL [R1+0x6d8], R153 ;  /* 0x0006d89901007387 */ /* 0x000fe20000100800 */
[----:B--2---:R-:W-:-:S06]  /*d4e0*/  WARPGROUP.ARRIVE ;  /* 0x00000000000079c5 */ /* 0x004fcc0000000000 */
[----:B------:R-:W-:Y:S03]  /*d4f0*/  QGMMA.64x256x32.F32.E4M3.E4M3 R24, gdesc[UR4], R24, UP0, gsb0 ;  /* 0x03e00000041879f3 */ /* 0x000fe6000b800818 */
        /* <DEDUP_REMOVED lines=27> */
[----:B-1----:R-:W2:Y:S04]  /*d6b0*/  LDL.LU R100, [R1] ;  /* 0x0000000001647983 */ /* 0x002ea80000300800 */
        /* <DEDUP_REMOVED lines=45> */
[----:B------:R-:W4:Y:S01]  /*d990*/  LDL.LU R146, [R1+0xb8] ;  /* 0x0000b80001927983 */ /* 0x000f220000300800 */
[----:B------:R-:W-:-:S02]  /*d9a0*/  MOV R147, R223 ;  /* 0x000000df00937202 */ /* 0x000fc40000000f00 */
[----:B------:R-:W-:Y:S01]  /*d9b0*/  MOV R148, R224 ;  /* 0x000000e000947202 */ /* 0x000fe20000000f00 */
[----:B------:R-:W2:Y:S01]  /*d9c0*/  LDL.LU R223, [R1+0xb34] ;  /* 0x000b340001df7983 */ /* 0x000ea20000300800 */
[----:B------:R-:W-:Y:S02]  /*d9d0*/  MOV R150, R226 ;  /* 0x000000e200967202 */ /* 0x000fe40000000f00 */
[----:B------:R-:W-:Y:S01]  /*d9e0*/  MOV R151, R227 ;  /* 0x000000e300977202 */ /* 0x000fe20000000f00 */
[----:B------:R-:W2:Y:S01]  /*d9f0*/  LDL.LU R224, [R1+0xb30] ;  /* 0x000b300001e07983 */ /* 0x000ea20000300800 */
[----:B------:R-:W-:-:S03]  /*da00*/  MOV R149, R225 ;  /* 0x000000e100957202 */ /* 0x000fc60000000f00 */
[----:B------:R-:W2:Y:S04]  /*da10*/  LDL.LU R225, [R1+0xb2c] ;  /* 0x000b2c0001e17983 */ /* 0x000ea80000300800 */
[----:B------:R-:W2:Y:S04]  /*da20*/  LDL.LU R226, [R1+0xb28] ;  /* 0x000b280001e27983 */ /* 0x000ea80000300800 */
[----:B------:R-:W2:Y:S04]  /*da30*/  LDL.LU R227, [R1+0xb24] ;  /* 0x000b240001e37983 */ /* 0x000ea80000300800 */
[----:B------:R-:W-:Y:S04]  /*da40*/  STL.64 [R1+0x8e8], R150 ;  /* 0x0008e89601007387 */ /* 0x000fe80000100a00 */
[----:B------:R-:W-:Y:S04]  /*da50*/  STL.64 [R1+0x8e0], R148 ;  /* 0x0008e09401007387 */ /* 0x000fe80000100a00 */
[----:B----4-:R-:W-:Y:S04]  /*da60*/  STL.64 [R1+0x8d8], R146 ;  /* 0x0008d89201007387 */ /* 0x010fe80000100a00 */
[----:B---3--:R-:W-:Y:S04]  /*da70*/  STL.64 [R1+0x8d0], R144 ;  /* 0x0008d09001007387 */ /* 0x008fe80000100a00 */
[----:B--2---:R-:W-:Y:S04]  /*da80*/  STL.64 [R1+0x8c8], R142 ;  /* 0x0008c88e01007387 */ /* 0x004fe80000100a00 */
        /* <DEDUP_REMOVED lines=173> */
[----:B------:R-:W2:Y:S01]  /*e560*/  LDL.LU R138, [R1+0x3c8] ;  /* 0x0003c800018a7983 */ /* 0x000ea20000300800 */
        /* <DEDUP_REMOVED lines=8> */
[----:B------:R-:W-:-:S03]  /*e5f0*/  MOV R144, R16 ;  /* 0x0000001000907202 */ /* 0x000fc60000000f00 */
[----:B------:R1:W5:Y:S01]  /*e600*/  LDL.LU R18, [R1+0xb14] ;  /* 0x000b140001127983 */ /* 0x0003620000300800 */
[----:B------:R-:W-:-:S03]  /*e610*/  MOV R145, R8 ;  /* 0x0000000800917202 */ /* 0x000fc60000000f00 */
[----:B------:R1:W5:Y:S01]  /*e620*/  LDL.LU R17, [R1+0xb10] ;  /* 0x000b100001117983 */ /* 0x0003620000300800 */
[----:B------:R-:W-:Y:S01]  /*e630*/  MOV R146, R7 ;  /* 0x0000000700927202 */ /* 0x000fe20000000f00 */
[----:B------:R-:W-:Y:S02]  /*e640*/  IMAD.MOV.U32 R147, RZ, RZ, R6 ;  /* 0x000000ffff937224 */ /* 0x000fe400078e0006 */
[----:B------:R1:W5:Y:S01]  /*e650*/  LDL.LU R16, [R1+0xb0c] ;  /* 0x000b0c0001107983 */ /* 0x0003620000300800 */
[----:B------:R-:W-:-:S03]  /*e660*/  MOV R148, R5 ;  /* 0x0000000500947202 */ /* 0x000fc60000000f00 */
        /* <DEDUP_REMOVED lines=15> */
[----:B------:R-:W-:Y:S04]  /*e760*/  STL.64 [R1+0xac0], R140 ;  /* 0x000ac08c01007387 */ /* 0x000fe80000100a00 */
[----:B--2---:R-:W-:Y:S04]  /*e770*/  STL.64 [R1+0xab8], R138 ;  /* 0x000ab88a01007387 */ /* 0x004fe80000100a00 */
[----:B----4-:R-:W-:Y:S04]  /*e780*/  STL.64 [R1+0xab0], R136 ;  /* 0x000ab08801007387 */ /* 0x010fe80000100a00 */
[----:B---3--:R-:W-:Y:S04]  /*e790*/  STL.64 [R1+0xaa8], R134 ;  /* 0x000aa88601007387 */ /* 0x008fe80000100a00 */
        /* <DEDUP_REMOVED lines=180> */
[----:B------:R-:W-:-:S02]  /*f2e0*/  MOV R148, R226 ;  /* 0x000000e200947202 */ /* 0x000fc40000000f00 */
[----:B------:R-:W-:Y:S02]  /*f2f0*/  MOV R149, R225 ;  /* 0x000000e100957202 */ /* 0x000fe40000000f00 */
[----:B------:R-:W-:Y:S01]  /*f300*/  MOV R151, R223 ;  /* 0x000000df00977202 */ /* 0x000fe20000000f00 */
[----:B------:R-:W-:Y:S02]  /*f310*/  UIADD3 UR4, UR10, 0x2, URZ ;  /* 0x000000020a047890 */ /* 0x000fe4000fffe03f */
[----:B------:R-:W-:Y:S01]  /*f320*/  UIADD3 UR6, UR11, 0x2, URZ ;  /* 0x000000020b067890 */ /* 0x000fe2000fffe03f */
[----:B------:R-:W-:Y:S01]  /*f330*/  UMOV UR5, 0x80000020 ;  /* 0x8000002000057882 */ /* 0x000fe20000000000 */
[----:B------:R-:W-:Y:S01]  /*f340*/  UMOV UR7, 0x80000020 ;  /* 0x8000002000077882 */ /* 0x000fe20000000000 */
        /* <DEDUP_REMOVED lines=226> */
[----:B------:R-:W-:Y:S01]  /*10170*/  MOV R153, R222 ;  /* 0x000000de00997202 */ /* 0x000fe20000000f00 */
[----:B------:R-:W-:Y:S01]  /*10180*/  IMAD.MOV.U32 R227, RZ, RZ, R4 ;  /* 0x000000ffffe37224 */ /* 0x000fe200078e0004 */
[----:B------:R-:W-:-:S02]  /*10190*/  MOV R154, R221 ;  /* 0x000000dd009a7202 */ /* 0x000fc40000000f00 */
[----:B------:R-:W-:Y:S02]  /*101a0*/  MOV R156, R220 ;  /* 0x000000dc009c7202 */ /* 0x000fe40000000f00 */
[----:B------:R-:W-:Y:S01]  /*101b0*/  MOV R157, R219 ;  /* 0x000000db009d7202 */ /* 0x000fe20000000f00 */
[----:B------:R-:W-:Y:S01]  /*101c0*/  IMAD.MOV.U32 R219, RZ, RZ, R20 ;  /* 0x000000ffffdb7224 */ /* 0x000fe200078e0014 */
[----:B------:R-:W-:Y:S02]  /*101d0*/  MOV R158, R218 ;  /* 0x000000da009e7202 */ /* 0x000fe40000000f00 */
[----:B------:R-:W-:Y:S02]  /*101e0*/  MOV R223, R12 ;  /* 0x0000000c00df7202 */ /* 0x000fe40000000f00 */
[----:B------:R-:W-:Y:S02]  /*101f0*/  MOV R224, R11 ;  /* 0x0000000b00e07202 */ /* 0x000fe40000000f00 */
[----:B------:R-:W-:-:S02]  /*10200*/  MOV R225, R10 ;  /* 0x0000000a00e17202 */ /* 0x000fc40000000f00 */
[----:B------:R-:W-:Y:S01]  /*10210*/  MOV R226, R9 ;  /* 0x0000000900e27202 */ /* 0x000fe20000000f00 */
[----:B------:R-:W-:Y:S01]  /*10220*/  UIADD3 UR4, UR10, 0x202, URZ ;  /* 0x000002020a047890 */ /* 0x000fe2000fffe03f */
[----:B------:R-:W-:Y:S01]  /*10230*/  MOV R218, R21 ;  /* 0x0000001500da7202 */ /* 0x000fe20000000f00 */
[----:B------:R-:W-:Y:S01]  /*10240*/  UMOV UR5, 0x80000020 ;  /* 0x8000002000057882 */ /* 0x000fe20000000000 */
[----:B------:R-:W-:Y:S01]  /*10250*/  MOV R220, R15 ;  /* 0x0000000f00dc7202 */ /* 0x000fe20000000f00 */
[----:B------:R-:W3:Y:S01]  /*10260*/  LDL.LU.64 R98, [R1+0x818] ;  /* 0x0008180001627983 */ /* 0x000ee20000300a00 */
[----:B------:R-:W-:Y:S02]  /*10270*/  MOV R221, R14 ;  /* 0x0000000e00dd7202 */ /* 0x000fe40000000f00 */
[----:B------:R-:W-:Y:S01]  /*10280*/  MOV R222, R13 ;  /* 0x0000000d00de7202 */ /* 0x000fe20000000f00 */
        /* <DEDUP_REMOVED lines=38> */
[----:B------:R-:W-:Y:S03]  /*104f0*/  QGMMA.64x256x32.F32.E4M3.E4M3 R100, gdesc[UR4], R100, UP0, gsb0 ;  /* 0x03e00000046479f3 */ /* 0x000fe6000b800864 */
        /* <DEDUP_REMOVED lines=97> */
[----:B---3--:R-:W-:-:S07]  /*10b10*/  WARPGROUP.ARRIVE ;  /* 0x00000000000079c5 */ /* 0x008fce0000000000 */
[----:B------:R-:W-:Y:S03]  /*10b20*/  QGMMA.64x256x32.F32.E4M3.E4M3 R24, gdesc[UR4], R24, UP0, gsb0 ;  /* 0x03e00000041879f3 */ /* 0x000fe6000b800818 */
[----:B------:R-:W-:Y:S02]  /*10b30*/  WARPGROUP.DEPBAR.LE gsb0, 0x0 ;  /* 0x00008000000079c5 */ /* 0x000fe40000010000 */
[----:B-1----:R-:W-:Y:S05]  /*10b40*/  @!P1 BRA `(.L_x_48) ;  /* 0x0000000000049947 */ /* 0x002fea0003800000 */
[----:B------:R-:W-:Y:S01]  /*10b50*/  BPT.TRAP 0x1 ;  /* 0x000000040000795c */ /* 0x000fe20000300000 */
.L_x_48:
[----:B-----5:R-:W-:Y:S01]  /*10b60*/  ISETP.NE.AND P0, PT, R22, RZ, PT ;  /* 0x000000ff1600720c */ /* 0x020fe20003f05270 */
[----:B------:R-:W-:-:S12]  /*10b70*/  UISETP.GT.U32.AND UP0, UPT, UR40, 0x1, UPT ;  /* 0x000000012800788c */ /* 0x000fd8000bf04070 */
[----:B------:R-:W-:-:S04]  /*10b80*/  @P0 LEA R4, R0, UR47, 0x3 ;  /* 0x0000002f00040c11 */ /* 0x000fc8000f8e18ff */
[----:B------:R-:W-:-:S04]  /*10b90*/  @P0 IADD3 R4, R4, 0x344b0, RZ ;  /* 0x000344b004040810 */ /* 0x000fc80007ffe0ff */
[----:B------:R-:W-:-:S04]  /*10ba0*/  @P0 PRMT R4, R23, 0x654, R4 ;  /* 0x0000065417040816 */ /* 0x000fc80000000004 */
[----:B------:R1:W-:Y:S01]  /*10bb0*/  @P0 SYNCS.ARRIVE.TRANS64.RED.A1T0 RZ, [R4+URZ], RZ ;  /* 0x000000ff04ff09a7 */ /* 0x0003e2000810043f */
[----:B------:R-:W-:-:S13]  /*10bc0*/  PLOP3.LUT P0, PT, PT, PT, UP0, 0x80, 0x0 ;  /* 0x000000000000781c */ /* 0x000fda0003f0f008 */
[----:B-1----:R-:W-:Y:S05]  /*10bd0*/  @P0 BRA `(.L_x_49) ;  /* 0x0000000000040947 */ /* 0x002fea0003800000 */
[----:B------:R-:W-:Y:S01]  /*10be0*/  BPT.TRAP 0x1 ;  /* 0x000000040000795c */ /* 0x000fe20000300000 */
.L_x_49:
[----:B------:R-:W-:Y:S01]  /*10bf0*/  UIADD3 UR9, UR9, 0x1, URZ ;  /* 0x0000000109097890 */ /* 0x000fe2000fffe03f */
[C---:B------:R-:W-:Y:S02]  /*10c00*/  ISETP.GT.AND P1, PT, R3.reuse, 0x1, PT ;  /* 0x000000010300780c */ /* 0x040fe40003f24270 */
[----:B------:R-:W-:Y:S01]  /*10c10*/  IADD3 R0, R0, 0x1, RZ ;  /* 0x0000000100007810 */ /* 0x000fe20007ffe0ff */
[----:B------:R-:W-:Y:S01]  /*10c20*/  UISETP.NE.AND UP0, UPT, UR9, 0x6, UPT ;  /* 0x000000060900788c */ /* 0x000fe2000bf05270 */
[----:B------:R-:W-:Y:S02]  /*10c30*/  IADD3 R3, R3, -0x1, RZ ;  /* 0xffffffff03037810 */ /* 0x000fe40007ffe0ff */
[C---:B------:R-:W-:Y:S01]  /*10c40*/  ISETP.NE.AND P0, PT, R0.reuse, 0x6, PT ;  /* 0x000000060000780c */ /* 0x040fe20003f05270 */
[----:B------:R-:W-:Y:S02]  /*10c50*/  USEL UR4, URZ, 0x1, UP0 ;  /* 0x000000013f047887 */ /* 0x000fe40008000000 */
[----:B------:R-:W-:Y:S01]  /*10c60*/  USEL UR9, UR9, URZ, UP0 ;  /* 0x0000003f09097287 */ /* 0x000fe20008000000 */
[----:B------:R-:W-:-:S03]  /*10c70*/  SEL R0, R0, RZ, P0 ;  /* 0x000000ff00007207 */ /* 0x000fc60000000000 */
[----:B------:R-:W-:Y:S01]  /*10c80*/  LOP3.LUT R2, R2, UR4, RZ, 0x3c, !PT ;  /* 0x0000000402027c12 */ /* 0x000fe2000f8e3cff */
[----:B------:R-:W-:Y:S07]  /*10c90*/  @P1 BRA `(.L_x_50) ;  /* 0xffffff9800481947 */ /* 0x000fee000383ffff */
.L_x_43:
[----:B------:R-:W-:Y:S02]  /*10ca0*/  ISETP.GE.AND P0, PT, R5, 0x1, PT ;  /* 0x000000010500780c */ /* 0x000fe40003f06270 */
[----:B------:R-:W-:-:S04]  /*10cb0*/  MOV R0, UR56 ;  /* 0x0000003800007c02 */ /* 0x000fc80008000f00 */
[----:B------:R1:W-:Y:S07]  /*10cc0*/  SYNCS.ARRIVE.TRANS64.A1T0 RZ, [R0+UR50], RZ ;  /* 0x000000ff00ff79a7 */ /* 0x0003ee0008100032 */
[----:B------:R-:W-:Y:S05]  /*10cd0*/  @!P0 BRA `(.L_x_51) ;  /* 0x0000000000448947 */ /* 0x000fea0003800000 */
[----:B------:R-:W-:-:S06]  /*10ce0*/  UISETP.NE.AND UP0, UPT, UR43, 0x3, UPT ;  /* 0x000000032b00788c */ /* 0x000fcc000bf05270 */
[----:B------:R-:W-:-:S13]  /*10cf0*/  PLOP3.LUT P0, PT, PT, PT, UP0, 0x80, 0x0 ;  /* 0x000000000000781c */ /* 0x000fda0003f0f008 */
[----:B------:R-:W-:Y:S05]  /*10d00*/  @!P0 BRA `(.L_x_52) ;  /* 0x0000000000048947 */ /* 0x000fea0003800000 */
[----:B------:R-:W-:Y:S01]  /*10d10*/  BPT.TRAP 0x1 ;  /* 0x000000040000795c */ /* 0x000fe20000300000 */
.L_x_52:
[----:B------:R-:W-:Y:S01]  /*10d20*/  ISETP.NE.AND P0, PT, R22, RZ, PT ;  /* 0x000000ff1600720c */ /* 0x000fe20003f05270 */
[----:B------:R-:W-:-:S12]  /*10d30*/  UISETP.GT.U32.AND UP0, UPT, UR40, 0x1, UPT ;  /* 0x000000012800788c */ /* 0x000fd8000bf04070 */
[----:B------:R-:W-:-:S05]  /*10d40*/  @P0 IADD3 R6, R6, UR41, RZ ;  /* 0x0000002906060c10 */ /* 0x000fca000fffe0ff */
[----:B------:R-:W-:-:S05]  /*10d50*/  @P0 IMAD.WIDE.U32 R2, R6, -0x55555555, RZ ;  /* 0xaaaaaaab06020825 */ /* 0x000fca00078e00ff */
[----:B-1----:R-:W-:-:S05]  /*10d60*/  @P0 SHF.R.U32.HI R0, RZ, 0x2, R3 ;  /* 0x00000002ff000819 */ /* 0x002fca0000011603 */
[----:B------:R-:W-:-:S05]  /*10d70*/  @P0 IMAD R0, R0, -0x6, R6 ;  /* 0xfffffffa00000824 */ /* 0x000fca00078e0206 */
[----:B------:R-:W-:-:S04]  /*10d80*/  @P0 LEA R0, R0, UR47, 0x3 ;  /* 0x0000002f00000c11 */ /* 0x000fc8000f8e18ff */
[----:B------:R-:W-:-:S04]  /*10d90*/  @P0 IADD3 R0, R0, 0x344b0, RZ ;  /* 0x000344b000000810 */ /* 0x000fc80007ffe0ff */
[----:B------:R-:W-:-:S04]  /*10da0*/  @P0 PRMT R0, R23, 0x654, R0 ;  /* 0x0000065417000816 */ /* 0x000fc80000000000 */
[----:B------:R3:W-:Y:S01]  /*10db0*/  @P0 SYNCS.ARRIVE.TRANS64.RED.A1T0 RZ, [R0+URZ], RZ ;  /* 0x000000ff00ff09a7 */ /* 0x0007e2000810043f */
[----:B------:R-:W-:-:S13]  /*10dc0*/  PLOP3.LUT P0, PT, PT, PT, UP0, 0x80, 0x0 ;  /* 0x000000000000781c */ /* 0x000fda0003f0f008 */
[----:B---3--:R-:W-:Y:S05]  /*10dd0*/  @P0 BRA `(.L_x_51) ;  /* 0x0000000000040947 */ /* 0x008fea0003800000 */
[----:B------:R-:W-:Y:S01]  /*10de0*/  BPT.TRAP 0x1 ;  /* 0x000000040000795c */ /* 0x000fe20000300000 */
.L_x_51:
[----:B-1----:R-:W-:Y:S02]  /*10df0*/  SHF.L.U32 R0, R154, 0x1f, RZ ;  /* 0x0000001f9a007819 */ /* 0x002fe400000006ff */
[----:B------:R-:W-:Y:S02]  /*10e00*/  R2UR UR4, R5 ;  /* 0x00000000050472ca */ /* 0x000fe400000e0000 */
[----:B------:R-:W1:Y:S11]  /*10e10*/  SYNCS.PHASECHK.TRANS64.TRYWAIT P0, [R8+UR51+0x10], R0 ;  /* 0x00001000080075a7 */ /* 0x000e760008000173 */
[----:B------:R-:W-:-:S04]  /*10e20*/  UIADD3 UR4, UR4, 0x3f, URZ ;  /* 0x0000003f04047890 */ /* 0x000fc8000fffe03f */
[----:B------:R-:W-:-:S04]  /*10e30*/  USHF.R.S32.HI UR5, URZ, 0x1f, UR4 ;  /* 0x0000001f3f057899 */ /* 0x000fc80008011404 */
[----:B------:R-:W-:-:S04]  /*10e40*/  ULEA.HI UR5, UR5, UR4, URZ, 0x6 ;  /* 0x0000000405057291 */ /* 0x000fc8000f8f303f */
[----:B------:R-:W-:Y:S01]  /*10e50*/  USHF.R.S32.HI UR5, URZ, 0x6, UR5 ;  /* 0x000000063f057899 */ /* 0x000fe20008011405 */
[----:B-1----:R-:W-:Y:S11]  /*10e60*/  @!P0 BRA `(.L_x_53) ;  /* 0x0000015000808947 */ /* 0x002ff60003800000 */
.L_x_541:
[----:B------:R-:W-:Y:S01]  /*10e70*/  UIADD3 UR41, UR5, UR41, URZ ;  /* 0x0000002905297290 */ /* 0x000fe2000fffe03f */
[----:B------:R-:W-:Y:S01]  /*10e80*/  LOP3.LUT P0, RZ, R7, 0xff, RZ, 0xc0, !PT ;  /* 0x000000ff07ff7812 */ /* 0x000fe2000780c0ff */
[----:B------:R-:W-:Y:S02]  /*10e90*/  UISETP.GE.U32.AND UP1, UPT, UR5, 0x6, UPT ;  /* 0x000000060500788c */ /* 0x000fe4000bf26070 */
[----:B------:R-:W-:-:S04]  /*10ea0*/  UISETP.GT.U32.AND UP0, UPT, UR41, 0x5, UPT ;  /* 0x000000052900788c */ /* 0x000fc8000bf04070 */
[----:B------:R-:W-:Y:S02]  /*10eb0*/  UISETP.LT.U32.AND UP0, UPT, UR5, 0x6, UP0 ;  /* 0x000000060500788c */ /* 0x000fe40008701070 */
[----:B------:R-:W-:Y:S02]  /*10ec0*/  UIMAD.WIDE.U32 UR4, UR41, -0x55555555, URZ ;  /* 0xaaaaaaab290478a5 */ /* 0x000fe4000f8e003f */
[----:B------:R-:W-:Y:S02]  /*10ed0*/  USEL UR6, URZ, 0x1, !UP0 ;  /* 0x000000013f067887 */ /* 0x000fe4000c000000 */
[----:B------:R-:W-:Y:S02]  /*10ee0*/  USHF.R.U32.HI UR4, URZ, 0x2, UR5 ;  /* 0x000000023f047899 */ /* 0x000fe40008011605 */
[----:B------:R-:W-:Y:S02]  /*10ef0*/  ULOP3.LUT UR42, UR42, UR6, URZ, 0x3c, !UPT ;  /* 0x000000062a2a7292 */ /* 0x000fe4000f8e3c3f */
[----:B------:R-:W-:-:S02]  /*10f00*/  UIMAD UR41, UR4, -0x6, UR41 ;  /* 0xfffffffa042978a4 */ /* 0x000fc4000f8e0229 */
[----:B------:R-:W-:Y:S01]  /*10f10*/  @UP1 ULOP3.LUT UR42, UR42, 0x1, UR4, 0x78, !UPT ;  /* 0x000000012a2a1892 */ /* 0x000fe2000f8e7804 */
[----:B------:R-:W-:Y:S11]  /*10f20*/  @!P0 BRA `(.L_x_54) ;  /* 0x00000000000c8947 */ /* 0x000ff60003800000 */
[----:B------:R-:W-:-:S04]  /*10f30*/  DEPBAR {5,4,3,2,1,0} ;  /* 0x0000003f0000791a */ /* 0x000fc80000000000 */
[----:B------:R3:W-:Y:S02]  /*10f40*/  UTMACCTL.IV [UR36] ;  /* 0x00000000240079b9 */ /* 0x0007e40008000000 */
[----:B---3--:R-:W-:Y:S01]  /*10f50*/  NOP ;  /* 0x0000000000007918 */ /* 0x008fe20000000000 */
.L_x_54:
[----:B------:R-:W-:Y:S01]  /*10f60*/  UIADD3 UR4, UR47, 0x30000, URZ ;  /* 0x000300002f047890 */ /* 0x000fe2000fffe03f */
[----:B------:R-:W-:Y:S02]  /*10f70*/  R2UR UR45, R16 ;  /* 0x00000000102d72ca */ /* 0x000fe400000e0000 */
[----:B------:R-:W-:Y:S01]  /*10f80*/  R2UR UR46, R17 ;  /* 0x00000000112e72ca */ /* 0x000fe200000e0000 */
[----:B------:R-:W-:-:S06]  /*10f90*/  ULOP3.LUT UP0, URZ, UR4, 0x3ff, URZ, 0xc0, !UPT ;  /* 0x000003ff043f7892 */ /* 0x000fcc000f80c03f */
[----:B------:R-:W-:-:S04]  /*10fa0*/  PLOP3.LUT P0, PT, PT, PT, UP0, 0x80, 0x0 ;  /* 0x000000000000781c */ /* 0x000fc80003f0f008 */
[----:B------:R-:W-:Y:S02]  /*10fb0*/  USHF.L.U32 UR45, UR45, 0x8, URZ ;  /* 0x000000082d2d7899 */ /* 0x000fe4000800063f */
[----:B------:R-:W-:-:S07]  /*10fc0*/  USHF.L.U32 UR46, UR46, 0x8, URZ ;  /* 0x000000082e2e7899 */ /* 0x000fce000800063f */
[----:B------:R-:W-:Y:S05]  /*10fd0*/  @!P0 BRA `(.L_x_55) ;  /* 0x00000000007c8947 */ /* 0x000fea0003800000 */
[----:B------:R-:W-:Y:S01]  /*10fe0*/  MOV R16, 0x0 ;  /* 0x0000000000107802 */ /* 0x000fe20000000f00 */
[----:B------:R-:W-:Y:S01]  /*10ff0*/  ULDC.64 UR4, c[0x4][0x68] ;  /* 0x01001a0000047ab9 */ /* 0x000fe20000000a00 */
[----:B------:R-:W-:Y:S01]  /*11000*/  ULDC.64 UR6, c[0x4][0x70] ;  /* 0x01001c0000067ab9 */ /* 0x000fe20000000a00 */
[----:B------:R-:W-:Y:S01]  /*11010*/  ULDC.64 UR8, c[0x4][0x8] ;  /* 0x0100020000087ab9 */ /* 0x000fe20000000a00 */
[----:B-1----:R1:W3:Y:S01]  /*11020*/  LDC.64 R2, c[0x4][R16] ;  /* 0x0100000010027b82 */ /* 0x0022e20000000a00 */
[----:B------:R-:W-:Y:S01]  /*11030*/  MOV R4, UR4 ;  /* 0x0000000400047c02 */ /* 0x000fe20008000f00 */
[----:B------:R-:W-:Y:S01]  /*11040*/  IMAD.U32 R5, RZ, RZ, UR5 ;  /* 0x00000005ff057e24 */ /* 0x000fe2000f8e00ff */
[----:B------:R-:W-:Y:S02]  /*11050*/  MOV R6, UR6 ;  /* 0x0000000600067c02 */ /* 0x000fe40008000f00 */
[----:B------:R-:W-:Y:S02]  /*11060*/  MOV R7, UR7 ;  /* 0x0000000700077c02 */ /* 0x000fe40008000f00 */
[----:B------:R-:W-:-:S02]  /*11070*/  MOV R10, UR8 ;  /* 0x00000008000a7c02 */ /* 0x000fc40008000f00 */
[----:B------:R-:W-:Y:S02]  /*11080*/  MOV R11, UR9 ;  /* 0x00000009000b7c02 */ /* 0x000fe40008000f00 */
[----:B------:R-:W-:Y:S02]  /*11090*/  MOV R8, 0x70 ;  /* 0x0000007000087802 */ /* 0x000fe40000000f00 */
[----:B------:R-:W-:Y:S02]  /*110a0*/  MOV R12, 0x1 ;  /* 0x00000001000c7802 */ /* 0x000fe40000000f00 */
[----:B-1----:R-:W-:-:S07]  /*110b0*/  MOV R13, RZ ;  /* 0x000000ff000d7202 */ /* 0x002fce0000000f00 */
[----:B------:R-:W-:-:S07]  /*110c0*/  LEPC R20, `(.L_x_56) ;  /* 0x000000001014794e */ /* 0x000fce0000000000 */
[----:B--23--:R-:W-:Y:S05]  /*110d0*/  CALL.ABS.NOINC R2 ;  /* 0x0000000002007343 */ /* 0x00cfea0003c00000 */
.L_x_56:
[----:B------:R1:W2:Y:S01]  /*110e0*/  LDC.64 R2, c[0x4][R16] ;  /* 0x0100000010027b82 */ /* 0x0002a20000000a00 */
[----:B------:R-:W-:Y:S01]  /*110f0*/  ULDC.64 UR4, c[0x4][0x68] ;  /* 0x01001a0000047ab9 */ /* 0x000fe20000000a00 */
[----:B------:R-:W-:Y:S01]  /*11100*/  ULDC.64 UR6, c[0x4][0x70] ;  /* 0x01001c0000067ab9 */ /* 0x000fe20000000a00 */
[----:B------:R-:W-:Y:S01]  /*11110*/  ULDC.64 UR8, c[0x4][0x8] ;  /* 0x0100020000087ab9 */ /* 0x000fe20000000a00 */
[----:B------:R-:W-:Y:S01]  /*11120*/  IMAD.U32 R4, RZ, RZ, UR4 ;  /* 0x00000004ff047e24 */ /* 0x000fe2000f8e00ff */
[----:B------:R-:W-:Y:S01]  /*11130*/  MOV R5, UR5 ;  /* 0x0000000500057c02 */ /* 0x000fe20008000f00 */
[----:B------:R-:W-:Y:S01]  /*11140*/  IMAD.MOV.U32 R13, RZ, RZ, RZ ;  /* 0x000000ffff0d7224 */ /* 0x000fe200078e00ff */
[----:B------:R-:W-:Y:S02]  /*11150*/  MOV R6, UR6 ;  /* 0x0000000600067c02 */ /* 0x000fe40008000f00 */
[----:B------:R-:W-:Y:S02]  /*11160*/  MOV R7, UR7 ;  /* 0x0000000700077c02 */ /* 0x000fe40008000f00 */
[----:B------:R-:W-:-:S02]  /*11170*/  MOV R10, UR8 ;  /* 0x00000008000a7c02 */ /* 0x000fc40008000f00 */
[----:B------:R-:W-:Y:S02]  /*11180*/  MOV R11, UR9 ;  /* 0x00000009000b7c02 */ /* 0x000fe40008000f00 */
[----:B------:R-:W-:Y:S02]  /*11190*/  MOV R8, 0x70 ;  /* 0x0000007000087802 */ /* 0x000fe40000000f00 */
[----:B-1----:R-:W-:-:S07]  /*111a0*/  MOV R12, 0x1 ;  /* 0x00000001000c7802 */ /* 0x002fce0000000f00 */
[----:B------:R-:W-:-:S07]  /*111b0*/  LEPC R20, `(.L_x_55) ;  /* 0x000000001014794e */ /* 0x000fce0000000000 */
[----:B--2---:R-:W-:Y:S05]  /*111c0*/  CALL.ABS.NOINC R2 ;  /* 0x0000000002007343 */ /* 0x004fea0003c00000 */
.L_x_55:
[----:B------:R-:W-:Y:S02]  /*111d0*/  ULDC.64 UR4, c[0x0][0x590] ;  /* 0x0001640000047ab9 */ /* 0x000fe40000000a00 */
[----:B------:R-:W-:-:S04]  /*111e0*/  ISETP.NE.U32.AND P0, PT, RZ, UR4, PT ;  /* 0x00000004ff007c0c */ /* 0x000fc8000bf05070 */
[----:B------:R-:W-:-:S13]  /*111f0*/  ISETP.NE.AND.EX P0, PT, RZ, UR5, PT, P0 ;  /* 0x00000005ff007c0c */ /* 0x000fda000bf05300 */
[----:B------:R-:W-:Y:S05]  /*11200*/  @!P0 BRA `(.L_x_57) ;  /* 0x0000000000148947 */ /* 0x000fea0003800000 */
[----:B-1----:R-:W-:-:S04]  /*11210*/  LEA R2, P0, R18, UR4, 0x3 ;  /* 0x0000000412027c11 */ /* 0x002fc8000f8018ff */
[----:B------:R-:W-:-:S06]  /*11220*/  LEA.HI.X R3, R18, UR5, R19, 0x3, P0 ;  /* 0x0000000512037c11 */ /* 0x000fcc00080f1c13 */
[----:B------:R-:W3:Y:S04]  /*11230*/  LDG.E.64 R2, desc[UR38][R2.64] ;  /* 0x0000002602027981 */ /* 0x000ee8000c1e1b00 */
[----:B---3--:R1:W5:Y:S01]  /*11240*/  LD.E R0, desc[UR38][R2.64] ;  /* 0x0000002602007980 */ /* 0x008362000c101900 */
[----:B------:R-:W-:Y:S05]  /*11250*/  BRA `(.L_x_58) ;  /* 0x0000000000307947 */ /* 0x000fea0003800000 */
.L_x_57:
[----:B------:R-:W-:Y:S02]  /*11260*/  ULDC.64 UR4, c[0x0][0x588] ;  /* 0x0001620000047ab9 */ /* 0x000fe40000000a00 */
[----:B------:R-:W-:-:S04]  /*11270*/  ISETP.NE.U32.AND P0, PT, RZ, UR4, PT ;  /* 0x00000004ff007c0c */ /* 0x000fc8000bf05070 */
[----:B------:R-:W-:-:S13]  /*11280*/  ISETP.NE.AND.EX P0, PT, RZ, UR5, PT, P0 ;  /* 0x00000005ff007c0c */ /* 0x000fda000bf05300 */
[----:B------:R-:W-:Y:S05]  /*11290*/  @!P0 BRA `(.L_x_59) ;  /* 0x0000000000188947 */ /* 0x000fea0003800000 */
[----:B------:R-:W3:Y:S01]  /*112a0*/  LDC.64 R4, c[0x0][0x588] ;  /* 0x00016200ff047b82 */ /* 0x000ee20000000a00 */
[----:B------:R-:W-:Y:S02]  /*112b0*/  ULDC UR4, c[0x0][0x598] ;  /* 0x0001660000047ab9 */ /* 0x000fe40000000800 */
[----:B-1----:R-:W-:-:S04]  /*112c0*/  IMAD R2, R18, UR4, RZ ;  /* 0x0000000412027c24 */ /* 0x002fc8000f8e02ff */
[----:B---3--:R-:W-:-:S05]  /*112d0*/  IMAD.WIDE R2, R2, 0x4, R4 ;  /* 0x0000000402027825 */ /* 0x008fca00078e0204 */
[----:B------:R3:W5:Y:S01]  /*112e0*/  LDG.E R0, desc[UR38][R2.64] ;  /* 0x0000002602007981 */ /* 0x000762000c1e1900 */
[----:B------:R-:W-:Y:S05]  /*112f0*/  BRA `(.L_x_58) ;  /* 0x0000000000087947 */ /* 0x000fea0003800000 */
.L_x_59:
[----:B------:R-:W-:Y:S02]  /*11300*/  ULDC UR4, c[0x0][0x580] ;  /* 0x0001600000047ab9 */ /* 0x000fe40000000800 */
[----:B-1----:R-:W-:-:S07]  /*11310*/  MOV R0, UR4 ;  /* 0x0000000400007c02 */ /* 0x002fce0008000f00 */
.L_x_58:
[----:B------:R-:W-:Y:S02]  /*11320*/  ULDC.64 UR4, c[0x0][0x5b8] ;  /* 0x00016e0000047ab9 */ /* 0x000fe40000000a00 */
[----:B------:R-:W-:-:S04]  /*11330*/  ISETP.NE.U32.AND P0, PT, RZ, UR4, PT ;  /* 0x00000004ff007c0c */ /* 0x000fc8000bf05070 */
[----:B------:R-:W-:-:S13]  /*11340*/  ISETP.NE.AND.EX P0, PT, RZ, UR5, PT, P0 ;  /* 0x00000005ff007c0c */ /* 0x000fda000bf05300 */
[----:B------:R-:W-:Y:S05]  /*11350*/  @!P0 BRA `(.L_x_60) ;  /* 0x0000000000148947 */ /* 0x000fea0003800000 */
[----:B-1-3--:R-:W-:-:S04]  /*11360*/  LEA R2, P0, R18, UR4, 0x3 ;  /* 0x0000000412027c11 */ /* 0x00afc8000f8018ff */
[----:B------:R-:W-:-:S06]  /*11370*/  LEA.HI.X R3, R18, UR5, R19, 0x3, P0 ;  /* 0x0000000512037c11 */ /* 0x000fcc00080f1c13 */
[----:B------:R-:W3:Y:S04]  /*11380*/  LDG.E.64 R2, desc[UR38][R2.64] ;  /* 0x0000002602027981 */ /* 0x000ee8000c1e1b00 */
[----:B---3--:R3:W5:Y:S01]  /*11390*/  LD.E R2, desc[UR38][R2.64] ;  /* 0x0000002602027980 */ /* 0x008762000c101900 */
[----:B------:R-:W-:Y:S05]  /*113a0*/  BRA `(.L_x_61) ;  /* 0x0000000000307947 */ /* 0x000fea0003800000 */
.L_x_60:
[----:B------:R-:W-:Y:S02]  /*113b0*/  ULDC.64 UR4, c[0x0][0x5b0] ;  /* 0x00016c0000047ab9 */ /* 0x000fe40000000a00 */
[----:B------:R-:W-:-:S04]  /*113c0*/  ISETP.NE.U32.AND P0, PT, RZ, UR4, PT ;  /* 0x00000004ff007c0c */ /* 0x000fc8000bf05070 */
[----:B------:R-:W-:-:S13]  /*113d0*/  ISETP.NE.AND.EX P0, PT, RZ, UR5, PT, P0 ;  /* 0x00000005ff007c0c */ /* 0x000fda000bf05300 */
[----:B------:R-:W-:Y:S05]  /*113e0*/  @!P0 BRA `(.L_x_62) ;  /* 0x0000000000188947 */ /* 0x000fea0003800000 */
[----:B------:R-:W4:Y:S01]  /*113f0*/  LDC.64 R4, c[0x0][0x5b0] ;  /* 0x00016c00ff047b82 */ /* 0x000f220000000a00 */
[----:B------:R-:W-:Y:S02]  /*11400*/  ULDC UR4, c[0x0][0x5c0] ;  /* 0x0001700000047ab9 */ /* 0x000fe40000000800 */
[----:B-1-3--:R-:W-:-:S04]  /*11410*/  IMAD R2, R18, UR4, RZ ;  /* 0x0000000412027c24 */ /* 0x00afc8000f8e02ff */
[----:B----4-:R-:W-:-:S06]  /*11420*/  IMAD.WIDE R2, R2, 0x4, R4 ;  /* 0x0000000402027825 */ /* 0x010fcc00078e0204 */
[----:B------:R1:W5:Y:S01]  /*11430*/  LDG.E R2, desc[UR38][R2.64] ;  /* 0x0000002602027981 */ /* 0x000362000c1e1900 */
[----:B------:R-:W-:Y:S05]  /*11440*/  BRA `(.L_x_61) ;  /* 0x0000000000087947 */ /* 0x000fea0003800000 */
.L_x_62:
[----:B------:R-:W-:Y:S02]  /*11450*/  ULDC UR4, c[0x0][0x5a8] ;  /* 0x00016a0000047ab9 */ /* 0x000fe40000000800 */
[----:B-1-3--:R-:W-:-:S07]  /*11460*/  MOV R2, UR4 ;  /* 0x0000000400027c02 */ /* 0x00afce0008000f00 */
.L_x_61:
[----:B------:R-:W-:Y:S01]  /*11470*/  ISETP.GT.U32.AND P0, PT, R158, 0x3e, PT ;  /* 0x0000003e9e00780c */ /* 0x000fe20003f04070 */
[----:B------:R-:W-:Y:S01]  /*11480*/  BSSY B0, `(.L_x_63) ;  /* 0x0000007000007945 */ /* 0x000fe20003800000 */
[----:B------:R-:W-:-:S11]  /*11490*/  PRMT R16, RZ, 0x7610, R16 ;  /* 0x00007610ff107816 */ /* 0x000fd60000000010 */
[----:B------:R-:W-:Y:S05]  /*114a0*/  @P0 BRA `(.L_x_64) ;  /* 0x0000000000100947 */ /* 0x000fea0003800000 */
[----:B------:R-:W-:-:S03]  /*114b0*/  UMOV UR4, 0xffffffff ;  /* 0xffffffff00047882 */ /* 0x000fc60000000000 */
[----:B------:R-:W-:Y:S05]  /*114c0*/  BRA.DIV UR4, `(.L_x_65) ;  /* 0x0000014e04047947 */ /* 0x000fea000b800000 */
[----:B------:R-:W-:-:S13]  /*114d0*/  ELECT P6, URZ, PT ;  /* 0x00000000003f782f */ /* 0x000fda00038c0000 */
.L_x_543:
[----:B------:R-:W-:-:S07]  /*114e0*/  SEL R16, RZ, 0x1, !P6 ;  /* 0x00000001ff107807 */ /* 0x000fce0007000000 */
.L_x_64:
[----:B------:R-:W-:Y:S05]  /*114f0*/  BSYNC B0 ;  /* 0x0000000000007941 */ /* 0x000fea0003800000 */
.L_x_63:
[----:B-1-3--:R-:W-:-:S04]  /*11500*/  MOV R3, UR55 ;  /* 0x0000003700037c02 */ /* 0x00afc80008000f00 */
[----:B------:R-:W-:-:S13]  /*11510*/  ISETP.NE.AND P0, PT, R3, 0x3, PT ;  /* 0x000000030300780c */ /* 0x000fda0003f05270 */
[----:B------:R-:W-:Y:S05]  /*11520*/  @!P0 BRA `(.L_x_66) ;  /* 0x0000000000048947 */ /* 0x000fea0003800000 */
[----:B------:R-:W-:Y:S01]  /*11530*/  BPT.TRAP 0x1 ;  /* 0x000000040000795c */ /* 0x000fe20000300000 */
.L_x_66:
[----:B------:R-:W-:Y:S02]  /*11540*/  SHF.L.U32 R159, RZ, 0x1f, RZ ;  /* 0x0000001fff9f7819 */ /* 0x000fe400000006ff */
[----:B-----5:R-:W-:Y:S02]  /*11550*/  FSETP.NEU.AND P1, PT, R0, RZ, PT ;  /* 0x000000ff0000720b */ /* 0x020fe40003f2d000 */
[----:B------:R-:W1:Y:S02]  /*11560*/  SYNCS.PHASECHK.TRANS64.TRYWAIT P2, [UR47+0x344e0], R159 ;  /* 0x0344e09fff0075a7 */ /* 0x000e64000804016f */
[----:B-1----:R-:W-:Y:S09]  /*11570*/  @!P2 BRA `(.L_x_67) ;  /* 0x0000014800f0a947 */ /* 0x002ff20003800000 */
.L_x_544:
[----:B------:R-:W3:Y:S04]  /*11580*/  LDL.LU R5, [R1+0x400] ;  /* 0x0004000001057983 */ /* 0x000ee80000300800 */
[----:B------:R-:W4:Y:S04]  /*11590*/  LDL.LU R3, [R1+0x404] ;  /* 0x0004040001037983 */ /* 0x000f280000300800 */
[----:B------:R-:W5:Y:S04]  /*115a0*/  LDL.LU R13, [R1+0x408] ;  /* 0x00040800010d7983 */ /* 0x000f680000300800 */
[----:B------:R-:W2:Y:S01]  /*115b0*/  LDL.LU R12, [R1+0x40c] ;  /* 0x00040c00010c7983 */ /* 0x000ea20000300800 */
[----:B------:R-:W-:Y:S01]  /*115c0*/  MOV R8, RZ ;  /* 0x000000ff00087202 */ /* 0x000fe20000000f00 */
[----:B------:R-:W-:Y:S05]  /*115d0*/  @P1 WARPSYNC.ALL ;  /* 0x0000000000001948 */ /* 0x000fea0003800000 */
[----:B-1----:R-:W-:Y:S01]  /*115e0*/  @P1 LEA R4, R157, UR47, 0x1 ;  /* 0x0000002f9d041c11 */ /* 0x002fe2000f8e08ff */
[----:B------:R-:W-:Y:S04]  /*115f0*/  BSSY B0, `(.L_x_68) ;  /* 0x0000010000007945 */ /* 0x000fe80003800000 */
[----:B------:R-:W1:Y:S02]  /*11600*/  @P1 LDSM.16.MT88.4 R8, [R4+0x30000] ;  /* 0x030000000408183b */ /* 0x000e640000004200 */
[----:B-1----:R-:W-:-:S02]  /*11610*/  HADD2.F32 R6, -RZ, R8.H0_H0 ;  /* 0x20000008ff067230 */ /* 0x002fc40000004100 */
[-C--:B---3--:R-:W-:Y:S01]  /*11620*/  FMUL R7, R5, R2.reuse ;  /* 0x0000000205077220 */ /* 0x088fe20000400000 */
[----:B------:R-:W-:Y:S02]  /*11630*/  HADD2.F32 R5, -RZ, R8.H1_H1 ;  /* 0x30000008ff057230 */ /* 0x000fe40000004100 */
[----:B----4-:R-:W-:Y:S01]  /*11640*/  FMUL R3, R3, R2 ;  /* 0x0000000203037220 */ /* 0x010fe20000400000 */
[----:B------:R-:W-:-:S03]  /*11650*/  FFMA R152, R6, R0, R7 ;  /* 0x0000000006987223 */ /* 0x000fc60000000007 */
[----:B------:R-:W-:Y:S01]  /*11660*/  FFMA R21, R5, R0, R3 ;  /* 0x0000000005157223 */ /* 0x000fe20000000003 */
[-C--:B-----5:R-:W-:Y:S01]  /*11670*/  FMUL R14, R13, R2.reuse ;  /* 0x000000020d0e7220 */ /* 0x0a0fe20000400000 */
[----:B------:R-:W1:Y:S01]  /*11680*/  @P1 LDSM.16.MT88.4 R4, [R4+0x30800] ;  /* 0x030800000404183b */ /* 0x000e620000004200 */
[----:B--2---:R-:W-:Y:S01]  /*11690*/  FMUL R13, R12, R2 ;  /* 0x000000020c0d7220 */ /* 0x004fe20000400000 */
[----:B------:R-:W-:Y:S06]  /*116a0*/  @P1 BRA `(.L_x_69) ;  /* 0x0000000000101947 */ /* 0x000fec0003800000 */
[----:B------:R-:W-:Y:S02]  /*116b0*/  MOV R9, RZ ;  /* 0x000000ff00097202 */ /* 0x000fe40000000f00 */
[----:B------:R-:W-:Y:S02]  /*116c0*/  CS2R R10, SRZ ;  /* 0x00000000000a7805 */ /* 0x000fe4000001ff00 */
[----:B-1----:R-:W-:Y:S02]  /*116d0*/  CS2R R4, SRZ ;  /* 0x0000000000047805 */ /* 0x002fe4000001ff00 */
[----:B------:R-:W-:-:S07]  /*116e0*/  CS2R R6, SRZ ;  /* 0x0000000000067805 */ /* 0x000fce000001ff00 */
.L_x_69:
[----:B------:R-:W-:Y:S05]  /*116f0*/  BSYNC B0 ;  /* 0x0000000000007941 */ /* 0x000fea0003800000 */
.L_x_68:
[----:B------:R-:W2:Y:S04]  /*11700*/  LDL.LU R18, [R1+0x410] ;  /* 0x0004100001127983 */ /* 0x000ea80000300800 */
[----:B------:R-:W3:Y:S04]  /*11710*/  LDL.LU R17, [R1+0x414] ;  /* 0x0004140001117983 */ /* 0x000ee80000300800 */
[----:B------:R-:W4:Y:S04]  /*11720*/  LDL.LU R167, [R1+0x418] ;  /* 0x0004180001a77983 */ /* 0x000f280000300800 */
[----:B------:R-:W5:Y:S04]  /*11730*/  LDL.LU R15, [R1+0x41c] ;  /* 0x00041c00010f7983 */ /* 0x000f680000300800 */
[----:B------:R-:W5:Y:S04]  /*11740*/  LDL.LU R166, [R1+0x420] ;  /* 0x0004200001a67983 */ /* 0x000f680000300800 */
[----:B------:R-:W5:Y:S04]  /*11750*/  LDL.LU R165, [R1+0x424] ;  /* 0x0004240001a57983 */ /* 0x000f680000300800 */
[----:B------:R-:W5:Y:S04]  /*11760*/  LDL.LU R164, [R1+0x428] ;  /* 0x0004280001a47983 */ /* 0x000f680000300800 */
[----:B------:R-:W5:Y:S04]  /*11770*/  LDL.LU R163, [R1+0x42c] ;  /* 0x00042c0001a37983 */ /* 0x000f680000300800 */
[----:B------:R-:W5:Y:S04]  /*11780*/  LDL.LU R162, [R1+0x430] ;  /* 0x0004300001a27983 */ /* 0x000f680000300800 */
[----:B------:R-:W5:Y:S04]  /*11790*/  LDL.LU R161, [R1+0x434] ;  /* 0x0004340001a17983 */ /* 0x000f680000300800 */
[----:B------:R-:W5:Y:S04]  /*117a0*/  LDL.LU R160, [R1+0x438] ;  /* 0x0004380001a07983 */ /* 0x000f680000300800 */
[----:B------:R-:W5:Y:S01]  /*117b0*/  LDL.LU R155, [R1+0x43c] ;  /* 0x00043c00019b7983 */ /* 0x000f620000300800 */
[--C-:B------:R-:W-:Y:S01]  /*117c0*/  HADD2.F32 R12, -RZ, R9.reuse.H0_H0 ;  /* 0x20000009ff0c7230 */ /* 0x100fe20000004100 */
[----:B------:R-:W-:Y:S05]  /*117d0*/  WARPSYNC.ALL ;  /* 0x0000000000007948 */ /* 0x000fea0003800000 */
[----:B------:R-:W-:-:S02]  /*117e0*/  HADD2.F32 R3, -RZ, R9.H1_H1 ;  /* 0x30000009ff037230 */ /* 0x000fc40000004100 */
[-C--:B------:R-:W-:Y:S01]  /*117f0*/  FFMA R20, R12, R0.reuse, R14 ;  /* 0x000000000c147223 */ /* 0x080fe2000000000e */
[--C-:B------:R-:W-:Y:S01]  /*11800*/  HADD2.F32 R12, -RZ, R10.reuse.H1_H1 ;  /* 0x3000000aff0c7230 */ /* 0x100fe20000004100 */
[----:B------:R-:W-:Y:S01]  /*11810*/  PRMT R16, R16, 0x9910, RZ ;  /* 0x0000991010107816 */ /* 0x000fe200000000ff */
[----:B------:R-:W-:Y:S01]  /*11820*/  BSSY B0, `(.L_x_70) ;  /* 0x000003e000007945 */ /* 0x000fe20003800000 */
[----:B------:R-:W-:Y:S01]  /*11830*/  FFMA R19, R3, R0, R13 ;  /* 0x0000000003137223 */ /* 0x000fe2000000000d */
[----:B------:R-:W-:Y:S02]  /*11840*/  HADD2.F32 R13, -RZ, R10.H0_H0 ;  /* 0x2000000aff0d7230 */ /* 0x000fe40000004100 */
[-C--:B--2---:R-:W-:Y:S01]  /*11850*/  FMUL R14, R18, R2.reuse ;  /* 0x00000002120e7220 */ /* 0x084fe20000400000 */
[----:B---3--:R-:W-:-:S03]  /*11860*/  FMUL R3, R17, R2 ;  /* 0x0000000211037220 */ /* 0x008fc60000400000 */
[-C--:B------:R-:W-:Y:S01]  /*11870*/  FFMA R18, R13, R0.reuse, R14 ;  /* 0x000000000d127223 */ /* 0x080fe2000000000e */
[--C-:B------:R-:W-:Y:S02]  /*11880*/  HADD2.F32 R13, -RZ, R11.reuse.H0_H0 ;  /* 0x2000000bff0d7230 */ /* 0x100fe40000004100 */
[----:B------:R-:W-:Y:S01]  /*11890*/  FFMA R17, R12, R0, R3 ;  /* 0x000000000c117223 */ /* 0x000fe20000000003 */
[----:B------:R-:W-:Y:S02]  /*118a0*/  HADD2.F32 R12, -RZ, R11.H1_H1 ;  /* 0x3000000bff0c7230 */ /* 0x000fe40000004100 */
[-C--:B----4-:R-:W-:Y:S01]  /*118b0*/  FMUL R14, R167, R2.reuse ;  /* 0x00000002a70e7220 */ /* 0x090fe20000400000 */
[----:B-----5:R-:W-:-:S03]  /*118c0*/  FMUL R3, R15, R2 ;  /* 0x000000020f037220 */ /* 0x020fc60000400000 */
[----:B------:R-:W-:Y:S01]  /*118d0*/  FFMA R15, R13, R0, R14 ;  /* 0x000000000d0f7223 */ /* 0x000fe2000000000e */
[----:B------:R-:W-:Y:S01]  /*118e0*/  F2FP.F16.F32.PACK_AB R13, R19, R20 ;  /* 0x00000014130d723e */ /* 0x000fe200000000ff */
[----:B------:R-:W-:Y:S01]  /*118f0*/  FFMA R3, R12, R0, R3 ;  /* 0x000000000c037223 */ /* 0x000fe20000000003 */
[----:B------:R-:W-:Y:S02]  /*11900*/  F2FP.F16.F32.PACK_AB R12, R21, R152 ;  /* 0x00000098150c723e */ /* 0x000fe400000000ff */
[----:B------:R-:W-:Y:S02]  /*11910*/  F2FP.F16.F32.PACK_AB R14, R17, R18 ;  /* 0x00000012110e723e */ /* 0x000fe400000000ff */
[----:B------:R-:W-:Y:S02]  /*11920*/  F2FP.F16.F32.PACK_AB R15, R3, R15 ;  /* 0x0000000f030f723e */ /* 0x000fe400000000ff */
[----:B------:R-:W-:-:S05]  /*11930*/  LEA R3, R157, UR47, 0x1 ;  /* 0x0000002f9d037c11 */ /* 0x000fca000f8e08ff */
[----:B------:R1:W-:Y:S02]  /*11940*/  STSM.16.MT88.4 [R3+0x30000], R12 ;  /* 0x0300000c03007844 */ /* 0x0003e40000004200 */
[--C-:B-1----:R-:W-:Y:S02]  /*11950*/  HADD2.F32 R13, -RZ, R4.reuse.H1_H1 ;  /* 0x30000004ff0d7230 */ /* 0x102fe40000004100 */
[-C--:B------:R-:W-:Y:S01]  /*11960*/  FMUL R12, R165, R2.reuse ;  /* 0x00000002a50c7220 */ /* 0x080fe20000400000 */
[----:B------:R-:W-:Y:S02]  /*11970*/  HADD2.F32 R14, -RZ, R4.H0_H0 ;  /* 0x20000004ff0e7230 */ /* 0x000fe40000004100 */
[----:B------:R-:W-:Y:S01]  /*11980*/  FMUL R15, R166, R2 ;  /* 0x00000002a60f7220 */ /* 0x000fe20000400000 */
[-C--:B------:R-:W-:Y:S01]  /*11990*/  FFMA R21, R13, R0.reuse, R12 ;  /* 0x000000000d157223 */ /* 0x080fe2000000000c */
[--C-:B------:R-:W-:Y:S02]  /*119a0*/  HADD2.F32 R13, -RZ, R5.reuse.H1_H1 ;  /* 0x30000005ff0d7230 */ /* 0x100fe40000004100 */
[----:B------:R-:W-:Y:S01]  /*119b0*/  FFMA R152, R14, R0, R15 ;  /* 0x000000000e987223 */ /* 0x000fe2000000000f */
[----:B------:R-:W-:Y:S01]  /*119c0*/  FMUL R12, R163, R2 ;  /* 0x00000002a30c7220 */ /* 0x000fe20000400000 */
[----:B------:R-:W-:-:S02]  /*119d0*/  HADD2.F32 R14, -RZ, R5.H0_H0 ;  /* 0x20000005ff0e7230 */ /* 0x000fc40000004100 */
[----:B------:R-:W-:Y:S01]  /*119e0*/  FMUL R15, R164, R2 ;  /* 0x00000002a40f7220 */ /* 0x000fe20000400000 */
[-C--:B------:R-:W-:Y:S01]  /*119f0*/  FFMA R19, R13, R0.reuse, R12 ;  /* 0x000000000d137223 */ /* 0x080fe2000000000c */
[--C-:B------:R-:W-:Y:S02]  /*11a00*/  HADD2.F32 R13, -RZ, R6.reuse.H1_H1 ;  /* 0x30000006ff0d7230 */ /* 0x100fe40000004100 */
[----:B------:R-:W-:Y:S01]  /*11a10*/  FFMA R20, R14, R0, R15 ;  /* 0x000000000e147223 */ /* 0x000fe2000000000f */
[-C--:B------:R-:W-:Y:S01]  /*11a20*/  FMUL R12, R161, R2.reuse ;  /* 0x00000002a10c7220 */ /* 0x080fe20000400000 */
[----:B------:R-:W-:Y:S02]  /*11a30*/  HADD2.F32 R14, -RZ, R6.H0_H0 ;  /* 0x20000006ff0e7230 */ /* 0x000fe40000004100 */
[----:B------:R-:W-:Y:S01]  /*11a40*/  FMUL R15, R162, R2 ;  /* 0x00000002a20f7220 */ /* 0x000fe20000400000 */
[----:B------:R-:W-:Y:S01]  /*11a50*/  FFMA R17, R13, R0, R12 ;  /* 0x000000000d117223 */ /* 0x000fe2000000000c */
[----:B------:R-:W-:-:S02]  /*11a60*/  HADD2.F32 R13, -RZ, R7.H0_H0 ;  /* 0x20000007ff0d7230 */ /* 0x000fc40000004100 */
[----:B------:R-:W-:Y:S01]  /*11a70*/  FFMA R18, R14, R0, R15 ;  /* 0x000000000e127223 */ /* 0x000fe2000000000f */
[----:B------:R-:W-:Y:S02]  /*11a80*/  HADD2.F32 R12, -RZ, R7.H1_H1 ;  /* 0x30000007ff0c7230 */ /* 0x000fe40000004100 */
[-C--:B------:R-:W-:Y:S01]  /*11a90*/  FMUL R14, R160, R2.reuse ;  /* 0x00000002a00e7220 */ /* 0x080fe20000400000 */
[----:B------:R-:W-:Y:S01]  /*11aa0*/  FMUL R15, R155, R2 ;  /* 0x000000029b0f7220 */ /* 0x000fe20000400000 */
[----:B------:R-:W-:Y:S02]  /*11ab0*/  MOV R155, R16 ;  /* 0x00000010009b7202 */ /* 0x000fe40000000f00 */
[-C--:B------:R-:W-:Y:S01]  /*11ac0*/  FFMA R16, R13, R0.reuse, R14 ;  /* 0x000000000d107223 */ /* 0x080fe2000000000e */
[----:B------:R-:W-:Y:S01]  /*11ad0*/  FFMA R15, R12, R0, R15 ;  /* 0x000000000c0f7223 */ /* 0x000fe2000000000f */
[----:B------:R-:W-:Y:S02]  /*11ae0*/  F2FP.F16.F32.PACK_AB R12, R21, R152 ;  /* 0x00000098150c723e */ /* 0x000fe400000000ff */
[----:B------:R-:W-:-:S02]  /*11af0*/  F2FP.F16.F32.PACK_AB R13, R19, R20 ;  /* 0x00000014130d723e */ /* 0x000fc400000000ff */
[----:B------:R-:W-:Y:S02]  /*11b00*/  F2FP.F16.F32.PACK_AB R14, R17, R18 ;  /* 0x00000012110e723e */ /* 0x000fe400000000ff */
[----:B------:R-:W-:Y:S02]  /*11b10*/  F2FP.F16.F32.PACK_AB R15, R15, R16 ;  /* 0x000000100f0f723e */ /* 0x000fe400000000ff */
[----:B------:R-:W-:-:S03]  /*11b20*/  ISETP.NE.AND P2, PT, R155, RZ, PT ;  /* 0x000000ff9b00720c */ /* 0x000fc60003f45270 */
[----:B------:R1:W-:Y:S01]  /*11b30*/  STSM.16.MT88.4 [R3+0x30800], R12 ;  /* 0x0308000c03007844 */ /* 0x0003e20000004200 */
[----:B------:R-:W-:Y:S01]  /*11b40*/  @!PT LDS RZ, [RZ] ;  /* 0x00000000fffff984 */ /* 0x000fe20000000800 */
[----:B------:R-:W-:Y:S01]  /*11b50*/  @!PT LDS RZ, [RZ] ;  /* 0x00000000fffff984 */ /* 0x000fe20000000800 */
[----:B------:R-:W-:Y:S01]  /*11b60*/  @!PT LDS RZ, [RZ] ;  /* 0x00000000fffff984 */ /* 0x000fe20000000800 */
[----:B------:R-:W-:Y:S01]  /*11b70*/  @!PT LDS RZ, [RZ] ;  /* 0x00000000fffff984 */ /* 0x000fe20000000800 */
[----:B------:R2:W-:Y:S06]  /*11b80*/  MEMBAR.ALL.CTA ;  /* 0x0000000000007992 */ /* 0x0005ec0000008000 */
[----:B--2---:R-:W2:Y:S02]  /*11b90*/  FENCE.VIEW.ASYNC.S ;  /* 0x00000000000073c6 */ /* 0x004ea40000000000 */
[----:B--2---:R-:W-:Y:S06]  /*11ba0*/  BAR.SYNC.DEFER_BLOCKING 0x1, 0x80 ;  /* 0x0042000000007b1d */ /* 0x004fec0000010000 */
[----:B------:R-:W-:Y:S05]  /*11bb0*/  @!P2 BRA `(.L_x_71) ;  /* 0x000000000010a947 */ /* 0x000fea0003800000 */
[----:B------:R-:W-:-:S09]  /*11bc0*/  UIADD3 UR44, UR47, 0x30000, URZ ;  /* 0x000300002f2c7890 */ /* 0x000fd2000fffe03f */
[----:B------:R2:W-:Y:S01]  /*11bd0*/  UTMASTG.2D [UR44], [UR36] ;  /* 0x0000002c240073b5 */ /* 0x0005e20008008000 */
[----:B------:R0:W-:Y:S01]  /*11be0*/  UTMACMDFLUSH ;  /* 0x00000000000079b7 */ /* 0x0001e20000000000 */
[----:B--2---:R-:W-:-:S04]  /*11bf0*/  DEPBAR.LE SB0, 0x1 ;  /* 0x000080400000791a */ /* 0x004fc80000000000 */
.L_x_71:
[----:B------:R-:W-:Y:S05]  /*11c00*/  BSYNC B0 ;  /* 0x0000000000007941 */ /* 0x000fea0003800000 */
.L_x_70:
[----:B------:R-:W-:Y:S06]  /*11c10*/  BAR.SYNC.DEFER_BLOCKING 0x1, 0x80 ;  /* 0x0042000000007b1d */ /* 0x000fec0000010000 */
[----:B------:R-:W-:Y:S05]  /*11c20*/  @!P0 BRA `(.L_x_72) ;  /* 0x0000000000048947 */ /* 0x000fea0003800000 */
[----:B------:R-:W-:Y:S01]  /*11c30*/  BPT.TRAP 0x1 ;  /* 0x000000040000795c */ /* 0x000fe20000300000 */
.L_x_72:
[----:B------:R-:W2:Y:S02]  /*11c40*/  SYNCS.PHASECHK.TRANS64.TRYWAIT P3, [UR47+0x344e8], R159 ;  /* 0x0344e89fff0075a7 */ /* 0x000ea4000806016f */
[----:B--2---:R-:W-:Y:S05]  /*11c50*/  @!P3 BRA `(.L_x_73) ;  /* 0x000001440050b947 */ /* 0x004fea0003800000 */
.L_x_545:
[----:B-1----:R-:W2:Y:S04]  /*11c60*/  LDL.LU R13, [R1+0x200] ;  /* 0x00020000010d7983 */ /* 0x002ea80000300800 */
        /* <DEDUP_REMOVED lines=15> */
[----:B------:R-:W-:Y:S05]  /*11d60*/  @P1 WARPSYNC.ALL ;  /* 0x0000000000001948 */ /* 0x000fea0003800000 */
[----:B------:R-:W1:Y:S04]  /*11d70*/  @P1 LDSM.16.MT88.4 R8, [R3+0x31000] ;  /* 0x031000000308183b */ /* 0x000e680000004200 */
[----:B------:R-:W5:Y:S01]  /*11d80*/  @P1 LDSM.16.MT88.4 R4, [R3+0x31800] ;  /* 0x031800000304183b */ /* 0x000f620000004200 */
[----:B------:R-:W-:Y:S05]  /*11d90*/  WARPSYNC.ALL ;  /* 0x0000000000007948 */ /* 0x000fea0003800000 */
[----:B------:R-:W-:Y:S01]  /*11da0*/  BSSY B0, `(.L_x_74) ;  /* 0x0000049000007945 */ /* 0x000fe20003800000 */
[----:B--2---:R-:W-:Y:S01]  /*11db0*/  FMUL R15, R13, R2 ;  /* 0x000000020d0f7220 */ /* 0x004fe20000400000 */
[----:B-1----:R-:W-:-:S02]  /*11dc0*/  HADD2.F32 R13, -RZ, R8.H0_H0 ;  /* 0x20000008ff0d7230 */ /* 0x002fc40000004100 */
[----:B---3--:R-:W-:Y:S01]  /*11dd0*/  FMUL R14, R12, R2 ;  /* 0x000000020c0e7220 */ /* 0x008fe20000400000 */
[----:B------:R-:W-:Y:S02]  /*11de0*/  HADD2.F32 R12, -RZ, R8.H1_H1 ;  /* 0x30000008ff0c7230 */ /* 0x000fe40000004100 */
[----:B------:R-:W-:Y:S01]  /*11df0*/  FFMA R152, R13, R0, R15 ;  /* 0x000000000d987223 */ /* 0x000fe2000000000f */
[--C-:B------:R-:W-:Y:S02]  /*11e00*/  HADD2.F32 R13, -RZ, R9.reuse.H0_H0 ;  /* 0x20000009ff0d7230 */ /* 0x100fe40000004100 */
[----:B----4-:R-:W-:Y:S01]  /*11e10*/  FMUL R15, R20, R2 ;  /* 0x00000002140f7220 */ /* 0x010fe20000400000 */
[----:B------:R-:W-:Y:S01]  /*11e20*/  FFMA R21, R12, R0, R14 ;  /* 0x000000000c157223 */ /* 0x000fe2000000000e */
[----:B------:R-:W-:Y:S02]  /*11e30*/  HADD2.F32 R12, -RZ, R9.H1_H1 ;  /* 0x30000009ff0c7230 */ /* 0x000fe40000004100 */
[----:B-----5:R-:W-:Y:S01]  /*11e40*/  FMUL R14, R19, R2 ;  /* 0x00000002130e7220 */ /* 0x020fe20000400000 */
[----:B------:R-:W-:Y:S01]  /*11e50*/  FFMA R20, R13, R0, R15 ;  /* 0x000000000d147223 */ /* 0x000fe2000000000f */
[----:B------:R-:W-:-:S02]  /*11e60*/  HADD2.F32 R13, -RZ, R10.H0_H0 ;  /* 0x2000000aff0d7230 */ /* 0x000fc40000004100 */
[----:B------:R-:W-:Y:S01]  /*11e70*/  FFMA R19, R12, R0, R14 ;  /* 0x000000000c137223 */ /* 0x000fe2000000000e */
[-C--:B------:R-:W-:Y:S01]  /*11e80*/  FMUL R15, R18, R2.reuse ;  /* 0x00000002120f7220 */ /* 0x080fe20000400000 */
[----:B------:R-:W-:Y:S02]  /*11e90*/  HADD2.F32 R12, -RZ, R10.H1_H1 ;  /* 0x3000000aff0c7230 */ /* 0x000fe40000004100 */
[----:B------:R-:W-:Y:S01]  /*11ea0*/  FMUL R14, R17, R2 ;  /* 0x00000002110e7220 */ /* 0x000fe20000400000 */
[-C--:B------:R-:W-:Y:S01]  /*11eb0*/  FFMA R18, R13, R0.reuse, R15 ;  /* 0x000000000d127223 */ /* 0x080fe2000000000f */
[--C-:B------:R-:W-:Y:S02]  /*11ec0*/  HADD2.F32 R13, -RZ, R11.reuse.H0_H0 ;  /* 0x2000000bff0d7230 */ /* 0x100fe40000004100 */
[----:B------:R-:W-:Y:S01]  /*11ed0*/  FFMA R17, R12, R0, R14 ;  /* 0x000000000c117223 */ /* 0x000fe2000000000e */
[----:B------:R-:W-:Y:S01]  /*11ee0*/  FMUL R15, R167, R2 ;  /* 0x00000002a70f7220 */ /* 0x000fe20000400000 */
[----:B------:R-:W-:-:S02]  /*11ef0*/  HADD2.F32 R12, -RZ, R11.H1_H1 ;  /* 0x3000000bff0c7230 */ /* 0x000fc40000004100 */
[----:B------:R-:W-:Y:S01]  /*11f00*/  FMUL R14, R16, R2 ;  /* 0x00000002100e7220 */ /* 0x000fe20000400000 */
[----:B------:R-:W-:Y:S01]  /*11f10*/  FFMA R16, R13, R0, R15 ;  /* 0x000000000d107223 */ /* 0x000fe2000000000f */
[----:B------:R-:W-:Y:S02]  /*11f20*/  F2FP.F16.F32.PACK_AB R13, R19, R20 ;  /* 0x00000014130d723e */ /* 0x000fe400000000ff */
[----:B------:R-:W-:Y:S01]  /*11f30*/  FFMA R15, R12, R0, R14 ;  /* 0x000000000c0f7223 */ /* 0x000fe2000000000e */
[----:B------:R-:W-:Y:S02]  /*11f40*/  F2FP.F16.F32.PACK_AB R12, R21, R152 ;  /* 0x00000098150c723e */ /* 0x000fe400000000ff */
[----:B------:R-:W-:Y:S02]  /*11f50*/  F2FP.F16.F32.PACK_AB R14, R17, R18 ;  /* 0x00000012110e723e */ /* 0x000fe400000000ff */
[----:B------:R-:W-:-:S05]  /*11f60*/  F2FP.F16.F32.PACK_AB R15, R15, R16 ;  /* 0x000000100f0f723e */ /* 0x000fca00000000ff */
[----:B------:R1:W-:Y:S02]  /*11f70*/  STSM.16.MT88.4 [R3+0x31000], R12 ;  /* 0x0310000c03007844 */ /* 0x0003e40000004200 */
[--C-:B-1----:R-:W-:Y:S02]  /*11f80*/  HADD2.F32 R13, -RZ, R4.reuse.H0_H0 ;  /* 0x20000004ff0d7230 */ /* 0x102fe40000004100 */
        /* <DEDUP_REMOVED lines=9> */
[-C--:B------:R-:W-:Y:S01]  /*12020*/  FFMA R20, R13, R0.reuse, R15 ;  /* 0x000000000d147223 */ /* 0x080fe2000000000f */
[--C-:B------:R-:W-:Y:S02]  /*12030*/  HADD2.F32 R13, -RZ, R6.reuse.H0_H0 ;  /* 0x20000006ff0d7230 */ /* 0x100fe40000004100 */
[----:B------:R-:W-:Y:S01]  /*12040*/  FFMA R19, R12, R0, R14 ;  /* 0x000000000c137223 */ /* 0x000fe2000000000e */
[-C--:B------:R-:W-:Y:S01]  /*12050*/  FMUL R15, R162, R2.reuse ;  /* 0x00000002a20f7220 */ /* 0x080fe20000400000 */
[----:B------:R-:W-:Y:S02]  /*12060*/  HADD2.F32 R12, -RZ, R6.H1_H1 ;  /* 0x30000006ff0c7230 */ /* 0x000fe40000004100 */
[----:B------:R-:W-:Y:S01]  /*12070*/  FMUL R14, R161, R2 ;  /* 0x00000002a10e7220 */ /* 0x000fe20000400000 */
[----:B------:R-:W-:Y:S01]  /*12080*/  FFMA R18, R13, R0, R15 ;  /* 0x000000000d127223 */ /* 0x000fe2000000000f */
[----:B------:R-:W-:-:S02]  /*12090*/  HADD2.F32 R13, -RZ, R7.H0_H0 ;  /* 0x20000007ff0d7230 */ /* 0x000fc40000004100 */
[----:B------:R-:W-:Y:S01]  /*120a0*/  FFMA R17, R12, R0, R14 ;  /* 0x000000000c117223 */ /* 0x000fe2000000000e */
[-C--:B------:R-:W-:Y:S01]  /*120b0*/  FMUL R15, R160, R2.reuse ;  /* 0x00000002a00f7220 */ /* 0x080fe20000400000 */
[----:B------:R-:W-:Y:S02]  /*120c0*/  HADD2.F32 R12, -RZ, R7.H1_H1 ;  /* 0x30000007ff0c7230 */ /* 0x000fe40000004100 */
[----:B------:R-:W-:Y:S01]  /*120d0*/  FMUL R14, R155, R2 ;  /* 0x000000029b0e7220 */ /* 0x000fe20000400000 */
[----:B------:R-:W-:Y:S01]  /*120e0*/  FFMA R16, R13, R0, R15 ;  /* 0x000000000d107223 */ /* 0x000fe2000000000f */
[----:B------:R-:W-:Y:S02]  /*120f0*/  F2FP.F16.F32.PACK_AB R13, R19, R20 ;  /* 0x00000014130d723e */ /* 0x000fe400000000ff */
[----:B------:R-:W-:Y:S01]  /*12100*/  FFMA R15, R12, R0, R14 ;  /* 0x000000000c0f7223 */ /* 0x000fe2000000000e */
[----:B------:R-:W-:Y:S02]  /*12110*/  F2FP.F16.F32.PACK_AB R12, R21, R152 ;  /* 0x00000098150c723e */ /* 0x000fe400000000ff */
[----:B------:R-:W-:-:S02]  /*12120*/  F2FP.F16.F32.PACK_AB R14, R17, R18 ;  /* 0x00000012110e723e */ /* 0x000fc400000000ff */
[----:B------:R-:W-:-:S05]  /*12130*/  F2FP.F16.F32.PACK_AB R15, R15, R16 ;  /* 0x000000100f0f723e */ /* 0x000fca00000000ff */
        /* <DEDUP_REMOVED lines=9> */
[----:B------:R-:W-:Y:S02]  /*121d0*/  UIADD3 UR5, UR45, 0x40, URZ ;  /* 0x000000402d057890 */ /* 0x000fe4000fffe03f */
[----:B------:R-:W-:Y:S01]  /*121e0*/  UIADD3 UR4, UR47, 0x31000, URZ ;  /* 0x000310002f047890 */ /* 0x000fe2000fffe03f */
[----:B------:R-:W-:-:S08]  /*121f0*/  UMOV UR6, UR46 ;  /* 0x0000002e00067c82 */ /* 0x000fd00008000000 */
[----:B------:R2:W-:Y:S01]  /*12200*/  UTMASTG.2D [UR4], [UR36] ;  /* 0x00000004240073b5 */ /* 0x0005e20008008000 */
[----:B------:R0:W-:Y:S01]  /*12210*/  UTMACMDFLUSH ;  /* 0x00000000000079b7 */ /* 0x0001e20000000000 */
[----:B--2---:R-:W-:-:S04]  /*12220*/  DEPBAR.LE SB0, 0x1 ;  /* 0x000080400000791a */ /* 0x004fc80000000000 */
.L_x_75:
[----:B------:R-:W-:Y:S05]  /*12230*/  BSYNC B0 ;  /* 0x0000000000007941 */ /* 0x000fea0003800000 */
.L_x_74:
[----:B------:R-:W-:Y:S06]  /*12240*/  BAR.SYNC.DEFER_BLOCKING 0x1, 0x80 ;  /* 0x0042000000007b1d */ /* 0x000fec0000010000 */
[----:B------:R-:W-:Y:S05]  /*12250*/  @!P0 BRA `(.L_x_76) ;  /* 0x0000000000048947 */ /* 0x000fea0003800000 */
[----:B------:R-:W-:Y:S01]  /*12260*/  BPT.TRAP 0x1 ;  /* 0x000000040000795c */ /* 0x000fe20000300000 */
.L_x_76:
[----:B------:R-:W-:-:S04]  /*12270*/  UIADD3 UR4, UR47, 0x34500, URZ ;  /* 0x000345002f047890 */ /* 0x000fc8000fffe03f */
[----:B------:R-:W-:-:S09]  /*12280*/  UPRMT UR4, UR57, 0x654, UR4 ;  /* 0x0000065439047896 */ /* 0x000fd20008000004 */
[----:B------:R-:W-:Y:S01]  /*12290*/  SYNCS.ARRIVE.TRANS64.RED.A1T0 RZ, [UR4], RZ ;  /* 0x000000ffffff79a7 */ /* 0x000fe20008100404 */
[----:B------:R-:W-:Y:S05]  /*122a0*/  @!P0 BRA `(.L_x_77) ;  /* 0x0000000000048947 */ /* 0x000fea0003800000 */
[----:B------:R-:W-:Y:S01]  /*122b0*/  BPT.TRAP 0x1 ;  /* 0x000000040000795c */ /* 0x000fe20000300000 */
.L_x_77:
[----:B------:R-:W2:Y:S02]  /*122c0*/  SYNCS.PHASECHK.TRANS64.TRYWAIT P3, [UR47+0x344f0], R159 ;  /* 0x0344f09fff0075a7 */ /* 0x000ea4000806016f */
[----:B--2---:R-:W-:Y:S05]  /*122d0*/  @!P3 BRA `(.L_x_78) ;  /* 0x0000013c00c8b947 */ /* 0x004fea0003800000 */
.L_x_546:
[----:B-1----:R-:W2:Y:S04]  /*122e0*/  LDL.LU R13, [R1] ;  /* 0x00000000010d7983 */ /* 0x002ea80000300800 */
        /* <DEDUP_REMOVED lines=92> */
.L_x_80:
[----:B------:R-:W-:Y:S05]  /*128b0*/  BSYNC B0 ;  /* 0x0000000000007941 */ /* 0x000fea0003800000 */
.L_x_79:
[----:B------:R-:W-:Y:S06]  /*128c0*/  BAR.SYNC.DEFER_BLOCKING 0x1, 0x80 ;  /* 0x0042000000007b1d */ /* 0x000fec0000010000 */
[----:B------:R-:W-:Y:S05]  /*128d0*/  @!P0 BRA `(.L_x_81) ;  /* 0x0000000000048947 */ /* 0x000fea0003800000 */
[----:B------:R-:W-:Y:S01]  /*128e0*/  BPT.TRAP 0x1 ;  /* 0x000000040000795c */ /* 0x000fe20000300000 */
.L_x_81:
[----:B------:R-:W-:-:S04]  /*128f0*/  UIADD3 UR5, UR47, 0x34508, URZ ;  /* 0x000345082f057890 */ /* 0x000fc8000fffe03f */
[----:B------:R-:W-:-:S09]  /*12900*/  UPRMT UR5, UR57, 0x654, UR5 ;  /* 0x0000065439057896 */ /* 0x000fd20008000005 */
[----:B------:R-:W-:Y:S01]  /*12910*/  SYNCS.ARRIVE.TRANS64.RED.A1T0 RZ, [UR5], RZ ;  /* 0x000000ffffff79a7 */ /* 0x000fe20008100405 */
[----:B------:R-:W-:Y:S05]  /*12920*/  @!P0 BRA `(.L_x_82) ;  /* 0x0000000000048947 */ /* 0x000fea0003800000 */
[----:B------:R-:W-:Y:S01]  /*12930*/  BPT.TRAP 0x1 ;  /* 0x000000040000795c */ /* 0x000fe20000300000 */
.L_x_82:
[----:B------:R-:W2:Y:S02]  /*12940*/  SYNCS.PHASECHK.TRANS64.TRYWAIT P3, [UR47+0x344f8], R159 ;  /* 0x0344f89fff0075a7 */ /* 0x000ea4000806016f */
[----:B--2---:R-:W-:Y:S05]  /*12950*/  @!P3 BRA `(.L_x_83) ;  /* 0x000001380040b947 */ /* 0x004fea0003800000 */
.L_x_547:
[----:B------:R-:W-:Y:S05]  /*12960*/  @P1 WARPSYNC.ALL ;  /* 0x0000000000001948 */ /* 0x000fea0003800000 */
[----:B------:R-:W1:Y:S01]  /*12970*/  @P1 LDSM.16.MT88.4 R8, [R3+0x33000] ;  /* 0x033000000308183b */ /* 0x000e620000004200 */
[-C--:B------:R-:W-:Y:S01]  /*12980*/  FMUL R24, R24, R2.reuse ;  /* 0x0000000218187220 */ /* 0x080fe20000400000 */
[-C--:B------:R-:W-:Y:S01]  /*12990*/  FMUL R25, R25, R2.reuse ;  /* 0x0000000219197220 */ /* 0x080fe20000400000 */
[-C--:B------:R-:W-:Y:S01]  /*129a0*/  FMUL R26, R26, R2.reuse ;  /* 0x000000021a1a7220 */ /* 0x080fe20000400000 */
[----:B------:R-:W2:Y:S01]  /*129b0*/  @P1 LDSM.16.MT88.4 R4, [R3+0x33800] ;  /* 0x033800000304183b */ /* 0x000ea20000004200 */
[-C--:B------:R-:W-:Y:S01]  /*129c0*/  FMUL R27, R27, R2.reuse ;  /* 0x000000021b1b7220 */ /* 0x080fe20000400000 */
[-C--:B------:R-:W-:Y:S01]  /*129d0*/  FMUL R28, R28, R2.reuse ;  /* 0x000000021c1c7220 */ /* 0x080fe20000400000 */
[-C--:B------:R-:W-:Y:S01]  /*129e0*/  FMUL R29, R29, R2.reuse ;  /* 0x000000021d1d7220 */ /* 0x080fe20000400000 */
[-C--:B------:R-:W-:Y:S01]  /*129f0*/  FMUL R30, R30, R2.reuse ;  /* 0x000000021e1e7220 */ /* 0x080fe20000400000 */
[-C--:B------:R-:W-:Y:S01]  /*12a00*/  FMUL R31, R31, R2.reuse ;  /* 0x000000021f1f7220 */ /* 0x080fe20000400000 */
[----:B------:R-:W-:Y:S05]  /*12a10*/  WARPSYNC.ALL ;  /* 0x0000000000007948 */ /* 0x000fea0003800000 */
[-C--:B------:R-:W-:Y:S01]  /*12a20*/  FMUL R32, R32, R2.reuse ;  /* 0x0000000220207220 */ /* 0x080fe20000400000 */
[-C--:B------:R-:W-:Y:S01]  /*12a30*/  FMUL R33, R33, R2.reuse ;  /* 0x0000000221217220 */ /* 0x080fe20000400000 */
[-C--:B------:R-:W-:Y:S01]  /*12a40*/  FMUL R34, R34, R2.reuse ;  /* 0x0000000222227220 */ /* 0x080fe20000400000 */
[-C--:B------:R-:W-:Y:S01]  /*12a50*/  FMUL R35, R35, R2.reuse ;  /* 0x0000000223237220 */ /* 0x080fe20000400000 */
[-C--:B------:R-:W-:Y:S01]  /*12a60*/  FMUL R36, R36, R2.reuse ;  /* 0x0000000224247220 */ /* 0x080fe20000400000 */
[-C--:B------:R-:W-:Y:S01]  /*12a70*/  FMUL R37, R37, R2.reuse ;  /* 0x0000000225257220 */ /* 0x080fe20000400000 */
[-C--:B------:R-:W-:Y:S01]  /*12a80*/  FMUL R38, R38, R2.reuse ;  /* 0x0000000226267220 */ /* 0x080fe20000400000 */
[----:B------:R-:W-:Y:S01]  /*12a90*/  FMUL R39, R39, R2 ;  /* 0x0000000227277220 */ /* 0x000fe20000400000 */
[----:B------:R-:W-:Y:S01]  /*12aa0*/  BSSY B0, `(.L_x_84) ;  /* 0x0000039000007945 */ /* 0x000fe20003800000 */
[----:B-1----:R-:W-:-:S02]  /*12ab0*/  HADD2.F32 R13, -RZ, R8.H0_H0 ;  /* 0x20000008ff0d7230 */ /* 0x002fc40000004100 */
[----:B------:R-:W-:-:S03]  /*12ac0*/  HADD2.F32 R12, -RZ, R8.H1_H1 ;  /* 0x30000008ff0c7230 */ /* 0x000fc60000004100 */
[-C--:B------:R-:W-:Y:S01]  /*12ad0*/  FFMA R24, R13, R0.reuse, R24 ;  /* 0x000000000d187223 */ /* 0x080fe20000000018 */
[--C-:B------:R-:W-:Y:S02]  /*12ae0*/  HADD2.F32 R13, -RZ, R9.reuse.H0_H0 ;  /* 0x20000009ff0d7230 */ /* 0x100fe40000004100 */
[-C--:B------:R-:W-:Y:S01]  /*12af0*/  FFMA R25, R12, R0.reuse, R25 ;  /* 0x000000000c197223 */ /* 0x080fe20000000019 */
[----:B------:R-:W-:Y:S02]  /*12b00*/  HADD2.F32 R12, -RZ, R9.H1_H1 ;  /* 0x30000009ff0c7230 */ /* 0x000fe40000004100 */
[-C--:B------:R-:W-:Y:S01]  /*12b10*/  FFMA R26, R13, R0.reuse, R26 ;  /* 0x000000000d1a7223 */ /* 0x080fe2000000001a */
[--C-:B------:R-:W-:Y:S02]  /*12b20*/  HADD2.F32 R13, -RZ, R10.reuse.H0_H0 ;  /* 0x2000000aff0d7230 */ /* 0x100fe40000004100 */
[----:B------:R-:W-:Y:S01]  /*12b30*/  FFMA R27, R12, R0, R27 ;  /* 0x000000000c1b7223 */ /* 0x000fe2000000001b */
[----:B------:R-:W-:-:S02]  /*12b40*/  HADD2.F32 R12, -RZ, R10.H1_H1 ;  /* 0x3000000aff0c7230 */ /* 0x000fc40000004100 */
[-C--:B------:R-:W-:Y:S01]  /*12b50*/  FFMA R28, R13, R0.reuse, R28 ;  /* 0x000000000d1c7223 */ /* 0x080fe2000000001c */
[--C-:B------:R-:W-:Y:S02]  /*12b60*/  HADD2.F32 R13, -RZ, R11.reuse.H0_H0 ;  /* 0x2000000bff0d7230 */ /* 0x100fe40000004100 */
[-C--:B------:R-:W-:Y:S01]  /*12b70*/  FFMA R14, R12, R0.reuse, R29 ;  /* 0x000000000c0e7223 */ /* 0x080fe2000000001d */
[----:B------:R-:W-:Y:S02]  /*12b80*/  HADD2.F32 R12, -RZ, R11.H1_H1 ;  /* 0x3000000bff0c7230 */ /* 0x000fe40000004100 */
[----:B------:R-:W-:Y:S01]  /*12b90*/  FFMA R30, R13, R0, R30 ;  /* 0x000000000d1e7223 */ /* 0x000fe2000000001e */
[----:B------:R-:W-:Y:S02]  /*12ba0*/  F2FP.F16.F32.PACK_AB R13, R27, R26 ;  /* 0x0000001a1b0d723e */ /* 0x000fe400000000ff */
[----:B------:R-:W-:Y:S01]  /*12bb0*/  FFMA R15, R12, R0, R31 ;  /* 0x000000000c0f7223 */ /* 0x000fe2000000001f */
[----:B------:R-:W-:-:S02]  /*12bc0*/  F2FP.F16.F32.PACK_AB R12, R25, R24 ;  /* 0x00000018190c723e */ /* 0x000fc400000000ff */
[----:B------:R-:W-:Y:S02]  /*12bd0*/  F2FP.F16.F32.PACK_AB R14, R14, R28 ;  /* 0x0000001c0e0e723e */ /* 0x000fe400000000ff */
[----:B------:R-:W-:-:S05]  /*12be0*/  F2FP.F16.F32.PACK_AB R15, R15, R30 ;  /* 0x0000001e0f0f723e */ /* 0x000fca00000000ff */
[----:B------:R2:W-:Y:S02]  /*12bf0*/  STSM.16.MT88.4 [R3+0x33000], R12 ;  /* 0x0330000c03007844 */ /* 0x0005e40000004200 */
[--C-:B--2---:R-:W-:Y:S02]  /*12c00*/  HADD2.F32 R13, -RZ, R4.reuse.H0_H0 ;  /* 0x20000004ff0d7230 */ /* 0x104fe40000004100 */
        /* <DEDUP_REMOVED lines=34> */
.L_x_85:
[----:B------:R-:W-:Y:S05]  /*12e30*/  BSYNC B0 ;  /* 0x0000000000007941 */ /* 0x000fea0003800000 */
.L_x_84:
[----:B------:R-:W-:Y:S06]  /*12e40*/  BAR.SYNC.DEFER_BLOCKING 0x1, 0x80 ;  /* 0x0042000000007b1d */ /* 0x000fec0000010000 */
[----:B------:R-:W-:Y:S05]  /*12e50*/  @!P0 BRA `(.L_x_86) ;  /* 0x0000000000048947 */ /* 0x000fea0003800000 */
[----:B------:R-:W-:Y:S01]  /*12e60*/  BPT.TRAP 0x1 ;  /* 0x000000040000795c */ /* 0x000fe20000300000 */
.L_x_86:
[----:B------:R-:W-:-:S04]  /*12e70*/  UIADD3 UR6, UR47, 0x34510, URZ ;  /* 0x000345102f067890 */ /* 0x000fc8000fffe03f */
[----:B------:R-:W-:-:S09]  /*12e80*/  UPRMT UR6, UR57, 0x654, UR6 ;  /* 0x0000065439067896 */ /* 0x000fd20008000006 */
[----:B------:R-:W-:Y:S01]  /*12e90*/  SYNCS.ARRIVE.TRANS64.RED.A1T0 RZ, [UR6], RZ ;  /* 0x000000ffffff79a7 */ /* 0x000fe20008100406 */
[----:B------:R-:W-:Y:S05]  /*12ea0*/  @!P0 BRA `(.L_x_87) ;  /* 0x0000000000048947 */ /* 0x000fea0003800000 */
[----:B------:R-:W-:Y:S01]  /*12eb0*/  BPT.TRAP 0x1 ;  /* 0x000000040000795c */ /* 0x000fe20000300000 */
.L_x_87:
[----:B------:R-:W-:-:S04]  /*12ec0*/  MOV R25, 0x1 ;  /* 0x0000000100197802 */ /* 0x000fc80000000f00 */
[----:B------:R-:W-:-:S04]  /*12ed0*/  SHF.L.U32 R25, R25, 0x1f, RZ ;  /* 0x0000001f19197819 */ /* 0x000fc800000006ff */
[----:B------:R-:W2:Y:S02]  /*12ee0*/  SYNCS.PHASECHK.TRANS64.TRYWAIT P3, [UR47+0x344e0], R25 ;  /* 0x0344e019ff0075a7 */ /* 0x000ea4000806016f */
[----:B--2---:R-:W-:Y:S05]  /*12ef0*/  @!P3 BRA `(.L_x_88) ;  /* 0x0000013000f0b947 */ /* 0x004fea0003800000 */
.L_x_548:
        /* <DEDUP_REMOVED lines=22> */
[----:B-1----:R-:W-:-:S05]  /*13060*/  HADD2.F32 R12, -RZ, R8.H0_H0 ;  /* 0x20000008ff0c7230 */ /* 0x002fca0000004100 */
[----:B------:R-:W-:Y:S01]  /*13070*/  FFMA R21, R12, R0, R13 ;  /* 0x000000000c157223 */ /* 0x000fe2000000000d */
[----:B------:R-:W-:Y:S02]  /*13080*/  HADD2.F32 R12, -RZ, R8.H1_H1 ;  /* 0x30000008ff0c7230 */ /* 0x000fe40000004100 */
[----:B---3--:R-:W-:-:S04]  /*13090*/  FMUL R13, R20, R2 ;  /* 0x00000002140d7220 */ /* 0x008fc80000400000 */
[----:B------:R-:W-:Y:S01]  /*130a0*/  FFMA R20, R12, R0, R13 ;  /* 0x000000000c147223 */ /* 0x000fe2000000000d */
[----:B------:R-:W-:Y:S02]  /*130b0*/  HADD2.F32 R12, -RZ, R9.H0_H0 ;  /* 0x20000009ff0c7230 */ /* 0x000fe40000004100 */
[----:B----4-:R-:W-:-:S04]  /*130c0*/  FMUL R13, R19, R2 ;  /* 0x00000002130d7220 */ /* 0x010fc80000400000 */
[----:B------:R-:W-:Y:S01]  /*130d0*/  FFMA R19, R12, R0, R13 ;  /* 0x000000000c137223 */ /* 0x000fe2000000000d */
[----:B------:R-:W-:Y:S02]  /*130e0*/  HADD2.F32 R12, -RZ, R9.H1_H1 ;  /* 0x30000009ff0c7230 */ /* 0x000fe40000004100 */
[----:B-----5:R-:W-:-:S04]  /*130f0*/  FMUL R13, R18, R2 ;  /* 0x00000002120d7220 */ /* 0x020fc80000400000 */
[----:B------:R-:W-:Y:S01]  /*13100*/  FFMA R18, R12, R0, R13 ;  /* 0x000000000c127223 */ /* 0x000fe2000000000d */
[----:B------:R-:W-:Y:S02]  /*13110*/  HADD2.F32 R12, -RZ, R10.H0_H0 ;  /* 0x2000000aff0c7230 */ /* 0x000fe40000004100 */
[----:B------:R-:W-:-:S04]  /*13120*/  FMUL R13, R17, R2 ;  /* 0x00000002110d7220 */ /* 0x000fc80000400000 */
[----:B------:R-:W-:Y:S01]  /*13130*/  FFMA R17, R12, R0, R13 ;  /* 0x000000000c117223 */ /* 0x000fe2000000000d */
[----:B------:R-:W-:Y:S02]  /*13140*/  HADD2.F32 R12, -RZ, R10.H1_H1 ;  /* 0x3000000aff0c7230 */ /* 0x000fe40000004100 */
[----:B------:R-:W-:-:S04]  /*13150*/  FMUL R13, R14, R2 ;  /* 0x000000020e0d7220 */ /* 0x000fc80000400000 */
[----:B------:R-:W-:Y:S01]  /*13160*/  FFMA R14, R12, R0, R13 ;  /* 0x000000000c0e7223 */ /* 0x000fe2000000000d */
[--C-:B------:R-:W-:Y:S02]  /*13170*/  HADD2.F32 R12, -RZ, R11.reuse.H0_H0 ;  /* 0x2000000bff0c7230 */ /* 0x100fe40000004100 */
[----:B------:R-:W-:Y:S02]  /*13180*/  FMUL R13, R16, R2 ;  /* 0x00000002100d7220 */ /* 0x000fe40000400000 */
[----:B------:R-:W-:Y:S02]  /*13190*/  F2FP.F16.F32.PACK_AB R14, R14, R17 ;  /* 0x000000110e0e723e */ /* 0x000fe400000000ff */
[----:B------:R-:W-:Y:S01]  /*131a0*/  FFMA R16, R12, R0, R13 ;  /* 0x000000000c107223 */ /* 0x000fe2000000000d */
[----:B------:R-:W-:Y:S02]  /*131b0*/  HADD2.F32 R12, -RZ, R11.H1_H1 ;  /* 0x3000000bff0c7230 */ /* 0x000fe40000004100 */
[----:B------:R-:W-:-:S04]  /*131c0*/  FMUL R13, R15, R2 ;  /* 0x000000020f0d7220 */ /* 0x000fc80000400000 */
        /* <DEDUP_REMOVED lines=48> */
.L_x_90:
[----:B------:R-:W-:Y:S05]  /*134d0*/  BSYNC B0 ;  /* 0x0000000000007941 */ /* 0x000fea0003800000 */
.L_x_89:
[----:B------:R-:W-:Y:S06]  /*134e0*/  BAR.SYNC.DEFER_BLOCKING 0x1, 0x80 ;  /* 0x0042000000007b1d */ /* 0x000fec0000010000 */
[----:B------:R-:W-:Y:S05]  /*134f0*/  @!P0 BRA `(.L_x_91) ;  /* 0x0000000000048947 */ /* 0x000fea0003800000 */
[----:B------:R-:W-:Y:S01]  /*13500*/  BPT.TRAP 0x1 ;  /* 0x000000040000795c */ /* 0x000fe20000300000 */
.L_x_91:
[----:B------:R-:W-:-:S04]  /*13510*/  UIADD3 UR7, UR47, 0x34518, URZ ;  /* 0x000345182f077890 */ /* 0x000fc8000fffe03f */
[----:B------:R-:W-:-:S09]  /*13520*/  UPRMT UR7, UR57, 0x654, UR7 ;  /* 0x0000065439077896 */ /* 0x000fd20008000007 */
[----:B------:R-:W-:Y:S01]  /*13530*/  SYNCS.ARRIVE.TRANS64.RED.A1T0 RZ, [UR7], RZ ;  /* 0x000000ffffff79a7 */ /* 0x000fe20008100407 */
[----:B------:R-:W-:Y:S05]  /*13540*/  @!P0 BRA `(.L_x_92) ;  /* 0x0000000000048947 */ /* 0x000fea0003800000 */
[----:B------:R-:W-:Y:S01]  /*13550*/  BPT.TRAP 0x1 ;  /* 0x000000040000795c */ /* 0x000fe20000300000 */
.L_x_92:
[----:B------:R-:W2:Y:S02]  /*13560*/  SYNCS.PHASECHK.TRANS64.TRYWAIT P3, [UR47+0x344e8], R25 ;  /* 0x0344e819ff0075a7 */ /* 0x000ea4000806016f */
[----:B--2---:R-:W-:Y:S05]  /*13570*/  @!P3 BRA `(.L_x_93) ;  /* 0x0000012c0068b947 */ /* 0x004fea0003800000 */
.L_x_549:
        /* <DEDUP_REMOVED lines=88> */
[----:B------:R-:W-:Y:S02]  /*13b00*/  UIADD3 UR9, UR45, 0x40, URZ ;  /* 0x000000402d097890 */ /* 0x000fe4000fffe03f */
[----:B------:R-:W-:-:S09]  /*13b10*/  UIADD3 UR8, UR47, 0x31000, URZ ;  /* 0x000310002f087890 */ /* 0x000fd2000fffe03f */
[----:B------:R2:W-:Y:S01]  /*13b20*/  UTMASTG.2D [UR8], [UR36] ;  /* 0x00000008240073b5 */ /* 0x0005e20008008000 */
[----:B------:R0:W-:Y:S01]  /*13b30*/  UTMACMDFLUSH ;  /* 0x00000000000079b7 */ /* 0x0001e20000000000 */
[----:B--2---:R-:W-:-:S04]  /*13b40*/  DEPBAR.LE SB0, 0x1 ;  /* 0x000080400000791a */ /* 0x004fc80000000000 */
.L_x_95:
[----:B------:R-:W-:Y:S05]  /*13b50*/  BSYNC B0 ;  /* 0x0000000000007941 */ /* 0x000fea0003800000 */
.L_x_94:
[----:B------:R-:W-:Y:S06]  /*13b60*/  BAR.SYNC.DEFER_BLOCKING 0x1, 0x80 ;  /* 0x0042000000007b1d */ /* 0x000fec0000010000 */
[----:B------:R-:W-:Y:S05]  /*13b70*/  @!P0 BRA `(.L_x_96) ;  /* 0x0000000000048947 */ /* 0x000fea0003800000 */
[----:B------:R-:W-:Y:S01]  /*13b80*/  BPT.TRAP 0x1 ;  /* 0x000000040000795c */ /* 0x000fe20000300000 */
.L_x_96:
[----:B------:R-:W-:Y:S01]  /*13b90*/  SYNCS.ARRIVE.TRANS64.RED.A1T0 RZ, [UR4], RZ ;  /* 0x000000ffffff79a7 */ /* 0x000fe20008100404 */
[----:B------:R-:W-:Y:S05]  /*13ba0*/  @!P0 BRA `(.L_x_97) ;  /* 0x0000000000048947 */ /* 0x000fea0003800000 */
[----:B------:R-:W-:Y:S01]  /*13bb0*/  BPT.TRAP 0x1 ;  /* 0x000000040000795c */ /* 0x000fe20000300000 */
.L_x_97:
[----:B------:R-:W2:Y:S02]  /*13bc0*/  SYNCS.PHASECHK.TRANS64.TRYWAIT P3, [UR47+0x344f0], R25 ;  /* 0x0344f019ff0075a7 */ /* 0x000ea4000806016f */
[----:B--2---:R-:W-:Y:S05]  /*13bd0*/  @!P3 BRA `(.L_x_98) ;  /* 0x0000012400e8b947 */ /* 0x004fea0003800000 */
.L_x_550:
        /* <DEDUP_REMOVED lines=93> */
.L_x_100:
[----:B------:R-:W-:Y:S05]  /*141b0*/  BSYNC B0 ;  /* 0x0000000000007941 */ /* 0x000fea0003800000 */
.L_x_99:
[----:B------:R-:W-:Y:S06]  /*141c0*/  BAR.SYNC.DEFER_BLOCKING 0x1, 0x80 ;  /* 0x0042000000007b1d */ /* 0x000fec0000010000 */
[----:B------:R-:W-:Y:S05]  /*141d0*/  @!P0 BRA `(.L_x_101) ;  /* 0x0000000000048947 */ /* 0x000fea0003800000 */
[----:B------:R-:W-:Y:S01]  /*141e0*/  BPT.TRAP 0x1 ;  /* 0x000000040000795c */ /* 0x000fe20000300000 */
.L_x_101:
[----:B------:R-:W-:Y:S01]  /*141f0*/  SYNCS.ARRIVE.TRANS64.RED.A1T0 RZ, [UR5], RZ ;  /* 0x000000ffffff79a7 */ /* 0x000fe20008100405 */
[----:B------:R-:W-:Y:S05]  /*14200*/  @!P0 BRA `(.L_x_102) ;  /* 0x0000000000048947 */ /* 0x000fea0003800000 */
[----:B------:R-:W-:Y:S01]  /*14210*/  BPT.TRAP 0x1 ;  /* 0x000000040000795c */ /* 0x000fe20000300000 */
.L_x_102:
[----:B------:R-:W2:Y:S02]  /*14220*/  SYNCS.PHASECHK.TRANS64.TRYWAIT P3, [UR47+0x344f8], R25 ;  /* 0x0344f819ff0075a7 */ /* 0x000ea4000806016f */
[----:B--2---:R-:W-:Y:S05]  /*14230*/  @!P3 BRA `(.L_x_103) ;  /* 0x000001200068b947 */ /* 0x004fea0003800000 */
.L_x_551:
        /* <DEDUP_REMOVED lines=21> */
[----:B-1----:R-:W-:-:S05]  /*14390*/  HADD2.F32 R12, -RZ, R8.H0_H0 ;  /* 0x20000008ff0c7230 */ /* 0x002fca0000004100 */
[----:B------:R-:W-:Y:S01]  /*143a0*/  FFMA R40, R12, R0, R40 ;  /* 0x000000000c287223 */ /* 0x000fe20000000028 */
[----:B------:R-:W-:-:S05]  /*143b0*/  HADD2.F32 R12, -RZ, R8.H1_H1 ;  /* 0x30000008ff0c7230 */ /* 0x000fca0000004100 */
[----:B------:R-:W-:Y:S01]  /*143c0*/  FFMA R41, R12, R0, R41 ;  /* 0x000000000c297223 */ /* 0x000fe20000000029 */
[----:B------:R-:W-:-:S05]  /*143d0*/  HADD2.F32 R12, -RZ, R9.H0_H0 ;  /* 0x20000009ff0c7230 */ /* 0x000fca0000004100 */
[----:B------:R-:W-:Y:S01]  /*143e0*/  FFMA R42, R12, R0, R42 ;  /* 0x000000000c2a7223 */ /* 0x000fe2000000002a */
[----:B------:R-:W-:-:S05]  /*143f0*/  HADD2.F32 R12, -RZ, R9.H1_H1 ;  /* 0x30000009ff0c7230 */ /* 0x000fca0000004100 */
[----:B------:R-:W-:Y:S01]  /*14400*/  FFMA R13, R12, R0, R43 ;  /* 0x000000000c0d7223 */ /* 0x000fe2000000002b */
[----:B------:R-:W-:-:S04]  /*14410*/  HADD2.F32 R12, -RZ, R10.H0_H0 ;  /* 0x2000000aff0c7230 */ /* 0x000fc80000004100 */
[----:B------:R-:W-:Y:S01]  /*14420*/  F2FP.F16.F32.PACK_AB R13, R13, R42 ;  /* 0x0000002a0d0d723e */ /* 0x000fe200000000ff */
        /* <DEDUP_REMOVED lines=8> */
[----:B------:R-:W-:-:S04]  /*144b0*/  F2FP.F16.F32.PACK_AB R12, R41, R40 ;  /* 0x00000028290c723e */ /* 0x000fc800000000ff */
        /* <DEDUP_REMOVED lines=37> */
.L_x_105:
[----:B------:R-:W-:Y:S05]  /*14710*/  BSYNC B0 ;  /* 0x0000000000007941 */ /* 0x000fea0003800000 */
.L_x_104:
[----:B------:R-:W-:Y:S06]  /*14720*/  BAR.SYNC.DEFER_BLOCKING 0x1, 0x80 ;  /* 0x0042000000007b1d */ /* 0x000fec0000010000 */
[----:B------:R-:W-:Y:S05]  /*14730*/  @!P0 BRA `(.L_x_106) ;  /* 0x0000000000048947 */ /* 0x000fea0003800000 */
[----:B------:R-:W-:Y:S01]  /*14740*/  BPT.TRAP 0x1 ;  /* 0x000000040000795c */ /* 0x000fe20000300000 */
.L_x_106:
[----:B------:R-:W-:Y:S01]  /*14750*/  SYNCS.ARRIVE.TRANS64.RED.A1T0 RZ, [UR6], RZ ;  /* 0x000000ffffff79a7 */ /* 0x000fe20008100406 */
[----:B------:R-:W-:Y:S05]  /*14760*/  @!P0 BRA `(.L_x_107) ;  /* 0x0000000000048947 */ /* 0x000fea0003800000 */
[----:B------:R-:W-:Y:S01]  /*14770*/  BPT.TRAP 0x1 ;  /* 0x000000040000795c */ /* 0x000fe20000300000 */
.L_x_107:
[----:B------:R-:W2:Y:S02]  /*14780*/  SYNCS.PHASECHK.TRANS64.TRYWAIT P3, [UR47+0x344e0], R159 ;  /* 0x0344e09fff0075a7 */ /* 0x000ea4000806016f */
[----:B--2---:R-:W-:Y:S05]  /*14790*/  @!P3 BRA `(.L_x_108) ;  /* 0x0000011c0028b947 */ /* 0x004fea0003800000 */
.L_x_552:
        /* <DEDUP_REMOVED lines=93> */
.L_x_110:
[----:B------:R-:W-:Y:S05]  /*14d70*/  BSYNC B0 ;  /* 0x0000000000007941 */ /* 0x000fea0003800000 */
.L_x_109:
[----:B------:R-:W-:Y:S06]  /*14d80*/  BAR.SYNC.DEFER_BLOCKING 0x1, 0x80 ;  /* 0x0042000000007b1d */ /* 0x000fec0000010000 */
[----:B------:R-:W-:Y:S05]  /*14d90*/  @!P0 BRA `(.L_x_111) ;  /* 0x0000000000048947 */ /* 0x000fea0003800000 */
[----:B------:R-:W-:Y:S01]  /*14da0*/  BPT.TRAP 0x1 ;  /* 0x000000040000795c */ /* 0x000fe20000300000 */
.L_x_111:
[----:B------:R-:W-:Y:S01]  /*14db0*/  SYNCS.ARRIVE.TRANS64.RED.A1T0 RZ, [UR7], RZ ;  /* 0x000000ffffff79a7 */ /* 0x000fe20008100407 */
[----:B------:R-:W-:Y:S05]  /*14dc0*/  @!P0 BRA `(.L_x_112) ;  /* 0x0000000000048947 */ /* 0x000fea0003800000 */
[----:B------:R-:W-:Y:S01]  /*14dd0*/  BPT.TRAP 0x1 ;  /* 0x000000040000795c */ /* 0x000fe20000300000 */
.L_x_112:
[----:B------:R-:W2:Y:S02]  /*14de0*/  SYNCS.PHASECHK.TRANS64.TRYWAIT P3, [UR47+0x344e8], R159 ;  /* 0x0344e89fff0075a7 */ /* 0x000ea4000806016f */
[----:B--2---:R-:W-:Y:S05]  /*14df0*/  @!P3 BRA `(.L_x_113) ;  /* 0x0000011400a8b947 */ /* 0x004fea0003800000 */
.L_x_553:
        /* <DEDUP_REMOVED lines=93> */
.L_x_115:
[----:B------:R-:W-:Y:S05]  /*153d0*/  BSYNC B0 ;  /* 0x0000000000007941 */ /* 0x000fea0003800000 */
.L_x_114:
[----:B------:R-:W-:Y:S06]  /*153e0*/  BAR.SYNC.DEFER_BLOCKING 0x1, 0x80 ;  /* 0x0042000000007b1d */ /* 0x000fec0000010000 */
[----:B------:R-:W-:Y:S05]  /*153f0*/  @!P0 BRA `(.L_x_116) ;  /* 0x0000000000048947 */ /* 0x000fea0003800000 */
[----:B------:R-:W-:Y:S01]  /*15400*/  BPT.TRAP 0x1 ;  /* 0x000000040000795c */ /* 0x000fe20000300000 */
.L_x_116:
[----:B------:R-:W-:Y:S01]  /*15410*/  SYNCS.ARRIVE.TRANS64.RED.A1T0 RZ, [UR4], RZ ;  /* 0x000000ffffff79a7 */ /* 0x000fe20008100404 */
[----:B------:R-:W-:Y:S05]  /*15420*/  @!P0 BRA `(.L_x_117) ;  /* 0x0000000000048947 */ /* 0x000fea0003800000 */
[----:B------:R-:W-:Y:S01]  /*15430*/  BPT.TRAP 0x1 ;  /* 0x000000040000795c */ /* 0x000fe20000300000 */
.L_x_117:
[----:B------:R-:W2:Y:S02]  /*15440*/  SYNCS.PHASECHK.TRANS64.TRYWAIT P3, [UR47+0x344f0], R159 ;  /* 0x0344f09fff0075a7 */ /* 0x000ea4000806016f */
[----:B--2---:R-:W-:Y:S05]  /*15450*/  @!P3 BRA `(.L_x_118) ;  /* 0x000001100028b947 */ /* 0x004fea0003800000 */
.L_x_554:
        /* <DEDUP_REMOVED lines=93> */
.L_x_120:
[----:B------:R-:W-:Y:S05]  /*15a30*/  BSYNC B0 ;  /* 0x0000000000007941 */ /* 0x000fea0003800000 */
.L_x_119:
[----:B------:R-:W-:Y:S06]  /*15a40*/  BAR.SYNC.DEFER_BLOCKING 0x1, 0x80 ;  /* 0x0042000000007b1d */ /* 0x000fec0000010000 */
[----:B------:R-:W-:Y:S05]  /*15a50*/  @!P0 BRA `(.L_x_121) ;  /* 0x0000000000048947 */ /* 0x000fea0003800000 */
[----:B------:R-:W-:Y:S01]  /*15a60*/  BPT.TRAP 0x1 ;  /* 0x000000040000795c */ /* 0x000fe20000300000 */
.L_x_121:
[----:B------:R-:W-:Y:S01]  /*15a70*/  SYNCS.ARRIVE.TRANS64.RED.A1T0 RZ, [UR5], RZ ;  /* 0x000000ffffff79a7 */ /* 0x000fe20008100405 */
[----:B------:R-:W-:Y:S05]  /*15a80*/  @!P0 BRA `(.L_x_122) ;  /* 0x0000000000048947 */ /* 0x000fea0003800000 */
[----:B------:R-:W-:Y:S01]  /*15a90*/  BPT.TRAP 0x1 ;  /* 0x000000040000795c */ /* 0x000fe20000300000 */
.L_x_122:
[----:B------:R-:W2:Y:S02]  /*15aa0*/  SYNCS.PHASECHK.TRANS64.TRYWAIT P3, [UR47+0x344f8], R159 ;  /* 0x0344f89fff0075a7 */ /* 0x000ea4000806016f */
[----:B--2---:R-:W-:Y:S05]  /*15ab0*/  @!P3 BRA `(.L_x_123) ;  /* 0x0000010800a8b947 */ /* 0x004fea0003800000 */
.L_x_555:
        /* <DEDUP_REMOVED lines=77> */
.L_x_125:
[----:B------:R-:W-:Y:S05]  /*15f90*/  BSYNC B0 ;  /* 0x0000000000007941 */ /* 0x000fea0003800000 */
.L_x_124:
[----:B------:R-:W-:Y:S06]  /*15fa0*/  BAR.SYNC.DEFER_BLOCKING 0x1, 0x80 ;  /* 0x0042000000007b1d */ /* 0x000fec0000010000 */
[----:B------:R-:W-:Y:S05]  /*15fb0*/  @!P0 BRA `(.L_x_126) ;  /* 0x0000000000048947 */ /* 0x000fea0003800000 */
[----:B------:R-:W-:Y:S01]  /*15fc0*/  BPT.TRAP 0x1 ;  /* 0x000000040000795c */ /* 0x000fe20000300000 */
.L_x_126:
[----:B------:R-:W-:Y:S01]  /*15fd0*/  SYNCS.ARRIVE.TRANS64.RED.A1T0 RZ, [UR6], RZ ;  /* 0x000000ffffff79a7 */ /* 0x000fe20008100406 */
[----:B------:R-:W-:Y:S05]  /*15fe0*/  @!P0 BRA `(.L_x_127) ;  /* 0x0000000000048947 */ /* 0x000fea0003800000 */
[----:B------:R-:W-:Y:S01]  /*15ff0*/  BPT.TRAP 0x1 ;  /* 0x000000040000795c */ /* 0x000fe20000300000 */
.L_x_127:
[----:B------:R-:W2:Y:S02]  /*16000*/  SYNCS.PHASECHK.TRANS64.TRYWAIT P3, [UR47+0x344e0], R25 ;  /* 0x0344e019ff0075a7 */ /* 0x000ea4000806016f */
[----:B--2---:R-:W-:Y:S05]  /*16010*/  @!P3 BRA `(.L_x_128) ;  /* 0x000001040068b947 */ /* 0x004fea0003800000 */
.L_x_556:
        /* <DEDUP_REMOVED lines=27> */
[----:B------:R-:W-:-:S04]  /*161d0*/  HADD2.F32 R13, -RZ, R9.H0_H0 ;  /* 0x20000009ff0d7230 */ /* 0x000fc80000004100 */
[----:B------:R-:W-:Y:S01]  /*161e0*/  F2FP.F16.F32.PACK_AB R12, R12, R14 ;  /* 0x0000000e0c0c723e */ /* 0x000fe200000000ff */
        /* <DEDUP_REMOVED lines=11> */
[----:B------:R-:W-:Y:S02]  /*162a0*/  HADD2.F32 R13, -RZ, R11.H0_H0 ;  /* 0x2000000bff0d7230 */ /* 0x000fe40000004100 */
[----:B------:R-:W-:-:S04]  /*162b0*/  FMUL R14, R16, R2 ;  /* 0x00000002100e7220 */ /* 0x000fc80000400000 */
        /* <DEDUP_REMOVED lines=51> */
.L_x_130:
[----:B------:R-:W-:Y:S05]  /*165f0*/  BSYNC B0 ;  /* 0x0000000000007941 */ /* 0x000fea0003800000 */
.L_x_129:
[----:B------:R-:W-:Y:S06]  /*16600*/  BAR.SYNC.DEFER_BLOCKING 0x1, 0x80 ;  /* 0x0042000000007b1d */ /* 0x000fec0000010000 */
[----:B------:R-:W-:Y:S05]  /*16610*/  @!P0 BRA `(.L_x_131) ;  /* 0x0000000000048947 */ /* 0x000fea0003800000 */
[----:B------:R-:W-:Y:S01]  /*16620*/  BPT.TRAP 0x1 ;  /* 0x000000040000795c */ /* 0x000fe20000300000 */
.L_x_131:
[----:B------:R-:W-:Y:S01]  /*16630*/  SYNCS.ARRIVE.TRANS64.RED.A1T0 RZ, [UR7], RZ ;  /* 0x000000ffffff79a7 */ /* 0x000fe20008100407 */
[----:B------:R-:W-:Y:S05]  /*16640*/  @!P0 BRA `(.L_x_132) ;  /* 0x0000000000048947 */ /* 0x000fea0003800000 */
[----:B------:R-:W-:Y:S01]  /*16650*/  BPT.TRAP 0x1 ;  /* 0x000000040000795c */ /* 0x000fe20000300000 */
.L_x_132:
[----:B------:R-:W2:Y:S02]  /*16660*/  SYNCS.PHASECHK.TRANS64.TRYWAIT P3, [UR47+0x344e8], R25 ;  /* 0x0344e819ff0075a7 */ /* 0x000ea4000806016f */
[----:B--2---:R-:W-:Y:S05]  /*16670*/  @!P3 BRA `(.L_x_133) ;  /* 0x000000fc00e8b947 */ /* 0x004fea0003800000 */
.L_x_557:
        /* <DEDUP_REMOVED lines=93> */
.L_x_135:
[----:B------:R-:W-:Y:S05]  /*16c50*/  BSYNC B0 ;  /* 0x0000000000007941 */ /* 0x000fea0003800000 */
.L_x_134:
[----:B------:R-:W-:Y:S06]  /*16c60*/  BAR.SYNC.DEFER_BLOCKING 0x1, 0x80 ;  /* 0x0042000000007b1d */ /* 0x000fec0000010000 */
[----:B------:R-:W-:Y:S05]  /*16c70*/  @!P0 BRA `(.L_x_136) ;  /* 0x0000000000048947 */ /* 0x000fea0003800000 */
[----:B------:R-:W-:Y:S01]  /*16c80*/  BPT.TRAP 0x1 ;  /* 0x000000040000795c */ /* 0x000fe20000300000 */
.L_x_136:
[----:B------:R-:W-:Y:S01]  /*16c90*/  SYNCS.ARRIVE.TRANS64.RED.A1T0 RZ, [UR4], RZ ;  /* 0x000000ffffff79a7 */ /* 0x000fe20008100404 */
[----:B------:R-:W-:Y:S05]  /*16ca0*/  @!P0 BRA `(.L_x_137) ;  /* 0x0000000000048947 */ /* 0x000fea0003800000 */
[----:B------:R-:W-:Y:S01]  /*16cb0*/  BPT.TRAP 0x1 ;  /* 0x000000040000795c */ /* 0x000fe20000300000 */
.L_x_137:
[----:B------:R-:W2:Y:S02]  /*16cc0*/  SYNCS.PHASECHK.TRANS64.TRYWAIT P3, [UR47+0x344f0], R25 ;  /* 0x0344f019ff0075a7 */ /* 0x000ea4000806016f */
[----:B--2---:R-:W-:Y:S05]  /*16cd0*/  @!P3 BRA `(.L_x_138) ;  /* 0x000000f80068b947 */ /* 0x004fea0003800000 */
.L_x_558:
        /* <DEDUP_REMOVED lines=93> */
.L_x_140:
[----:B------:R-:W-:Y:S05]  /*172b0*/  BSYNC B0 ;  /* 0x0000000000007941 */ /* 0x000fea0003800000 */
.L_x_139:
[----:B------:R-:W-:Y:S06]  /*172c0*/  BAR.SYNC.DEFER_BLOCKING 0x1, 0x80 ;  /* 0x0042000000007b1d */ /* 0x000fec0000010000 */
[----:B------:R-:W-:Y:S05]  /*172d0*/  @!P0 BRA `(.L_x_141) ;  /* 0x0000000000048947 */ /* 0x000fea0003800000 */
[----:B------:R-:W-:Y:S01]  /*172e0*/  BPT.TRAP 0x1 ;  /* 0x000000040000795c */ /* 0x000fe20000300000 */
.L_x_141:
[----:B------:R-:W-:Y:S01]  /*172f0*/  SYNCS.ARRIVE.TRANS64.RED.A1T0 RZ, [UR5], RZ ;  /* 0x000000ffffff79a7 */ /* 0x000fe20008100405 */
[----:B------:R-:W-:Y:S05]  /*17300*/  @!P0 BRA `(.L_x_142) ;  /* 0x0000000000048947 */ /* 0x000fea0003800000 */
[----:B------:R-:W-:Y:S01]  /*17310*/  BPT.TRAP 0x1 ;  /* 0x000000040000795c */ /* 0x000fe20000300000 */
.L_x_142:
[----:B------:R-:W2:Y:S02]  /*17320*/  SYNCS.PHASECHK.TRANS64.TRYWAIT P3, [UR47+0x344f8], R25 ;  /* 0x0344f819ff0075a7 */ /* 0x000ea4000806016f */
[----:B--2---:R-:W-:Y:S05]  /*17330*/  @!P3 BRA `(.L_x_143) ;  /* 0x000000f000e8b947 */ /* 0x004fea0003800000 */
.L_x_559:
        /* <DEDUP_REMOVED lines=22> */
[----:B------:R-:W-:-:S03]  /*174a0*/  HADD2.F32 R12, -RZ, R8.H0_H0 ;  /* 0x20000008ff0c7230 */ /* 0x000fc60000004100 */
[-C--:B------:R-:W-:Y:S01]  /*174b0*/  FFMA R74, R13, R0.reuse, R74 ;  /* 0x000000000d4a7223 */ /* 0x080fe2000000004a */
[----:B------:R-:W-:Y:S02]  /*174c0*/  HADD2.F32 R13, -RZ, R9.H1_H1 ;  /* 0x30000009ff0d7230 */ /* 0x000fe40000004100 */
[-C--:B------:R-:W-:Y:S01]  /*174d0*/  FFMA R72, R12, R0.reuse, R72 ;  /* 0x000000000c487223 */ /* 0x080fe20000000048 */
[----:B------:R-:W-:Y:S02]  /*174e0*/  HADD2.F32 R12, -RZ, R8.H1_H1 ;  /* 0x30000008ff0c7230 */ /* 0x000fe40000004100 */
[-C--:B------:R-:W-:Y:S01]  /*174f0*/  FFMA R75, R13, R0.reuse, R75 ;  /* 0x000000000d4b7223 */ /* 0x080fe2000000004b */
[----:B------:R-:W-:Y:S02]  /*17500*/  HADD2.F32 R13, -RZ, R10.H0_H0 ;  /* 0x2000000aff0d7230 */ /* 0x000fe40000004100 */
[----:B------:R-:W-:-:S03]  /*17510*/  FFMA R12, R12, R0, R73 ;  /* 0x000000000c0c7223 */ /* 0x000fc60000000049 */
[----:B------:R-:W-:Y:S01]  /*17520*/  FFMA R76, R13, R0, R76 ;  /* 0x000000000d4c7223 */ /* 0x000fe2000000004c */
[----:B------:R-:W-:Y:S01]  /*17530*/  HADD2.F32 R13, -RZ, R10.H1_H1 ;  /* 0x3000000aff0d7230 */ /* 0x000fe20000004100 */
[----:B------:R-:W-:-:S04]  /*17540*/  F2FP.F16.F32.PACK_AB R12, R12, R72 ;  /* 0x000000480c0c723e */ /* 0x000fc800000000ff */
        /* <DEDUP_REMOVED lines=44> */
.L_x_145:
[----:B------:R-:W-:Y:S05]  /*17810*/  BSYNC B0 ;  /* 0x0000000000007941 */ /* 0x000fea0003800000 */
.L_x_144:
[----:B------:R-:W-:Y:S06]  /*17820*/  BAR.SYNC.DEFER_BLOCKING 0x1, 0x80 ;  /* 0x0042000000007b1d */ /* 0x000fec0000010000 */
[----:B------:R-:W-:Y:S05]  /*17830*/  @!P0 BRA `(.L_x_146) ;  /* 0x0000000000048947 */ /* 0x000fea0003800000 */
[----:B------:R-:W-:Y:S01]  /*17840*/  BPT.TRAP 0x1 ;  /* 0x000000040000795c */ /* 0x000fe20000300000 */
.L_x_146:
[----:B------:R-:W-:Y:S01]  /*17850*/  SYNCS.ARRIVE.TRANS64.RED.A1T0 RZ, [UR6], RZ ;  /* 0x000000ffffff79a7 */ /* 0x000fe20008100406 */
[----:B------:R-:W-:Y:S05]  /*17860*/  @!P0 BRA `(.L_x_147) ;  /* 0x0000000000048947 */ /* 0x000fea0003800000 */
[----:B------:R-:W-:Y:S01]  /*17870*/  BPT.TRAP 0x1 ;  /* 0x000000040000795c */ /* 0x000fe20000300000 */
.L_x_147:
[----:B------:R-:W2:Y:S02]  /*17880*/  SYNCS.PHASECHK.TRANS64.TRYWAIT P3, [UR47+0x344e0], R159 ;  /* 0x0344e09fff0075a7 */ /* 0x000ea4000806016f */
[----:B--2---:R-:W-:Y:S05]  /*17890*/  @!P3 BRA `(.L_x_148) ;  /* 0x000000ec00a8b947 */ /* 0x004fea0003800000 */
.L_x_560:
        /* <DEDUP_REMOVED lines=34> */
[----:B------:R-:W-:-:S04]  /*17ac0*/  HADD2.F32 R14, -RZ, R10.H0_H0 ;  /* 0x2000000aff0e7230 */ /* 0x000fc80000004100 */
[----:B------:R-:W-:Y:S01]  /*17ad0*/  F2FP.F16.F32.PACK_AB R13, R13, R15 ;  /* 0x0000000f0d0d723e */ /* 0x000fe200000000ff */
        /* <DEDUP_REMOVED lines=11> */
[----:B------:R-:W-:-:S04]  /*17b90*/  F2FP.F16.F32.PACK_AB R14, R17, R18 ;  /* 0x00000012110e723e */ /* 0x000fc800000000ff */
        /* <DEDUP_REMOVED lines=45> */
.L_x_150:
[----:B------:R-:W-:Y:S05]  /*17e70*/  BSYNC B0 ;  /* 0x0000000000007941 */ /* 0x000fea0003800000 */
.L_x_149:
[----:B------:R-:W-:Y:S06]  /*17e80*/  BAR.SYNC.DEFER_BLOCKING 0x1, 0x80 ;  /* 0x0042000000007b1d */ /* 0x000fec0000010000 */
[----:B------:R-:W-:Y:S05]  /*17e90*/  @!P0 BRA `(.L_x_151) ;  /* 0x0000000000048947 */ /* 0x000fea0003800000 */
[----:B------:R-:W-:Y:S01]  /*17ea0*/  BPT.TRAP 0x1 ;  /* 0x000000040000795c */ /* 0x000fe20000300000 */
.L_x_151:
[----:B------:R-:W-:Y:S01]  /*17eb0*/  SYNCS.ARRIVE.TRANS64.RED.A1T0 RZ, [UR7], RZ ;  /* 0x000000ffffff79a7 */ /* 0x000fe20008100407 */
[----:B------:R-:W-:Y:S05]  /*17ec0*/  @!P0 BRA `(.L_x_152) ;  /* 0x0000000000048947 */ /* 0x000fea0003800000 */
[----:B------:R-:W-:Y:S01]  /*17ed0*/  BPT.TRAP 0x1 ;  /* 0x000000040000795c */ /* 0x000fe20000300000 */
.L_x_152:
[----:B------:R-:W2:Y:S02]  /*17ee0*/  SYNCS.PHASECHK.TRANS64.TRYWAIT P3, [UR47+0x344e8], R159 ;  /* 0x0344e89fff0075a7 */ /* 0x000ea4000806016f */
[----:B--2---:R-:W-:Y:S05]  /*17ef0*/  @!P3 BRA `(.L_x_153) ;  /* 0x000000e80028b947 */ /* 0x004fea0003800000 */
.L_x_561:
        /* <DEDUP_REMOVED lines=93> */
.L_x_155:
[----:B------:R-:W-:Y:S05]  /*184d0*/  BSYNC B0 ;  /* 0x0000000000007941 */ /* 0x000fea0003800000 */
.L_x_154:
[----:B------:R-:W-:Y:S06]  /*184e0*/  BAR.SYNC.DEFER_BLOCKING 0x1, 0x80 ;  /* 0x0042000000007b1d */ /* 0x000fec0000010000 */
[----:B------:R-:W-:Y:S05]  /*184f0*/  @!P0 BRA `(.L_x_156) ;  /* 0x0000000000048947 */ /* 0x000fea0003800000 */
[----:B------:R-:W-:Y:S01]  /*18500*/  BPT.TRAP 0x1 ;  /* 0x000000040000795c */ /* 0x000fe20000300000 */
.L_x_156:
[----:B------:R-:W-:Y:S01]  /*18510*/  SYNCS.ARRIVE.TRANS64.RED.A1T0 RZ, [UR4], RZ ;  /* 0x000000ffffff79a7 */ /* 0x000fe20008100404 */
[----:B------:R-:W-:Y:S05]  /*18520*/  @!P0 BRA `(.L_x_157) ;  /* 0x0000000000048947 */ /* 0x000fea0003800000 */
[----:B------:R-:W-:Y:S01]  /*18530*/  BPT.TRAP 0x1 ;  /* 0x000000040000795c */ /* 0x000fe20000300000 */
.L_x_157:
[----:B------:R-:W2:Y:S02]  /*18540*/  SYNCS.PHASECHK.TRANS64.TRYWAIT P3, [UR47+0x344f0], R159 ;  /* 0x0344f09fff0075a7 */ /* 0x000ea4000806016f */
[----:B--2---:R-:W-:Y:S05]  /*18550*/  @!P3 BRA `(.L_x_158) ;  /* 0x000000e000a8b947 */ /* 0x004fea0003800000 */
.L_x_562:
        /* <DEDUP_REMOVED lines=47> */
[----:B------:R-:W-:Y:S01]  /*18850*/  F2FP.F16.F32.PACK_AB R14, R17, R18 ;  /* 0x00000012110e723e */ /* 0x000fe200000000ff */
[----:B------:R-:W-:Y:S02]  /*18860*/  HADD2.F32 R18, -RZ, R7.H0_H0 ;  /* 0x20000007ff127230 */ /* 0x000fe40000004100 */
[----:B------:R-:W-:Y:S01]  /*18870*/  FMUL R17, R24, R2 ;  /* 0x0000000218117220 */ /* 0x000fe20000400000 */
[----:B------:R-:W-:Y:S01]  /*18880*/  F2FP.F16.F32.PACK_AB R15, R15, R16 ;  /* 0x000000100f0f723e */ /* 0x000fe200000000ff */
[----:B------:R-:W-:-:S04]  /*18890*/  HADD2.F32 R16, -RZ, R6.H0_H0 ;  /* 0x20000006ff107230 */ /* 0x000fc80000004100 */
        /* <DEDUP_REMOVED lines=12> */
[----:B------:R-:W-:Y:S02]  /*18960*/  FMUL R15, R28, R2 ;  /* 0x000000021c0f7220 */ /* 0x000fe40000400000 */
[----:B------:R-:W-:Y:S01]  /*18970*/  FFMA R13, R14, R0, R12 ;  /* 0x000000000e0d7223 */ /* 0x000fe2000000000c */
[----:B------:R-:W-:Y:S02]  /*18980*/  HADD2.F32 R12, -RZ, R6.H1_H1 ;  /* 0x30000006ff0c7230 */ /* 0x000fe40000004100 */
[----:B------:R-:W-:Y:S01]  /*18990*/  FMUL R14, R27, R2 ;  /* 0x000000021b0e7220 */ /* 0x000fe20000400000 */
[----:B------:R-:W-:Y:S01]  /*189a0*/  FFMA R15, R16, R0, R15 ;  /* 0x00000000100f7223 */ /* 0x000fe2000000000f */
[----:B------:R-:W-:Y:S01]  /*189b0*/  FMUL R16, R26, R2 ;  /* 0x000000021a107220 */ /* 0x000fe20000400000 */
[----:B------:R-:W-:Y:S01]  /*189c0*/  F2FP.F16.F32.PACK_AB R13, R13, R19 ;  /* 0x000000130d0d723e */ /* 0x000fe200000000ff */
[----:B------:R-:W-:Y:S01]  /*189d0*/  FFMA R14, R12, R0, R14 ;  /* 0x000000000c0e7223 */ /* 0x000fe2000000000e */
[----:B------:R-:W-:-:S02]  /*189e0*/  HADD2.F32 R12, -RZ, R7.H1_H1 ;  /* 0x30000007ff0c7230 */ /* 0x000fc40000004100 */
[-C--:B------:R-:W-:Y:S02]  /*189f0*/  FFMA R16, R18, R0.reuse, R16 ;  /* 0x0000000012107223 */ /* 0x080fe40000000010 */
[----:B------:R-:W-:Y:S01]  /*18a00*/  F2FP.F16.F32.PACK_AB R14, R14, R15 ;  /* 0x0000000f0e0e723e */ /* 0x000fe200000000ff */
[----:B------:R-:W-:Y:S01]  /*18a10*/  FFMA R17, R12, R0, R17 ;  /* 0x000000000c117223 */ /* 0x000fe20000000011 */
[----:B------:R-:W-:-:S04]  /*18a20*/  F2FP.F16.F32.PACK_AB R12, R20, R21 ;  /* 0x00000015140c723e */ /* 0x000fc800000000ff */
        /* <DEDUP_REMOVED lines=16> */
.L_x_160:
[----:B------:R-:W-:Y:S05]  /*18b30*/  BSYNC B0 ;  /* 0x0000000000007941 */ /* 0x000fea0003800000 */
.L_x_159:
[----:B------:R-:W-:Y:S06]  /*18b40*/  BAR.SYNC.DEFER_BLOCKING 0x1, 0x80 ;  /* 0x0042000000007b1d */ /* 0x000fec0000010000 */
[----:B------:R-:W-:Y:S05]  /*18b50*/  @!P0 BRA `(.L_x_161) ;  /* 0x0000000000048947 */ /* 0x000fea0003800000 */
[----:B------:R-:W-:Y:S01]  /*18b60*/  BPT.TRAP 0x1 ;  /* 0x000000040000795c */ /* 0x000fe20000300000 */
.L_x_161:
[----:B------:R-:W-:Y:S01]  /*18b70*/  SYNCS.ARRIVE.TRANS64.RED.A1T0 RZ, [UR5], RZ ;  /* 0x000000ffffff79a7 */ /* 0x000fe20008100405 */
[----:B------:R-:W-:Y:S05]  /*18b80*/  @!P0 BRA `(.L_x_162) ;  /* 0x0000000000048947 */ /* 0x000fea0003800000 */
[----:B------:R-:W-:Y:S01]  /*18b90*/  BPT.TRAP 0x1 ;  /* 0x000000040000795c */ /* 0x000fe20000300000 */
.L_x_162:
[----:B------:R-:W2:Y:S02]  /*18ba0*/  SYNCS.PHASECHK.TRANS64.TRYWAIT P3, [UR47+0x344f8], R159 ;  /* 0x0344f89fff0075a7 */ /* 0x000ea4000806016f */
[----:B--2---:R-:W-:Y:S05]  /*18bb0*/  @!P3 BRA `(.L_x_163) ;  /* 0x000000dc0028b947 */ /* 0x004fea0003800000 */
.L_x_563:
[----:B------:R-:W-:Y:S05]  /*18bc0*/  @P1 WARPSYNC.ALL ;  /* 0x0000000000001948 */ /* 0x000fea0003800000 */
[----:B------:R-:W2:Y:S01]  /*18bd0*/  @P1 LDSM.16.MT88.4 R8, [R3+0x33000] ;  /* 0x033000000308183b */ /* 0x000ea20000004200 */
[-C--:B------:R-:W-:Y:S01]  /*18be0*/  FMUL R88, R88, R2.reuse ;  /* 0x0000000258587220 */ /* 0x080fe20000400000 */
[-C--:B------:R-:W-:Y:S01]  /*18bf0*/  FMUL R89, R89, R2.reuse ;  /* 0x0000000259597220 */ /* 0x080fe20000400000 */
[-C--:B------:R-:W-:Y:S01]  /*18c00*/  FMUL R91, R91, R2.reuse ;  /* 0x000000025b5b7220 */ /* 0x080fe20000400000 */
[----:B------:R-:W3:Y:S01]  /*18c10*/  @P1 LDSM.16.MT88.4 R4, [R3+0x33800] ;  /* 0x033800000304183b */ /* 0x000ee20000004200 */
[-C--:B-1----:R-:W-:Y:S01]  /*18c20*/  FMUL R15, R92, R2.reuse ;  /* 0x000000025c0f7220 */ /* 0x082fe20000400000 */
[-C--:B------:R-:W-:Y:S01]  /*18c30*/  FMUL R17, R94, R2.reuse ;  /* 0x000000025e117220 */ /* 0x080fe20000400000 */
[-C--:B------:R-:W-:Y:S01]  /*18c40*/  FMUL R95, R95, R2.reuse ;  /* 0x000000025f5f7220 */ /* 0x080fe20000400000 */
[-C--:B------:R-:W-:Y:S01]  /*18c50*/  FMUL R97, R97, R2.reuse ;  /* 0x0000000261617220 */ /* 0x080fe20000400000 */
[----:B------:R-:W-:Y:S05]  /*18c60*/  WARPSYNC.ALL ;  /* 0x0000000000007948 */ /* 0x000fea0003800000 */
[-C--:B------:R-:W-:Y:S01]  /*18c70*/  FMUL R19, R98, R2.reuse ;  /* 0x0000000262137220 */ /* 0x080fe20000400000 */
[-C--:B------:R-:W-:Y:S01]  /*18c80*/  FMUL R99, R99, R2.reuse ;  /* 0x0000000263637220 */ /* 0x080fe20000400000 */
[-C--:B------:R-:W-:Y:S01]  /*18c90*/  FMUL R101, R101, R2.reuse ;  /* 0x0000000265657220 */ /* 0x080fe20000400000 */
[----:B------:R-:W-:Y:S01]  /*18ca0*/  FMUL R103, R103, R2 ;  /* 0x0000000267677220 */ /* 0x000fe20000400000 */
[----:B------:R-:W-:Y:S01]  /*18cb0*/  BSSY B0, `(.L_x_164) ;  /* 0x000003e000007945 */ /* 0x000fe20003800000 */
[----:B--2---:R-:W-:-:S02]  /*18cc0*/  HADD2.F32 R12, -RZ, R8.H0_H0 ;  /* 0x20000008ff0c7230 */ /* 0x004fc40000004100 */
[----:B------:R-:W-:Y:S02]  /*18cd0*/  HADD2.F32 R13, -RZ, R8.H1_H1 ;  /* 0x30000008ff0d7230 */ /* 0x000fe40000004100 */
[----:B------:R-:W-:Y:S02]  /*18ce0*/  HADD2.F32 R14, -RZ, R9.H0_H0 ;  /* 0x20000009ff0e7230 */ /* 0x000fe40000004100 */
[-C--:B------:R-:W-:Y:S01]  /*18cf0*/  FFMA R12, R12, R0.reuse, R88 ;  /* 0x000000000c0c7223 */ /* 0x080fe20000000058 */
[----:B------:R-:W-:Y:S02]  /*18d00*/  HADD2.F32 R16, -RZ, R10.H1_H1 ;  /* 0x3000000aff107230 */ /* 0x000fe40000004100 */
[----:B------:R-:W-:Y:S01]  /*18d10*/  FFMA R13, R13, R0, R89 ;  /* 0x000000000d0d7223 */ /* 0x000fe20000000059 */
[----:B------:R-:W-:Y:S02]  /*18d20*/  HADD2.F32 R18, -RZ, R11.H1_H1 ;  /* 0x3000000bff127230 */ /* 0x000fe40000004100 */
[----:B---3--:R-:W-:-:S02]  /*18d30*/  HADD2.F32 R20, -RZ, R5.H1_H1 ;  /* 0x30000005ff147230 */ /* 0x008fc40000004100 */
[----:B------:R-:W-:Y:S01]  /*18d40*/  F2FP.F16.F32.PACK_AB R12, R13, R12 ;  /* 0x0000000c0d0c723e */ /* 0x000fe200000000ff */
[----:B------:R-:W-:Y:S01]  /*18d50*/  FMUL R13, R90, R2 ;  /* 0x000000025a0d7220 */ /* 0x000fe20000400000 */
[-C--:B------:R-:W-:Y:S01]  /*18d60*/  FFMA R95, R18, R0.reuse, R95 ;  /* 0x00000000125f7223 */ /* 0x080fe2000000005f */
[----:B------:R-:W-:Y:S02]  /*18d70*/  HADD2.F32 R18, -RZ, R4.H1_H1 ;  /* 0x30000004ff127230 */ /* 0x000fe40000004100 */
[----:B------:R-:W-:Y:S01]  /*18d80*/  FFMA R13, R14, R0, R13 ;  /* 0x000000000e0d7223 */ /* 0x000fe2000000000d */
[----:B------:R-:W-:-:S05]  /*18d90*/  HADD2.F32 R14, -RZ, R9.H1_H1 ;  /* 0x30000009ff0e7230 */ /* 0x000fca0000004100 */
[----:B------:R-:W-:-:S05]  /*18da0*/  FFMA R14, R14, R0, R91 ;  /* 0x000000000e0e7223 */ /* 0x000fca000000005b */
[----:B------:R-:W-:Y:S01]  /*18db0*/  F2FP.F16.F32.PACK_AB R13, R14, R13 ;  /* 0x0000000d0e0d723e */ /* 0x000fe200000000ff */
[----:B------:R-:W-:-:S05]  /*18dc0*/  HADD2.F32 R14, -RZ, R10.H0_H0 ;  /* 0x2000000aff0e7230 */ /* 0x000fca0000004100 */
[----:B------:R-:W-:Y:S01]  /*18dd0*/  FFMA R14, R14, R0, R15 ;  /* 0x000000000e0e7223 */ /* 0x000fe2000000000f */
[----:B------:R-:W-:-:S04]  /*18de0*/  FMUL R15, R93, R2 ;  /* 0x000000025d0f7220 */ /* 0x000fc80000400000 */
[----:B------:R-:W-:Y:S01]  /*18df0*/  FFMA R15, R16, R0, R15 ;  /* 0x00000000100f7223 */ /* 0x000fe2000000000f */
[----:B------:R-:W-:-:S04]  /*18e00*/  HADD2.F32 R16, -RZ, R11.H0_H0 ;  /* 0x2000000bff107230 */ /* 0x000fc80000004100 */
[----:B------:R-:W-:Y:S01]  /*18e10*/  F2FP.F16.F32.PACK_AB R14, R15, R14 ;  /* 0x0000000e0f0e723e */ /* 0x000fe200000000ff */
[----:B------:R-:W-:Y:S01]  /*18e20*/  FFMA R16, R16, R0, R17 ;  /* 0x0000000010107223 */ /* 0x000fe20000000011 */
[----:B------:R-:W-:-:S04]  /*18e30*/  FMUL R17, R96, R2 ;  /* 0x0000000260117220 */ /* 0x000fc80000400000 */
[----:B------:R-:W-:Y:S01]  /*18e40*/  F2FP.F16.F32.PACK_AB R15, R95, R16 ;  /* 0x000000105f0f723e */ /* 0x000fe200000000ff */
[----:B------:R-:W-:-:S04]  /*18e50*/  HADD2.F32 R16, -RZ, R4.H0_H0 ;  /* 0x20000004ff107230 */ /* 0x000fc80000004100 */
[----:B------:R1:W-:Y:S01]  /*18e60*/  STSM.16.MT88.4 [R3+0x33000], R12 ;  /* 0x0330000c03007844 */ /* 0x0003e20000004200 */
[-C--:B------:R-:W-:Y:S01]  /*18e70*/  FFMA R16, R16, R0.reuse, R17 ;  /* 0x0000000010107223 */ /* 0x080fe20000000011 */
[----:B------:R-:W-:Y:S01]  /*18e80*/  FFMA R17, R18, R0, R97 ;  /* 0x0000000012117223 */ /* 0x000fe20000000061 */
[----:B------:R-:W-:Y:S02]  /*18e90*/  HADD2.F32 R18, -RZ, R5.H0_H0 ;  /* 0x20000005ff127230 */ /* 0x000fe40000004100 */
[--C-:B-1----:R-:W-:Y:S02]  /*18ea0*/  HADD2.F32 R12, -RZ, R6.reuse.H0_H0 ;  /* 0x20000006ff0c7230 */ /* 0x102fe40000004100 */
[----:B------:R-:W-:Y:S01]  /*18eb0*/  FMUL R15, R100, R2 ;  /* 0x00000002640f7220 */ /* 0x000fe20000400000 */
[-C--:B------:R-:W-:Y:S01]  /*18ec0*/  FFMA R13, R18, R0.reuse, R19 ;  /* 0x00000000120d7223 */ /* 0x080fe20000000013 */
[----:B------:R-:W-:Y:S01]  /*18ed0*/  FFMA R14, R20, R0, R99 ;  /* 0x00000000140e7223 */ /* 0x000fe20000000063 */
[----:B------:R-:W-:-:S02]  /*18ee0*/  HADD2.F32 R18, -RZ, R6.H1_H1 ;  /* 0x30000006ff127230 */ /* 0x000fc40000004100 */
[----:B------:R-:W-:Y:S01]  /*18ef0*/  FFMA R15, R12, R0, R15 ;  /* 0x000000000c0f7223 */ /* 0x000fe2000000000f */
[--C-:B------:R-:W-:Y:S02]  /*18f00*/  HADD2.F32 R12, -RZ, R7.reuse.H0_H0 ;  /* 0x20000007ff0c7230 */ /* 0x100fe40000004100 */
[----:B------:R-:W-:Y:S01]  /*18f10*/  FMUL R19, R102, R2 ;  /* 0x0000000266137220 */ /* 0x000fe20000400000 */
[----:B------:R-:W-:Y:S02]  /*18f20*/  HADD2.F32 R20, -RZ, R7.H1_H1 ;  /* 0x30000007ff147230 */ /* 0x000fe40000004100 */
[-C--:B------:R-:W-:Y:S01]  /*18f30*/  FFMA R18, R18, R0.reuse, R101 ;  /* 0x0000000012127223 */ /* 0x080fe20000000065 */
[----:B------:R-:W-:Y:S01]  /*18f40*/  F2FP.F16.F32.PACK_AB R13, R14, R13 ;  /* 0x0000000d0e0d723e */ /* 0x000fe200000000ff */
[----:B------:R-:W-:Y:S01]  /*18f50*/  FFMA R19, R12, R0, R19 ;  /* 0x000000000c137223 */ /* 0x000fe20000000013 */
        /* <DEDUP_REMOVED lines=19> */
.L_x_165:
[----:B------:R-:W-:Y:S05]  /*19090*/  BSYNC B0 ;  /* 0x0000000000007941 */ /* 0x000fea0003800000 */
.L_x_164:
[----:B------:R-:W-:Y:S06]  /*190a0*/  BAR.SYNC.DEFER_BLOCKING 0x1, 0x80 ;  /* 0x0042000000007b1d */ /* 0x000fec0000010000 */
[----:B------:R-:W-:Y:S05]  /*190b0*/  @!P0 BRA `(.L_x_166) ;  /* 0x0000000000048947 */ /* 0x000fea0003800000 */
[----:B------:R-:W-:Y:S01]  /*190c0*/  BPT.TRAP 0x1 ;  /* 0x000000040000795c */ /* 0x000fe20000300000 */
.L_x_166:
[----:B------:R-:W-:Y:S01]  /*190d0*/  SYNCS.ARRIVE.TRANS64.RED.A1T0 RZ, [UR6], RZ ;  /* 0x000000ffffff79a7 */ /* 0x000fe20008100406 */
[----:B------:R-:W-:Y:S05]  /*190e0*/  @!P0 BRA `(.L_x_167) ;  /* 0x0000000000048947 */ /* 0x000fea0003800000 */
[----:B------:R-:W-:Y:S01]  /*190f0*/  BPT.TRAP 0x1 ;  /* 0x000000040000795c */ /* 0x000fe20000300000 */
.L_x_167:
[----:B------:R-:W2:Y:S02]  /*19100*/  SYNCS.PHASECHK.TRANS64.TRYWAIT P3, [UR47+0x344e0], R25 ;  /* 0x0344e019ff0075a7 */ /* 0x000ea4000806016f */
[----:B--2---:R-:W-:Y:S05]  /*19110*/  @!P3 BRA `(.L_x_168) ;  /* 0x000000d400e8b947 */ /* 0x004fea0003800000 */
.L_x_564:
        /* <DEDUP_REMOVED lines=21> */
[----:B-1----:R-:W-:-:S02]  /*19270*/  HADD2.F32 R14, -RZ, R8.H1_H1 ;  /* 0x30000008ff0e7230 */ /* 0x002fc40000004100 */
[-C--:B--2---:R-:W-:Y:S01]  /*19280*/  FMUL R13, R13, R2.reuse ;  /* 0x000000020d0d7220 */ /* 0x084fe20000400000 */
[----:B---3--:R-:W-:Y:S01]  /*19290*/  FMUL R15, R12, R2 ;  /* 0x000000020c0f7220 */ /* 0x008fe20000400000 */
[----:B------:R-:W-:-:S03]  /*192a0*/  HADD2.F32 R12, -RZ, R8.H0_H0 ;  /* 0x20000008ff0c7230 */ /* 0x000fc60000004100 */
[-C--:B------:R-:W-:Y:S01]  /*192b0*/  FFMA R15, R14, R0.reuse, R15 ;  /* 0x000000000e0f7223 */ /* 0x080fe2000000000f */
[--C-:B------:R-:W-:Y:S02]  /*192c0*/  HADD2.F32 R14, -RZ, R9.reuse.H0_H0 ;  /* 0x20000009ff0e7230 */ /* 0x100fe40000004100 */
[----:B------:R-:W-:Y:S01]  /*192d0*/  FFMA R12, R12, R0, R13 ;  /* 0x000000000c0c7223 */ /* 0x000fe2000000000d */
[-C--:B----4-:R-:W-:Y:S01]  /*192e0*/  FMUL R13, R17, R2.reuse ;  /* 0x00000002110d7220 */ /* 0x090fe20000400000 */
[----:B-----5:R-:W-:Y:S01]  /*192f0*/  FMUL R17, R16, R2 ;  /* 0x0000000210117220 */ /* 0x020fe20000400000 */
[----:B------:R-:W-:Y:S02]  /*19300*/  HADD2.F32 R16, -RZ, R9.H1_H1 ;  /* 0x30000009ff107230 */ /* 0x000fe40000004100 */
[----:B------:R-:W-:Y:S01]  /*19310*/  FFMA R13, R14, R0, R13 ;  /* 0x000000000e0d7223 */ /* 0x000fe2000000000d */
[----:B------:R-:W-:Y:S01]  /*19320*/  F2FP.F16.F32.PACK_AB R12, R15, R12 ;  /* 0x0000000c0f0c723e */ /* 0x000fe200000000ff */
[----:B------:R-:W-:Y:S01]  /*19330*/  FMUL R15, R32, R2 ;  /* 0x00000002200f7220 */ /* 0x000fe20000400000 */
[----:B------:R-:W-:Y:S01]  /*19340*/  FFMA R14, R16, R0, R17 ;  /* 0x00000000100e7223 */ /* 0x000fe20000000011 */
[----:B------:R-:W-:-:S02]  /*19350*/  HADD2.F32 R16, -RZ, R10.H1_H1 ;  /* 0x3000000aff107230 */ /* 0x000fc40000004100 */
[----:B------:R-:W-:Y:S02]  /*19360*/  FMUL R17, R31, R2 ;  /* 0x000000021f117220 */ /* 0x000fe40000400000 */
[----:B------:R-:W-:Y:S01]  /*19370*/  F2FP.F16.F32.PACK_AB R13, R14, R13 ;  /* 0x0000000d0e0d723e */ /* 0x000fe200000000ff */
[----:B------:R-:W-:-:S05]  /*19380*/  HADD2.F32 R14, -RZ, R10.H0_H0 ;  /* 0x2000000aff0e7230 */ /* 0x000fca0000004100 */
[-C--:B------:R-:W-:Y:S01]  /*19390*/  FFMA R14, R14, R0.reuse, R15 ;  /* 0x000000000e0e7223 */ /* 0x080fe2000000000f */
[----:B------:R-:W-:Y:S01]  /*193a0*/  FFMA R15, R16, R0, R17 ;  /* 0x00000000100f7223 */ /* 0x000fe20000000011 */
[-C--:B------:R-:W-:Y:S01]  /*193b0*/  FMUL R17, R19, R2.reuse ;  /* 0x0000000213117220 */ /* 0x080fe20000400000 */
[----:B------:R-:W-:Y:S01]  /*193c0*/  FMUL R19, R18, R2 ;  /* 0x0000000212137220 */ /* 0x000fe20000400000 */
[--C-:B------:R-:W-:Y:S02]  /*193d0*/  HADD2.F32 R16, -RZ, R11.reuse.H0_H0 ;  /* 0x2000000bff107230 */ /* 0x100fe40000004100 */
[----:B------:R-:W-:Y:S01]  /*193e0*/  HADD2.F32 R18, -RZ, R11.H1_H1 ;  /* 0x3000000bff127230 */ /* 0x000fe20000004100 */
[----:B------:R-:W-:Y:S02]  /*193f0*/  F2FP.F16.F32.PACK_AB R14, R15, R14 ;  /* 0x0000000e0f0e723e */ /* 0x000fe400000000ff */
[-C--:B------:R-:W-:Y:S02]  /*19400*/  FFMA R16, R16, R0.reuse, R17 ;  /* 0x0000000010107223 */ /* 0x080fe40000000011 */
[----:B------:R-:W-:Y:S01]  /*19410*/  FFMA R17, R18, R0, R19 ;  /* 0x0000000012117223 */ /* 0x000fe20000000013 */
[-C--:B------:R-:W-:Y:S01]  /*19420*/  FMUL R19, R21, R2.reuse ;  /* 0x0000000215137220 */ /* 0x080fe20000400000 */
[----:B------:R-:W-:Y:S01]  /*19430*/  FMUL R21, R20, R2 ;  /* 0x0000000214157220 */ /* 0x000fe20000400000 */
[----:B------:R-:W-:-:S02]  /*19440*/  HADD2.F32 R18, -RZ, R4.H0_H0 ;  /* 0x20000004ff127230 */ /* 0x000fc40000004100 */
[----:B------:R-:W-:Y:S01]  /*19450*/  HADD2.F32 R20, -RZ, R4.H1_H1 ;  /* 0x30000004ff147230 */ /* 0x000fe20000004100 */
[----:B------:R-:W-:Y:S02]  /*19460*/  F2FP.F16.F32.PACK_AB R15, R17, R16 ;  /* 0x00000010110f723e */ /* 0x000fe400000000ff */
[-C--:B------:R-:W-:Y:S02]  /*19470*/  FFMA R18, R18, R0.reuse, R19 ;  /* 0x0000000012127223 */ /* 0x080fe40000000013 */
[----:B------:R-:W-:Y:S01]  /*19480*/  FFMA R19, R20, R0, R21 ;  /* 0x0000000014137223 */ /* 0x000fe20000000015 */
[-C--:B------:R-:W-:Y:S01]  /*19490*/  FMUL R21, R27, R2.reuse ;  /* 0x000000021b157220 */ /* 0x080fe20000400000 */
[----:B------:R-:W-:Y:S01]  /*194a0*/  FMUL R27, R24, R2 ;  /* 0x00000002181b7220 */ /* 0x000fe20000400000 */
[--C-:B------:R-:W-:Y:S01]  /*194b0*/  HADD2.F32 R20, -RZ, R5.reuse.H0_H0 ;  /* 0x20000005ff147230 */ /* 0x100fe20000004100 */
[----:B------:R1:W-:Y:S01]  /*194c0*/  STSM.16.MT88.4 [R3+0x30000], R12 ;  /* 0x0300000c03007844 */ /* 0x0003e20000004200 */
[----:B------:R-:W-:Y:S01]  /*194d0*/  HADD2.F32 R24, -RZ, R5.H1_H1 ;  /* 0x30000005ff187230 */ /* 0x000fe20000004100 */
[----:B------:R-:W-:-:S02]  /*194e0*/  F2FP.F16.F32.PACK_AB R16, R19, R18 ;  /* 0x000000121310723e */ /* 0x000fc400000000ff */
[-C--:B------:R-:W-:Y:S02]  /*194f0*/  FFMA R21, R20, R0.reuse, R21 ;  /* 0x0000000014157223 */ /* 0x080fe40000000015 */
[----:B------:R-:W-:Y:S01]  /*19500*/  FFMA R20, R24, R0, R27 ;  /* 0x0000000018147223 */ /* 0x000fe2000000001b */
[-C--:B------:R-:W-:Y:S01]  /*19510*/  FMUL R27, R29, R2.reuse ;  /* 0x000000021d1b7220 */ /* 0x080fe20000400000 */
[-C--:B------:R-:W-:Y:S01]  /*19520*/  FMUL R29, R26, R2.reuse ;  /* 0x000000021a1d7220 */ /* 0x080fe20000400000 */
[--C-:B------:R-:W-:Y:S02]  /*19530*/  HADD2.F32 R24, -RZ, R6.reuse.H0_H0 ;  /* 0x20000006ff187230 */ /* 0x100fe40000004100 */
[----:B------:R-:W-:Y:S01]  /*19540*/  FMUL R31, R28, R2 ;  /* 0x000000021c1f7220 */ /* 0x000fe20000400000 */
[----:B------:R-:W-:Y:S01]  /*19550*/  HADD2.F32 R26, -RZ, R6.H1_H1 ;  /* 0x30000006ff1a7230 */ /* 0x000fe20000004100 */
[----:B------:R-:W-:Y:S01]  /*19560*/  F2FP.F16.F32.PACK_AB R17, R20, R21 ;  /* 0x000000151411723e */ /* 0x000fe200000000ff */
[----:B------:R-:W-:-:S02]  /*19570*/  HADD2.F32 R28, -RZ, R7.H1_H1 ;  /* 0x30000007ff1c7230 */ /* 0x000fc40000004100 */
[-C--:B------:R-:W-:Y:S01]  /*19580*/  FFMA R27, R24, R0.reuse, R27 ;  /* 0x00000000181b7223 */ /* 0x080fe2000000001b */
[----:B------:R-:W-:Y:S01]  /*19590*/  FFMA R24, R26, R0, R29 ;  /* 0x000000001a187223 */ /* 0x000fe2000000001d */
[----:B------:R-:W-:Y:S02]  /*195a0*/  HADD2.F32 R26, -RZ, R7.H0_H0 ;  /* 0x20000007ff1a7230 */ /* 0x000fe40000004100 */
[----:B------:R-:W-:Y:S02]  /*195b0*/  FMUL R29, R30, R2 ;  /* 0x000000021e1d7220 */ /* 0x000fe40000400000 */
[----:B------:R-:W-:Y:S02]  /*195c0*/  F2FP.F16.F32.PACK_AB R18, R24, R27 ;  /* 0x0000001b1812723e */ /* 0x000fe400000000ff */
[-C--:B------:R-:W-:Y:S01]  /*195d0*/  FFMA R29, R26, R0.reuse, R29 ;  /* 0x000000001a1d7223 */ /* 0x080fe2000000001d */
[----:B------:R-:W-:-:S05]  /*195e0*/  FFMA R26, R28, R0, R31 ;  /* 0x000000001c1a7223 */ /* 0x000fca000000001f */
        /* <DEDUP_REMOVED lines=16> */
.L_x_170:
[----:B------:R-:W-:Y:S05]  /*196f0*/  BSYNC B0 ;  /* 0x0000000000007941 */ /* 0x000fea0003800000 */
.L_x_169:
[----:B------:R-:W-:Y:S06]  /*19700*/  BAR.SYNC.DEFER_BLOCKING 0x1, 0x80 ;  /* 0x0042000000007b1d */ /* 0x000fec0000010000 */
[----:B------:R-:W-:Y:S05]  /*19710*/  @!P0 BRA `(.L_x_171) ;  /* 0x0000000000048947 */ /* 0x000fea0003800000 */
[----:B------:R-:W-:Y:S01]  /*19720*/  BPT.TRAP 0x1 ;  /* 0x000000040000795c */ /* 0x000fe20000300000 */
.L_x_171:
[----:B------:R-:W-:Y:S01]  /*19730*/  SYNCS.ARRIVE.TRANS64.RED.A1T0 RZ, [UR7], RZ ;  /* 0x000000ffffff79a7 */ /* 0x000fe20008100407 */
[----:B------:R-:W-:Y:S05]  /*19740*/  @!P0 BRA `(.L_x_172) ;  /* 0x0000000000048947 */ /* 0x000fea0003800000 */
[----:B------:R-:W-:Y:S01]  /*19750*/  BPT.TRAP 0x1 ;  /* 0x000000040000795c */ /* 0x000fe20000300000 */
.L_x_172:
[----:B------:R-:W2:Y:S02]  /*19760*/  SYNCS.PHASECHK.TRANS64.TRYWAIT P3, [UR47+0x344e8], R25 ;  /* 0x0344e819ff0075a7 */ /* 0x000ea4000806016f */
[----:B--2---:R-:W-:Y:S05]  /*19770*/  @!P3 BRA `(.L_x_173) ;  /* 0x000000d00068b947 */ /* 0x004fea0003800000 */
.L_x_565:
        /* <DEDUP_REMOVED lines=21> */
[----:B-1----:R-:W-:-:S02]  /*198d0*/  HADD2.F32 R16, -RZ, R9.H0_H0 ;  /* 0x20000009ff107230 */ /* 0x002fc40000004100 */
[----:B------:R-:W-:Y:S02]  /*198e0*/  HADD2.F32 R18, -RZ, R9.H1_H1 ;  /* 0x30000009ff127230 */ /* 0x000fe40000004100 */
[-C--:B--2---:R-:W-:Y:S01]  /*198f0*/  FMUL R13, R13, R2.reuse ;  /* 0x000000020d0d7220 */ /* 0x084fe20000400000 */
[-C--:B---3--:R-:W-:Y:S01]  /*19900*/  FMUL R15, R14, R2.reuse ;  /* 0x000000020e0f7220 */ /* 0x088fe20000400000 */
[--C-:B------:R-:W-:Y:S02]  /*19910*/  HADD2.F32 R14, -RZ, R8.reuse.H1_H1 ;  /* 0x30000008ff0e7230 */ /* 0x100fe40000004100 */
[-C--:B----4-:R-:W-:Y:S01]  /*19920*/  FMUL R17, R12, R2.reuse ;  /* 0x000000020c117220 */ /* 0x090fe20000400000 */
[----:B------:R-:W-:Y:S02]  /*19930*/  HADD2.F32 R12, -RZ, R8.H0_H0 ;  /* 0x20000008ff0c7230 */ /* 0x000fe40000004100 */
[----:B-----5:R-:W-:-:S03]  /*19940*/  FMUL R19, R19, R2 ;  /* 0x0000000213137220 */ /* 0x020fc60000400000 */
[-C--:B------:R-:W-:Y:S01]  /*19950*/  FFMA R12, R12, R0.reuse, R13 ;  /* 0x000000000c0c7223 */ /* 0x080fe2000000000d */
[-C--:B------:R-:W-:Y:S01]  /*19960*/  FFMA R13, R14, R0.reuse, R15 ;  /* 0x000000000e0d7223 */ /* 0x080fe2000000000f */
[-C--:B------:R-:W-:Y:S01]  /*19970*/  FFMA R14, R16, R0.reuse, R17 ;  /* 0x00000000100e7223 */ /* 0x080fe20000000011 */
[----:B------:R-:W-:Y:S01]  /*19980*/  FFMA R15, R18, R0, R19 ;  /* 0x00000000120f7223 */ /* 0x000fe20000000013 */
[--C-:B------:R-:W-:Y:S02]  /*19990*/  HADD2.F32 R16, -RZ, R10.reuse.H0_H0 ;  /* 0x2000000aff107230 */ /* 0x100fe40000004100 */
[-C--:B------:R-:W-:Y:S01]  /*199a0*/  FMUL R17, R24, R2.reuse ;  /* 0x0000000218117220 */ /* 0x080fe20000400000 */
[----:B------:R-:W-:Y:S01]  /*199b0*/  FMUL R19, R21, R2 ;  /* 0x0000000215137220 */ /* 0x000fe20000400000 */
[----:B------:R-:W-:Y:S01]  /*199c0*/  HADD2.F32 R18, -RZ, R10.H1_H1 ;  /* 0x3000000aff127230 */ /* 0x000fe20000004100 */
[----:B------:R-:W-:Y:S01]  /*199d0*/  F2FP.F16.F32.PACK_AB R12, R13, R12 ;  /* 0x0000000c0d0c723e */ /* 0x000fe200000000ff */
[----:B------:R-:W-:-:S02]  /*199e0*/  HADD2.F32 R24, -RZ, R11.H1_H1 ;  /* 0x3000000bff187230 */ /* 0x000fc40000004100 */
[----:B------:R-:W-:Y:S01]  /*199f0*/  FMUL R21, R20, R2 ;  /* 0x0000000214157220 */ /* 0x000fe20000400000 */
[----:B------:R-:W-:Y:S02]  /*19a00*/  HADD2.F32 R20, -RZ, R11.H0_H0 ;  /* 0x2000000bff147230 */ /* 0x000fe40000004100 */
[-C--:B------:R-:W-:Y:S01]  /*19a10*/  FFMA R17, R16, R0.reuse, R17 ;  /* 0x0000000010117223 */ /* 0x080fe20000000011 */
[----:B------:R-:W-:Y:S01]  /*19a20*/  FFMA R16, R18, R0, R19 ;  /* 0x0000000012107223 */ /* 0x000fe20000000013 */
[----:B------:R-:W-:Y:S01]  /*19a30*/  FMUL R27, R27, R2 ;  /* 0x000000021b1b7220 */ /* 0x000fe20000400000 */
[----:B------:R-:W-:Y:S01]  /*19a40*/  F2FP.F16.F32.PACK_AB R13, R15, R14 ;  /* 0x0000000e0f0d723e */ /* 0x000fe200000000ff */
[----:B------:R-:W-:Y:S01]  /*19a50*/  FFMA R21, R20, R0, R21 ;  /* 0x0000000014157223 */ /* 0x000fe20000000015 */
[--C-:B------:R-:W-:Y:S02]  /*19a60*/  HADD2.F32 R20, -RZ, R4.reuse.H0_H0 ;  /* 0x20000004ff147230 */ /* 0x100fe40000004100 */
[----:B------:R-:W-:Y:S01]  /*19a70*/  FMUL R19, R29, R2 ;  /* 0x000000021d137220 */ /* 0x000fe20000400000 */
[----:B------:R-:W-:Y:S01]  /*19a80*/  FFMA R18, R24, R0, R27 ;  /* 0x0000000018127223 */ /* 0x000fe2000000001b */
[----:B------:R-:W-:Y:S01]  /*19a90*/  HADD2.F32 R24, -RZ, R4.H1_H1 ;  /* 0x30000004ff187230 */ /* 0x000fe20000004100 */
[----:B------:R-:W-:Y:S01]  /*19aa0*/  F2FP.F16.F32.PACK_AB R14, R16, R17 ;  /* 0x00000011100e723e */ /* 0x000fe200000000ff */
[----:B------:R-:W-:Y:S01]  /*19ab0*/  FMUL R27, R28, R2 ;  /* 0x000000021c1b7220 */ /* 0x000fe20000400000 */
[----:B------:R-:W-:-:S02]  /*19ac0*/  HADD2.F32 R28, -RZ, R5.H1_H1 ;  /* 0x30000005ff1c7230 */ /* 0x000fc40000004100 */
[----:B------:R-:W-:Y:S01]  /*19ad0*/  FFMA R19, R20, R0, R19 ;  /* 0x0000000014137223 */ /* 0x000fe20000000013 */
[----:B------:R-:W-:Y:S01]  /*19ae0*/  F2FP.F16.F32.PACK_AB R15, R18, R21 ;  /* 0x00000015120f723e */ /* 0x000fe200000000ff */
[----:B------:R-:W-:Y:S01]  /*19af0*/  FMUL R29, R26, R2 ;  /* 0x000000021a1d7220 */ /* 0x000fe20000400000 */
[----:B------:R-:W-:Y:S02]  /*19b00*/  HADD2.F32 R26, -RZ, R5.H0_H0 ;  /* 0x20000005ff1a7230 */ /* 0x000fe40000004100 */
[----:B------:R-:W-:Y:S01]  /*19b10*/  FFMA R20, R24, R0, R27 ;  /* 0x0000000018147223 */ /* 0x000fe2000000001b */
[----:B------:R-:W-:Y:S01]  /*19b20*/  FMUL R31, R31, R2 ;  /* 0x000000021f1f7220 */ /* 0x000fe20000400000 */
[----:B------:R1:W-:Y:S01]  /*19b30*/  STSM.16.MT88.4 [R3+0x31000], R12 ;  /* 0x0310000c03007844 */ /* 0x0003e20000004200 */
[-C--:B------:R-:W-:Y:S01]  /*19b40*/  FFMA R29, R26, R0.reuse, R29 ;  /* 0x000000001a1d7223 */ /* 0x080fe2000000001d */
[--C-:B------:R-:W-:Y:S02]  /*19b50*/  HADD2.F32 R26, -RZ, R6.reuse.H0_H0 ;  /* 0x20000006ff1a7230 */ /* 0x100fe40000004100 */
[----:B------:R-:W-:Y:S01]  /*19b60*/  FFMA R24, R28, R0, R31 ;  /* 0x000000001c187223 */ /* 0x000fe2000000001f */
[-C--:B------:R-:W-:Y:S01]  /*19b70*/  FMUL R27, R33, R2.reuse ;  /* 0x00000002211b7220 */ /* 0x080fe20000400000 */
        /* <DEDUP_REMOVED lines=9> */
[----:B------:R-:W-:Y:S02]  /*19c10*/  FMUL R35, R34, R2 ;  /* 0x0000000222237220 */ /* 0x000fe40000400000 */
[-C--:B------:R-:W-:Y:S02]  /*19c20*/  FFMA R33, R30, R0.reuse, R33 ;  /* 0x000000001e217223 */ /* 0x080fe40000000021 */
[----:B------:R-:W-:Y:S01]  /*19c30*/  F2FP.F16.F32.PACK_AB R18, R26, R27 ;  /* 0x0000001b1a12723e */ /* 0x000fe200000000ff */
        /* <DEDUP_REMOVED lines=17> */
.L_x_175:
[----:B------:R-:W-:Y:S05]  /*19d50*/  BSYNC B0 ;  /* 0x0000000000007941 */ /* 0x000fea0003800000 */
.L_x_174:
[----:B------:R-:W-:Y:S06]  /*19d60*/  BAR.SYNC.DEFER_BLOCKING 0x1, 0x80 ;  /* 0x0042000000007b1d */ /* 0x000fec0000010000 */
[----:B------:R-:W-:Y:S05]  /*19d70*/  @!P0 BRA `(.L_x_176) ;  /* 0x0000000000048947 */ /* 0x000fea0003800000 */
[----:B------:R-:W-:Y:S01]  /*19d80*/  BPT.TRAP 0x1 ;  /* 0x000000040000795c */ /* 0x000fe20000300000 */
.L_x_176:
[----:B------:R-:W-:Y:S01]  /*19d90*/  SYNCS.ARRIVE.TRANS64.RED.A1T0 RZ, [UR4], RZ ;  /* 0x000000ffffff79a7 */ /* 0x000fe20008100404 */
[----:B------:R-:W-:Y:S05]  /*19da0*/  @!P0 BRA `(.L_x_177) ;  /* 0x0000000000048947 */ /* 0x000fea0003800000 */
[----:B------:R-:W-:Y:S01]  /*19db0*/  BPT.TRAP 0x1 ;  /* 0x000000040000795c */ /* 0x000fe20000300000 */
.L_x_177:
[----:B------:R-:W2:Y:S02]  /*19dc0*/  SYNCS.PHASECHK.TRANS64.TRYWAIT P3, [UR47+0x344f0], R25 ;  /* 0x0344f019ff0075a7 */ /* 0x000ea4000806016f */
[----:B--2---:R-:W-:Y:S05]  /*19dd0*/  @!P3 BRA `(.L_x_178) ;  /* 0x000000c800e8b947 */ /* 0x004fea0003800000 */
.L_x_566:
        /* <DEDUP_REMOVED lines=26> */
[----:B----4-:R-:W-:Y:S01]  /*19f80*/  FMUL R17, R12, R2 ;  /* 0x000000020c117220 */ /* 0x010fe20000400000 */
[----:B------:R-:W-:Y:S02]  /*19f90*/  HADD2.F32 R12, -RZ, R8.H0_H0 ;  /* 0x20000008ff0c7230 */ /* 0x000fe40000004100 */
[----:B------:R-:W-:Y:S01]  /*19fa0*/  FFMA R15, R14, R0, R15 ;  /* 0x000000000e0f7223 */ /* 0x000fe2000000000f */
[----:B-----5:R-:W-:-:S02]  /*19fb0*/  FMUL R19, R19, R2 ;  /* 0x0000000213137220 */ /* 0x020fc40000400000 */
[-C--:B------:R-:W-:Y:S01]  /*19fc0*/  FFMA R12, R12, R0.reuse, R13 ;  /* 0x000000000c0c7223 */ /* 0x080fe2000000000d */
[-C--:B------:R-:W-:Y:S01]  /*19fd0*/  FFMA R13, R16, R0.reuse, R17 ;  /* 0x00000000100d7223 */ /* 0x080fe20000000011 */
[----:B------:R-:W-:Y:S01]  /*19fe0*/  FFMA R14, R18, R0, R19 ;  /* 0x00000000120e7223 */ /* 0x000fe20000000013 */
[--C-:B------:R-:W-:Y:S02]  /*19ff0*/  HADD2.F32 R16, -RZ, R10.reuse.H0_H0 ;  /* 0x2000000aff107230 */ /* 0x100fe40000004100 */
[-C--:B------:R-:W-:Y:S01]  /*1a000*/  FMUL R17, R24, R2.reuse ;  /* 0x0000000218117220 */ /* 0x080fe20000400000 */
[----:B------:R-:W-:Y:S02]  /*1a010*/  HADD2.F32 R18, -RZ, R10.H1_H1 ;  /* 0x3000000aff127230 */ /* 0x000fe40000004100 */
[----:B------:R-:W-:Y:S01]  /*1a020*/  FMUL R19, R21, R2 ;  /* 0x0000000215137220 */ /* 0x000fe20000400000 */
[--C-:B------:R-:W-:Y:S02]  /*1a030*/  HADD2.F32 R24, -RZ, R11.reuse.H1_H1 ;  /* 0x3000000bff187230 */ /* 0x100fe40000004100 */
[----:B------:R-:W-:Y:S01]  /*1a040*/  FFMA R17, R16, R0, R17 ;  /* 0x0000000010117223 */ /* 0x000fe20000000011 */
[----:B------:R-:W-:Y:S01]  /*1a050*/  F2FP.F16.F32.PACK_AB R13, R14, R13 ;  /* 0x0000000d0e0d723e */ /* 0x000fe200000000ff */
[----:B------:R-:W-:Y:S01]  /*1a060*/  FMUL R21, R20, R2 ;  /* 0x0000000214157220 */ /* 0x000fe20000400000 */
[----:B------:R-:W-:-:S02]  /*1a070*/  HADD2.F32 R20, -RZ, R11.H0_H0 ;  /* 0x2000000bff147230 */ /* 0x000fc40000004100 */
[----:B------:R-:W-:Y:S01]  /*1a080*/  FFMA R16, R18, R0, R19 ;  /* 0x0000000012107223 */ /* 0x000fe20000000013 */
[----:B------:R-:W-:Y:S01]  /*1a090*/  F2FP.F16.F32.PACK_AB R12, R15, R12 ;  /* 0x0000000c0f0c723e */ /* 0x000fe200000000ff */
[----:B------:R-:W-:Y:S01]  /*1a0a0*/  FMUL R27, R27, R2 ;  /* 0x000000021b1b7220 */ /* 0x000fe20000400000 */
        /* <DEDUP_REMOVED lines=48> */
.L_x_180:
[----:B------:R-:W-:Y:S05]  /*1a3b0*/  BSYNC B0 ;  /* 0x0000000000007941 */ /* 0x000fea0003800000 */
.L_x_179:
[----:B------:R-:W-:Y:S06]  /*1a3c0*/  BAR.SYNC.DEFER_BLOCKING 0x1, 0x80 ;  /* 0x0042000000007b1d */ /* 0x000fec0000010000 */
[----:B------:R-:W-:Y:S05]  /*1a3d0*/  @!P0 BRA `(.L_x_181) ;  /* 0x0000000000048947 */ /* 0x000fea0003800000 */
[----:B------:R-:W-:Y:S01]  /*1a3e0*/  BPT.TRAP 0x1 ;  /* 0x000000040000795c */ /* 0x000fe20000300000 */
.L_x_181:
[----:B------:R-:W-:Y:S01]  /*1a3f0*/  SYNCS.ARRIVE.TRANS64.RED.A1T0 RZ, [UR5], RZ ;  /* 0x000000ffffff79a7 */ /* 0x000fe20008100405 */
[----:B------:R-:W-:Y:S05]  /*1a400*/  @!P0 BRA `(.L_x_182) ;  /* 0x0000000000048947 */ /* 0x000fea0003800000 */
[----:B------:R-:W-:Y:S01]  /*1a410*/  BPT.TRAP 0x1 ;  /* 0x000000040000795c */ /* 0x000fe20000300000 */
.L_x_182:
[----:B------:R-:W2:Y:S02]  /*1a420*/  SYNCS.PHASECHK.TRANS64.TRYWAIT P3, [UR47+0x344f8], R25 ;  /* 0x0344f819ff0075a7 */ /* 0x000ea4000806016f */
[----:B--2---:R-:W-:Y:S05]  /*1a430*/  @!P3 BRA `(.L_x_183) ;  /* 0x000000c40068b947 */ /* 0x004fea0003800000 */
.L_x_567:
[----:B------:R-:W-:Y:S05]  /*1a440*/  @P1 WARPSYNC.ALL ;  /* 0x0000000000001948 */ /* 0x000fea0003800000 */
[----:B------:R-:W2:Y:S01]  /*1a450*/  @P1 LDSM.16.MT88.4 R8, [R3+0x33000] ;  /* 0x033000000308183b */ /* 0x000ea20000004200 */
[-C--:B-1----:R-:W-:Y:S01]  /*1a460*/  FMUL R13, R104, R2.reuse ;  /* 0x00000002680d7220 */ /* 0x082fe20000400000 */
[-C--:B------:R-:W-:Y:S01]  /*1a470*/  FMUL R105, R105, R2.reuse ;  /* 0x0000000269697220 */ /* 0x080fe20000400000 */
[-C--:B------:R-:W-:Y:S01]  /*1a480*/  FMUL R15, R106, R2.reuse ;  /* 0x000000026a0f7220 */ /* 0x080fe20000400000 */
[----:B------:R-:W1:Y:S01]  /*1a490*/  @P1 LDSM.16.MT88.4 R4, [R3+0x33800] ;  /* 0x033800000304183b */ /* 0x000e620000004200 */
[-C--:B------:R-:W-:Y:S01]  /*1a4a0*/  FMUL R107, R107, R2.reuse ;  /* 0x000000026b6b7220 */ /* 0x080fe20000400000 */
        /* <DEDUP_REMOVED lines=11> */
[----:B------:R-:W-:Y:S05]  /*1a560*/  WARPSYNC.ALL ;  /* 0x0000000000007948 */ /* 0x000fea0003800000 */
[----:B------:R-:W-:Y:S01]  /*1a570*/  BSSY B0, `(.L_x_184) ;  /* 0x000003a000007945 */ /* 0x000fe20003800000 */
[----:B--2---:R-:W-:-:S02]  /*1a580*/  HADD2.F32 R12, -RZ, R8.H0_H0 ;  /* 0x20000008ff0c7230 */ /* 0x004fc40000004100 */
[----:B------:R-:W-:Y:S02]  /*1a590*/  HADD2.F32 R14, -RZ, R8.H1_H1 ;  /* 0x30000008ff0e7230 */ /* 0x000fe40000004100 */
[--C-:B------:R-:W-:Y:S02]  /*1a5a0*/  HADD2.F32 R16, -RZ, R9.reuse.H0_H0 ;  /* 0x20000009ff107230 */ /* 0x100fe40000004100 */
[-C--:B------:R-:W-:Y:S01]  /*1a5b0*/  FFMA R12, R12, R0.reuse, R13 ;  /* 0x000000000c0c7223 */ /* 0x080fe2000000000d */
[----:B------:R-:W-:Y:S02]  /*1a5c0*/  HADD2.F32 R18, -RZ, R9.H1_H1 ;  /* 0x30000009ff127230 */ /* 0x000fe40000004100 */
[-C--:B------:R-:W-:Y:S01]  /*1a5d0*/  FFMA R105, R14, R0.reuse, R105 ;  /* 0x000000000e697223 */ /* 0x080fe20000000069 */
[----:B------:R-:W-:Y:S02]  /*1a5e0*/  HADD2.F32 R20, -RZ, R11.H0_H0 ;  /* 0x2000000bff147230 */ /* 0x000fe40000004100 */
[----:B------:R-:W-:Y:S01]  /*1a5f0*/  FFMA R13, R16, R0, R15 ;  /* 0x00000000100d7223 */ /* 0x000fe2000000000f */
[----:B------:R-:W-:-:S02]  /*1a600*/  HADD2.F32 R16, -RZ, R10.H0_H0 ;  /* 0x2000000aff107230 */ /* 0x000fc40000004100 */
[----:B------:R-:W-:Y:S01]  /*1a610*/  FFMA R14, R18, R0, R107 ;  /* 0x00000000120e7223 */ /* 0x000fe2000000006b */
[----:B------:R-:W-:Y:S01]  /*1a620*/  FMUL R15, R108, R2 ;  /* 0x000000026c0f7220 */ /* 0x000fe20000400000 */
[----:B------:R-:W-:Y:S02]  /*1a630*/  HADD2.F32 R18, -RZ, R10.H1_H1 ;  /* 0x3000000aff127230 */ /* 0x000fe40000004100 */
[-C--:B------:R-:W-:Y:S01]  /*1a640*/  FFMA R17, R20, R0.reuse, R17 ;  /* 0x0000000014117223 */ /* 0x080fe20000000011 */
[----:B------:R-:W-:Y:S02]  /*1a650*/  HADD2.F32 R24, -RZ, R11.H1_H1 ;  /* 0x3000000bff187230 */ /* 0x000fe40000004100 */
[-C--:B------:R-:W-:Y:S01]  /*1a660*/  FFMA R15, R16, R0.reuse, R15 ;  /* 0x00000000100f7223 */ /* 0x080fe2000000000f */
[----:B-1----:R-:W-:Y:S02]  /*1a670*/  HADD2.F32 R20, -RZ, R4.H0_H0 ;  /* 0x20000004ff147230 */ /* 0x002fe40000004100 */
[----:B------:R-:W-:Y:S01]  /*1a680*/  FFMA R16, R18, R0, R109 ;  /* 0x0000000012107223 */ /* 0x000fe2000000006d */
[----:B------:R-:W-:-:S02]  /*1a690*/  HADD2.F32 R26, -RZ, R5.H0_H0 ;  /* 0x20000005ff1a7230 */ /* 0x000fc40000004100 */
[-C--:B------:R-:W-:Y:S01]  /*1a6a0*/  FFMA R18, R24, R0.reuse, R111 ;  /* 0x0000000018127223 */ /* 0x080fe2000000006f */
[----:B------:R-:W-:Y:S02]  /*1a6b0*/  HADD2.F32 R24, -RZ, R4.H1_H1 ;  /* 0x30000004ff187230 */ /* 0x000fe40000004100 */
[-C--:B------:R-:W-:Y:S01]  /*1a6c0*/  FFMA R19, R20, R0.reuse, R19 ;  /* 0x0000000014137223 */ /* 0x080fe20000000013 */
[----:B------:R-:W-:Y:S02]  /*1a6d0*/  HADD2.F32 R28, -RZ, R5.H1_H1 ;  /* 0x30000005ff1c7230 */ /* 0x000fe40000004100 */
[-C--:B------:R-:W-:Y:S01]  /*1a6e0*/  FFMA R21, R26, R0.reuse, R21 ;  /* 0x000000001a157223 */ /* 0x080fe20000000015 */
[----:B------:R-:W-:Y:S02]  /*1a6f0*/  HADD2.F32 R26, -RZ, R6.H0_H0 ;  /* 0x20000006ff1a7230 */ /* 0x000fe40000004100 */
[----:B------:R-:W-:Y:S01]  /*1a700*/  FFMA R20, R24, R0, R113 ;  /* 0x0000000018147223 */ /* 0x000fe20000000071 */
[----:B------:R-:W-:-:S02]  /*1a710*/  HADD2.F32 R30, -RZ, R7.H0_H0 ;  /* 0x20000007ff1e7230 */ /* 0x000fc40000004100 */
[-C--:B------:R-:W-:Y:S01]  /*1a720*/  FFMA R24, R28, R0.reuse, R115 ;  /* 0x000000001c187223 */ /* 0x080fe20000000073 */
[----:B------:R-:W-:Y:S02]  /*1a730*/  HADD2.F32 R28, -RZ, R6.H1_H1 ;  /* 0x30000006ff1c7230 */ /* 0x000fe40000004100 */
[-C--:B------:R-:W-:Y:S01]  /*1a740*/  FFMA R27, R26, R0.reuse, R27 ;  /* 0x000000001a1b7223 */ /* 0x080fe2000000001b */
[----:B------:R-:W-:Y:S02]  /*1a750*/  HADD2.F32 R32, -RZ, R7.H1_H1 ;  /* 0x30000007ff207230 */ /* 0x000fe40000004100 */
[-C--:B------:R-:W-:Y:S01]  /*1a760*/  FFMA R29, R30, R0.reuse, R29 ;  /* 0x000000001e1d7223 */ /* 0x080fe2000000001d */
[----:B------:R-:W-:Y:S01]  /*1a770*/  F2FP.F16.F32.PACK_AB R13, R14, R13 ;  /* 0x0000000d0e0d723e */ /* 0x000fe200000000ff */
[-C--:B------:R-:W-:Y:S01]  /*1a780*/  FFMA R26, R28, R0.reuse, R117 ;  /* 0x000000001c1a7223 */ /* 0x080fe20000000075 */
[----:B------:R-:W-:Y:S01]  /*1a790*/  F2FP.F16.F32.PACK_AB R14, R16, R15 ;  /* 0x0000000f100e723e */ /* 0x000fe200000000ff */
[----:B------:R-:W-:Y:S01]  /*1a7a0*/  FFMA R28, R32, R0, R119 ;  /* 0x00000000201c7223 */ /* 0x000fe20000000077 */
[----:B------:R-:W-:-:S02]  /*1a7b0*/  F2FP.F16.F32.PACK_AB R12, R105, R12 ;  /* 0x0000000c690c723e */ /* 0x000fc400000000ff */
[----:B------:R-:W-:Y:S02]  /*1a7c0*/  F2FP.F16.F32.PACK_AB R15, R18, R17 ;  /* 0x00000011120f723e */ /* 0x000fe400000000ff */
[----:B------:R-:W-:Y:S02]  /*1a7d0*/  F2FP.F16.F32.PACK_AB R16, R20, R19 ;  /* 0x000000131410723e */ /* 0x000fe400000000ff */
[----:B------:R-:W-:Y:S01]  /*1a7e0*/  F2FP.F16.F32.PACK_AB R17, R24, R21 ;  /* 0x000000151811723e */ /* 0x000fe200000000ff */
[----:B------:R1:W-:Y:S01]  /*1a7f0*/  STSM.16.MT88.4 [R3+0x33000], R12 ;  /* 0x0330000c03007844 */ /* 0x0003e20000004200 */
        /* <DEDUP_REMOVED lines=17> */
.L_x_185:
[----:B------:R-:W-:Y:S05]  /*1a910*/  BSYNC B0 ;  /* 0x0000000000007941 */ /* 0x000fea0003800000 */
.L_x_184:
[----:B------:R-:W-:Y:S06]  /*1a920*/  BAR.SYNC.DEFER_BLOCKING 0x1, 0x80 ;  /* 0x0042000000007b1d */ /* 0x000fec0000010000 */
[----:B------:R-:W-:Y:S05]  /*1a930*/  @!P0 BRA `(.L_x_186) ;  /* 0x0000000000048947 */ /* 0x000fea0003800000 */
[----:B------:R-:W-:Y:S01]  /*1a940*/  BPT.TRAP 0x1 ;  /* 0x000000040000795c */ /* 0x000fe20000300000 */
.L_x_186:
[----:B------:R-:W-:Y:S01]  /*1a950*/  SYNCS.ARRIVE.TRANS64.RED.A1T0 RZ, [UR6], RZ ;  /* 0x000000ffffff79a7 */ /* 0x000fe20008100406 */
[----:B------:R-:W-:Y:S05]  /*1a960*/  @!P0 BRA `(.L_x_187) ;  /* 0x0000000000048947 */ /* 0x000fea0003800000 */
[----:B------:R-:W-:Y:S01]  /*1a970*/  BPT.TRAP 0x1 ;  /* 0x000000040000795c */ /* 0x000fe20000300000 */
.L_x_187:
[----:B------:R-:W2:Y:S02]  /*1a980*/  SYNCS.PHASECHK.TRANS64.TRYWAIT P3, [UR47+0x344e0], R159 ;  /* 0x0344e09fff0075a7 */ /* 0x000ea4000806016f */
[----:B--2---:R-:W-:Y:S05]  /*1a990*/  @!P3 BRA `(.L_x_188) ;  /* 0x000000c00028b947 */ /* 0x004fea0003800000 */
.L_x_568:
        /* <DEDUP_REMOVED lines=93> */
.L_x_190:
[----:B------:R-:W-:Y:S05]  /*1af70*/  BSYNC B0 ;  /* 0x0000000000007941 */ /* 0x000fea0003800000 */
.L_x_189:
[----:B------:R-:W-:Y:S06]  /*1af80*/  BAR.SYNC.DEFER_BLOCKING 0x1, 0x80 ;  /* 0x0042000000007b1d */ /* 0x000fec0000010000 */
[----:B------:R-:W-:Y:S05]  /*1af90*/  @!P0 BRA `(.L_x_191) ;  /* 0x0000000000048947 */ /* 0x000fea0003800000 */
[----:B------:R-:W-:Y:S01]  /*1afa0*/  BPT.TRAP 0x1 ;  /* 0x000000040000795c */ /* 0x000fe20000300000 */
.L_x_191:
[----:B------:R-:W-:Y:S01]  /*1afb0*/  SYNCS.ARRIVE.TRANS64.RED.A1T0 RZ, [UR7], RZ ;  /* 0x000000ffffff79a7 */ /* 0x000fe20008100407 */
[----:B------:R-:W-:Y:S05]  /*1afc0*/  @!P0 BRA `(.L_x_192) ;  /* 0x0000000000048947 */ /* 0x000fea0003800000 */
[----:B------:R-:W-:Y:S01]  /*1afd0*/  BPT.TRAP 0x1 ;  /* 0x000000040000795c */ /* 0x000fe20000300000 */
.L_x_192:
[----:B------:R-:W2:Y:S02]  /*1afe0*/  SYNCS.PHASECHK.TRANS64.TRYWAIT P3, [UR47+0x344e8], R159 ;  /* 0x0344e89fff0075a7 */ /* 0x000ea4000806016f */
[----:B--2---:R-:W-:Y:S05]  /*1aff0*/  @!P3 BRA `(.L_x_193) ;  /* 0x000000b800a8b947 */ /* 0x004fea0003800000 */
.L_x_569:
        /* <DEDUP_REMOVED lines=28> */
[----:B-----5:R-:W-:Y:S01]  /*1b1c0*/  FMUL R19, R19, R2 ;  /* 0x0000000213137220 */ /* 0x020fe20000400000 */
[----:B------:R-:W-:-:S02]  /*1b1d0*/  FFMA R17, R16, R0, R17 ;  /* 0x0000000010117223 */ /* 0x000fc40000000011 */
        /* <DEDUP_REMOVED lines=63> */
.L_x_195:
[----:B------:R-:W-:Y:S05]  /*1b5d0*/  BSYNC B0 ;  /* 0x0000000000007941 */ /* 0x000fea0003800000 */
.L_x_194:
[----:B------:R-:W-:Y:S06]  /*1b5e0*/  BAR.SYNC.DEFER_BLOCKING 0x1, 0x80 ;  /* 0x0042000000007b1d */ /* 0x000fec0000010000 */
[----:B------:R-:W-:Y:S05]  /*1b5f0*/  @!P0 BRA `(.L_x_196) ;  /* 0x0000000000048947 */ /* 0x000fea0003800000 */
[----:B------:R-:W-:Y:S01]  /*1b600*/  BPT.TRAP 0x1 ;  /* 0x000000040000795c */ /* 0x000fe20000300000 */
.L_x_196:
[----:B------:R-:W-:Y:S01]  /*1b610*/  SYNCS.ARRIVE.TRANS64.RED.A1T0 RZ, [UR4], RZ ;  /* 0x000000ffffff79a7 */ /* 0x000fe20008100404 */
[----:B------:R-:W-:Y:S05]  /*1b620*/  @!P0 BRA `(.L_x_197) ;  /* 0x0000000000048947 */ /* 0x000fea0003800000 */
[----:B------:R-:W-:Y:S01]  /*1b630*/  BPT.TRAP 0x1 ;  /* 0x000000040000795c */ /* 0x000fe20000300000 */
.L_x_197:
[----:B------:R-:W2:Y:S02]  /*1b640*/  SYNCS.PHASECHK.TRANS64.TRYWAIT P3, [UR47+0x344f0], R159 ;  /* 0x0344f09fff0075a7 */ /* 0x000ea4000806016f */
[----:B--2---:R-:W-:Y:S05]  /*1b650*/  @!P3 BRA `(.L_x_198) ;  /* 0x000000b40028b947 */ /* 0x004fea0003800000 */
.L_x_570:
        /* <DEDUP_REMOVED lines=93> */
.L_x_200:
[----:B------:R-:W-:Y:S05]  /*1bc30*/  BSYNC B0 ;  /* 0x0000000000007941 */ /* 0x000fea0003800000 */
.L_x_199:
[----:B------:R-:W-:Y:S06]  /*1bc40*/  BAR.SYNC.DEFER_BLOCKING 0x1, 0x80 ;  /* 0x0042000000007b1d */ /* 0x000fec0000010000 */
[----:B------:R-:W-:Y:S05]  /*1bc50*/  @!P0 BRA `(.L_x_201) ;  /* 0x0000000000048947 */ /* 0x000fea0003800000 */
[----:B------:R-:W-:Y:S01]  /*1bc60*/  BPT.TRAP 0x1 ;  /* 0x000000040000795c */ /* 0x000fe20000300000 */
.L_x_201:
[----:B------:R-:W-:Y:S01]  /*1bc70*/  SYNCS.ARRIVE.TRANS64.RED.A1T0 RZ, [UR5], RZ ;  /* 0x000000ffffff79a7 */ /* 0x000fe20008100405 */
[----:B------:R-:W-:Y:S05]  /*1bc80*/  @!P0 BRA `(.L_x_202) ;  /* 0x0000000000048947 */ /* 0x000fea0003800000 */
[----:B------:R-:W-:Y:S01]  /*1bc90*/  BPT.TRAP 0x1 ;  /* 0x000000040000795c */ /* 0x000fe20000300000 */
.L_x_202:
[----:B------:R-:W2:Y:S02]  /*1bca0*/  SYNCS.PHASECHK.TRANS64.TRYWAIT P3, [UR47+0x344f8], R159 ;  /* 0x0344f89fff0075a7 */ /* 0x000ea4000806016f */
[----:B--2---:R-:W-:Y:S05]  /*1bcb0*/  @!P3 BRA `(.L_x_203) ;  /* 0x000000ac00a8b947 */ /* 0x004fea0003800000 */
.L_x_571:
        /* <DEDUP_REMOVED lines=77> */
.L_x_205:
[----:B------:R-:W-:Y:S05]  /*1c190*/  BSYNC B0 ;  /* 0x0000000000007941 */ /* 0x000fea0003800000 */
.L_x_204:
[----:B------:R-:W-:Y:S06]  /*1c1a0*/  BAR.SYNC.DEFER_BLOCKING 0x1, 0x80 ;  /* 0x0042000000007b1d */ /* 0x000fec0000010000 */
[----:B------:R-:W-:Y:S05]  /*1c1b0*/  @!P0 BRA `(.L_x_206) ;  /* 0x0000000000048947 */ /* 0x000fea0003800000 */
[----:B------:R-:W-:Y:S01]  /*1c1c0*/  BPT.TRAP 0x1 ;  /* 0x000000040000795c */ /* 0x000fe20000300000 */
.L_x_206:
[----:B------:R-:W-:Y:S01]  /*1c1d0*/  SYNCS.ARRIVE.TRANS64.RED.A1T0 RZ, [UR6], RZ ;  /* 0x000000ffffff79a7 */ /* 0x000fe20008100406 */
[----:B------:R-:W-:Y:S05]  /*1c1e0*/  @!P0 BRA `(.L_x_207) ;  /* 0x0000000000048947 */ /* 0x000fea0003800000 */
[----:B------:R-:W-:Y:S01]  /*1c1f0*/  BPT.TRAP 0x1 ;  /* 0x000000040000795c */ /* 0x000fe20000300000 */
.L_x_207:
[----:B------:R-:W2:Y:S02]  /*1c200*/  SYNCS.PHASECHK.TRANS64.TRYWAIT P3, [UR47+0x344e0], R25 ;  /* 0x0344e019ff0075a7 */ /* 0x000ea4000806016f */
[----:B--2---:R-:W-:Y:S05]  /*1c210*/  @!P3 BRA `(.L_x_208) ;  /* 0x000000a80068b947 */ /* 0x004fea0003800000 */
.L_x_572:
        /* <DEDUP_REMOVED lines=17> */
[----:B------:R-:W-:Y:S04]  /*1c330*/  @P1 LDSM.16.MT88.4 R8, [R3+0x30000] ;  /* 0x030000000308183b */ /* 0x000fe80000004200 */
[----:B------:R-:W1:Y:S01]  /*1c340*/  @P1 LDSM.16.MT88.4 R4, [R3+0x30800] ;  /* 0x030800000304183b */ /* 0x000e620000004200 */
[----:B------:R-:W-:Y:S05]  /*1c350*/  WARPSYNC.ALL ;  /* 0x0000000000007948 */ /* 0x000fea0003800000 */
[----:B------:R-:W-:Y:S01]  /*1c360*/  BSSY B0, `(.L_x_209) ;  /* 0x0000049000007945 */ /* 0x000fe20003800000 */
[----:B-1----:R-:W-:-:S02]  /*1c370*/  HADD2.F32 R32, -RZ, R7.H1_H1 ;  /* 0x30000007ff207230 */ /* 0x002fc40000004100 */
[-C--:B--2---:R-:W-:Y:S01]  /*1c380*/  FMUL R13, R13, R2.reuse ;  /* 0x000000020d0d7220 */ /* 0x084fe20000400000 */
[-C--:B---3--:R-:W-:Y:S01]  /*1c390*/  FMUL R15, R15, R2.reuse ;  /* 0x000000020f0f7220 */ /* 0x088fe20000400000 */
[-C--:B----4-:R-:W-:Y:S01]  /*1c3a0*/  FMUL R17, R17, R2.reuse ;  /* 0x0000000211117220 */ /* 0x090fe20000400000 */
[-C--:B-----5:R-:W-:Y:S01]  /*1c3b0*/  FMUL R19, R19, R2.reuse ;  /* 0x0000000213137220 */ /* 0x0a0fe20000400000 */
[-C--:B------:R-:W-:Y:S01]  /*1c3c0*/  FMUL R21, R21, R2.reuse ;  /* 0x0000000215157220 */ /* 0x080fe20000400000 */
[-C--:B------:R-:W-:Y:S01]  /*1c3d0*/  FMUL R27, R27, R2.reuse ;  /* 0x000000021b1b7220 */ /* 0x080fe20000400000 */
[-C--:B------:R-:W-:Y:S01]  /*1c3e0*/  FMUL R29, R29, R2.reuse ;  /* 0x000000021d1d7220 */ /* 0x080fe20000400000 */
[-C--:B------:R-:W-:Y:S01]  /*1c3f0*/  FMUL R31, R30, R2.reuse ;  /* 0x000000021e1f7220 */ /* 0x080fe20000400000 */
[----:B------:R-:W-:Y:S02]  /*1c400*/  HADD2.F32 R30, -RZ, R7.H0_H0 ;  /* 0x20000007ff1e7230 */ /* 0x000fe40000004100 */
[----:B------:R-:W-:Y:S01]  /*1c410*/  FMUL R33, R28, R2 ;  /* 0x000000021c217220 */ /* 0x000fe20000400000 */
[----:B------:R-:W-:-:S02]  /*1c420*/  HADD2.F32 R28, -RZ, R5.H0_H0 ;  /* 0x20000005ff1c7230 */ /* 0x000fc40000004100 */
[-C--:B------:R-:W-:Y:S01]  /*1c430*/  FMUL R35, R26, R2.reuse ;  /* 0x000000021a237220 */ /* 0x080fe20000400000 */
[--C-:B------:R-:W-:Y:S02]  /*1c440*/  HADD2.F32 R26, -RZ, R4.reuse.H1_H1 ;  /* 0x30000004ff1a7230 */ /* 0x100fe40000004100 */
[-C--:B------:R-:W-:Y:S01]  /*1c450*/  FMUL R37, R24, R2.reuse ;  /* 0x0000000218257220 */ /* 0x080fe20000400000 */
[----:B------:R-:W-:Y:S02]  /*1c460*/  HADD2.F32 R24, -RZ, R4.H0_H0 ;  /* 0x20000004ff187230 */ /* 0x000fe40000004100 */
[----:B------:R-:W-:Y:S01]  /*1c470*/  FMUL R39, R12, R2 ;  /* 0x000000020c277220 */ /* 0x000fe20000400000 */
[----:B------:R-:W-:Y:S02]  /*1c480*/  HADD2.F32 R12, -RZ, R8.H0_H0 ;  /* 0x20000008ff0c7230 */ /* 0x000fe40000004100 */
[-C--:B------:R-:W-:Y:S01]  /*1c490*/  FFMA R37, R28, R0.reuse, R37 ;  /* 0x000000001c257223 */ /* 0x080fe20000000025 */
[----:B------:R-:W-:Y:S01]  /*1c4a0*/  FFMA R33, R24, R0, R33 ;  /* 0x0000000018217223 */ /* 0x000fe20000000021 */
[----:B------:R-:W-:Y:S01]  /*1c4b0*/  FMUL R41, R20, R2 ;  /* 0x0000000214297220 */ /* 0x000fe20000400000 */
[----:B------:R-:W-:-:S02]  /*1c4c0*/  HADD2.F32 R20, -RZ, R10.H1_H1 ;  /* 0x3000000aff147230 */ /* 0x000fc40000004100 */
[----:B------:R-:W-:Y:S01]  /*1c4d0*/  FFMA R13, R12, R0, R13 ;  /* 0x000000000c0d7223 */ /* 0x000fe2000000000d */
[----:B------:R-:W-:Y:S02]  /*1c4e0*/  HADD2.F32 R12, -RZ, R8.H1_H1 ;  /* 0x30000008ff0c7230 */ /* 0x000fe40000004100 */
[-C--:B------:R-:W-:Y:S01]  /*1c4f0*/  FMUL R43, R18, R2.reuse ;  /* 0x00000002122b7220 */ /* 0x080fe20000400000 */
[----:B------:R-:W-:Y:S02]  /*1c500*/  HADD2.F32 R18, -RZ, R10.H0_H0 ;  /* 0x2000000aff127230 */ /* 0x000fe40000004100 */
[----:B------:R-:W-:Y:S02]  /*1c510*/  HADD2.F32 R28, -RZ, R6.H1_H1 ;  /* 0x30000006ff1c7230 */ /* 0x000fe40000004100 */
[----:B------:R-:W-:Y:S01]  /*1c520*/  FMUL R45, R16, R2 ;  /* 0x00000002102d7220 */ /* 0x000fe20000400000 */
[----:B------:R-:W-:Y:S02]  /*1c530*/  HADD2.F32 R16, -RZ, R9.H1_H1 ;  /* 0x30000009ff107230 */ /* 0x000fe40000004100 */
[----:B------:R-:W-:Y:S01]  /*1c540*/  FFMA R21, R18, R0, R21 ;  /* 0x0000000012157223 */ /* 0x000fe20000000015 */
[----:B------:R-:W-:-:S02]  /*1c550*/  HADD2.F32 R18, -RZ, R11.H0_H0 ;  /* 0x2000000bff127230 */ /* 0x000fc40000004100 */
[----:B------:R-:W-:Y:S01]  /*1c560*/  FMUL R47, R14, R2 ;  /* 0x000000020e2f7220 */ /* 0x000fe20000400000 */
[----:B------:R-:W-:Y:S02]  /*1c570*/  HADD2.F32 R14, -RZ, R9.H0_H0 ;  /* 0x20000009ff0e7230 */ /* 0x000fe40000004100 */
[-C--:B------:R-:W-:Y:S01]  /*1c580*/  FFMA R12, R12, R0.reuse, R15 ;  /* 0x000000000c0c7223 */ /* 0x080fe2000000000f */
[----:B------:R-:W-:Y:S02]  /*1c590*/  HADD2.F32 R24, -RZ, R5.H1_H1 ;  /* 0x30000005ff187230 */ /* 0x000fe40000004100 */
[-C--:B------:R-:W-:Y:S01]  /*1c5a0*/  FFMA R29, R18, R0.reuse, R29 ;  /* 0x00000000121d7223 */ /* 0x080fe2000000001d */
[-C--:B------:R-:W-:Y:S01]  /*1c5b0*/  FFMA R45, R30, R0.reuse, R45 ;  /* 0x000000001e2d7223 */ /* 0x080fe2000000002d */
[-C--:B------:R-:W-:Y:S01]  /*1c5c0*/  FFMA R17, R14, R0.reuse, R17 ;  /* 0x000000000e117223 */ /* 0x080fe20000000011 */
[-C--:B------:R-:W-:Y:S01]  /*1c5d0*/  FFMA R14, R16, R0.reuse, R19 ;  /* 0x00000000100e7223 */ /* 0x080fe20000000013 */
[----:B------:R-:W-:Y:S01]  /*1c5e0*/  FFMA R16, R20, R0, R27 ;  /* 0x0000000014107223 */ /* 0x000fe2000000001b */
[----:B------:R-:W-:-:S02]  /*1c5f0*/  HADD2.F32 R20, -RZ, R11.H1_H1 ;  /* 0x3000000bff147230 */ /* 0x000fc40000004100 */
[-C--:B------:R-:W-:Y:S01]  /*1c600*/  FFMA R24, R24, R0.reuse, R39 ;  /* 0x0000000018187223 */ /* 0x080fe20000000027 */
[----:B------:R-:W-:Y:S02]  /*1c610*/  F2FP.F16.F32.PACK_AB R12, R12, R13 ;  /* 0x0000000d0c0c723e */ /* 0x000fe400000000ff */
[----:B------:R-:W-:Y:S01]  /*1c620*/  F2FP.F16.F32.PACK_AB R13, R14, R17 ;  /* 0x000000110e0d723e */ /* 0x000fe200000000ff */
[-C--:B------:R-:W-:Y:S01]  /*1c630*/  FFMA R18, R20, R0.reuse, R31 ;  /* 0x0000000014127223 */ /* 0x080fe2000000001f */
[-C--:B------:R-:W-:Y:S01]  /*1c640*/  FFMA R20, R26, R0.reuse, R35 ;  /* 0x000000001a147223 */ /* 0x080fe20000000023 */
[----:B------:R-:W-:Y:S01]  /*1c650*/  HADD2.F32 R26, -RZ, R6.H0_H0 ;  /* 0x20000006ff1a7230 */ /* 0x000fe20000004100 */
[----:B------:R-:W-:Y:S02]  /*1c660*/  F2FP.F16.F32.PACK_AB R14, R16, R21 ;  /* 0x00000015100e723e */ /* 0x000fe400000000ff */
[----:B------:R-:W-:Y:S02]  /*1c670*/  F2FP.F16.F32.PACK_AB R15, R18, R29 ;  /* 0x0000001d120f723e */ /* 0x000fe400000000ff */
[-C--:B------:R-:W-:Y:S01]  /*1c680*/  FFMA R41, R26, R0.reuse, R41 ;  /* 0x000000001a297223 */ /* 0x080fe20000000029 */
[-C--:B------:R-:W-:Y:S01]  /*1c690*/  FFMA R26, R28, R0.reuse, R43 ;  /* 0x000000001c1a7223 */ /* 0x080fe2000000002b */
[----:B------:R-:W-:Y:S01]  /*1c6a0*/  FFMA R28, R32, R0, R47 ;  /* 0x00000000201c7223 */ /* 0x000fe2000000002f */
[----:B------:R-:W-:Y:S01]  /*1c6b0*/  F2FP.F16.F32.PACK_AB R36, R20, R33 ;  /* 0x000000211424723e */ /* 0x000fe200000000ff */
[----:B------:R1:W-:Y:S01]  /*1c6c0*/  STSM.16.MT88.4 [R3+0x30000], R12 ;  /* 0x0300000c03007844 */ /* 0x0003e20000004200 */
        /* <DEDUP_REMOVED lines=18> */
.L_x_210:
[----:B------:R-:W-:Y:S05]  /*1c7f0*/  BSYNC B0 ;  /* 0x0000000000007941 */ /* 0x000fea0003800000 */
.L_x_209:
[----:B------:R-:W-:Y:S06]  /*1c800*/  BAR.SYNC.DEFER_BLOCKING 0x1, 0x80 ;  /* 0x0042000000007b1d */ /* 0x000fec0000010000 */
[----:B------:R-:W-:Y:S05]  /*1c810*/  @!P0 BRA `(.L_x_211) ;  /* 0x0000000000048947 */ /* 0x000fea0003800000 */
[----:B------:R-:W-:Y:S01]  /*1c820*/  BPT.TRAP 0x1 ;  /* 0x000000040000795c */ /* 0x000fe20000300000 */
.L_x_211:
[----:B------:R-:W-:Y:S01]  /*1c830*/  SYNCS.ARRIVE.TRANS64.RED.A1T0 RZ, [UR7], RZ ;  /* 0x000000ffffff79a7 */ /* 0x000fe20008100407 */
[----:B------:R-:W-:Y:S05]  /*1c840*/  @!P0 BRA `(.L_x_212) ;  /* 0x0000000000048947 */ /* 0x000fea0003800000 */
[----:B------:R-:W-:Y:S01]  /*1c850*/  BPT.TRAP 0x1 ;  /* 0x000000040000795c */ /* 0x000fe20000300000 */
.L_x_212:
[----:B------:R-:W2:Y:S02]  /*1c860*/  SYNCS.PHASECHK.TRANS64.TRYWAIT P3, [UR47+0x344e8], R25 ;  /* 0x0344e819ff0075a7 */ /* 0x000ea4000806016f */
[----:B--2---:R-:W-:Y:S05]  /*1c870*/  @!P3 BRA `(.L_x_213) ;  /* 0x000000a000e8b947 */ /* 0x004fea0003800000 */
.L_x_573:
        /* <DEDUP_REMOVED lines=93> */
.L_x_215:
[----:B------:R-:W-:Y:S05]  /*1ce50*/  BSYNC B0 ;  /* 0x0000000000007941 */ /* 0x000fea0003800000 */
.L_x_214:
[----:B------:R-:W-:Y:S06]  /*1ce60*/  BAR.SYNC.DEFER_BLOCKING 0x1, 0x80 ;  /* 0x0042000000007b1d */ /* 0x000fec0000010000 */
[----:B------:R-:W-:Y:S05]  /*1ce70*/  @!P0 BRA `(.L_x_216) ;  /* 0x0000000000048947 */ /* 0x000fea0003800000 */
[----:B------:R-:W-:Y:S01]  /*1ce80*/  BPT.TRAP 0x1 ;  /* 0x000000040000795c */ /* 0x000fe20000300000 */
.L_x_216:
[----:B------:R-:W-:Y:S01]  /*1ce90*/  SYNCS.ARRIVE.TRANS64.RED.A1T0 RZ, [UR4], RZ ;  /* 0x000000ffffff79a7 */ /* 0x000fe20008100404 */
[----:B------:R-:W-:Y:S05]  /*1cea0*/  @!P0 BRA `(.L_x_217) ;  /* 0x0000000000048947 */ /* 0x000fea0003800000 */
[----:B------:R-:W-:Y:S01]  /*1ceb0*/  BPT.TRAP 0x1 ;  /* 0x000000040000795c */ /* 0x000fe20000300000 */
.L_x_217:
[----:B------:R-:W2:Y:S02]  /*1cec0*/  SYNCS.PHASECHK.TRANS64.TRYWAIT P3, [UR47+0x344f0], R25 ;  /* 0x0344f019ff0075a7 */ /* 0x000ea4000806016f */
[----:B--2---:R-:W-:Y:S05]  /*1ced0*/  @!P3 BRA `(.L_x_218) ;  /* 0x0000009c0068b947 */ /* 0x004fea0003800000 */
.L_x_574:
        /* <DEDUP_REMOVED lines=93> */
.L_x_220:
[----:B------:R-:W-:Y:S05]  /*1d4b0*/  BSYNC B0 ;  /* 0x0000000000007941 */ /* 0x000fea0003800000 */
.L_x_219:
[----:B------:R-:W-:Y:S06]  /*1d4c0*/  BAR.SYNC.DEFER_BLOCKING 0x1, 0x80 ;  /* 0x0042000000007b1d */ /* 0x000fec0000010000 */
[----:B------:R-:W-:Y:S05]  /*1d4d0*/  @!P0 BRA `(.L_x_221) ;  /* 0x0000000000048947 */ /* 0x000fea0003800000 */
[----:B------:R-:W-:Y:S01]  /*1d4e0*/  BPT.TRAP 0x1 ;  /* 0x000000040000795c */ /* 0x000fe20000300000 */
.L_x_221:
[----:B------:R-:W-:Y:S01]  /*1d4f0*/  SYNCS.ARRIVE.TRANS64.RED.A1T0 RZ, [UR5], RZ ;  /* 0x000000ffffff79a7 */ /* 0x000fe20008100405 */
[----:B------:R-:W-:Y:S05]  /*1d500*/  @!P0 BRA `(.L_x_222) ;  /* 0x0000000000048947 */ /* 0x000fea0003800000 */
[----:B------:R-:W-:Y:S01]  /*1d510*/  BPT.TRAP 0x1 ;  /* 0x000000040000795c */ /* 0x000fe20000300000 */
.L_x_222:
[----:B------:R-:W2:Y:S02]  /*1d520*/  SYNCS.PHASECHK.TRANS64.TRYWAIT P3, [UR47+0x344f8], R25 ;  /* 0x0344f819ff0075a7 */ /* 0x000ea4000806016f */
[----:B--2---:R-:W-:Y:S05]  /*1d530*/  @!P3 BRA `(.L_x_223) ;  /* 0x0000009400e8b947 */ /* 0x004fea0003800000 */
.L_x_575:
[----:B------:R-:W-:Y:S05]  /*1d540*/  @P1 WARPSYNC.ALL ;  /* 0x0000000000001948 */ /* 0x000fea0003800000 */
[----:B------:R-:W2:Y:S01]  /*1d550*/  @P1 LDSM.16.MT88.4 R8, [R3+0x33000] ;  /* 0x033000000308183b */ /* 0x000ea20000004200 */
[-C--:B------:R-:W-:Y:S01]  /*1d560*/  FMUL R136, R136, R2.reuse ;  /* 0x0000000288887220 */ /* 0x080fe20000400000 */
[-C--:B-1----:R-:W-:Y:S01]  /*1d570*/  FMUL R12, R137, R2.reuse ;  /* 0x00000002890c7220 */ /* 0x082fe20000400000 */
        /* <DEDUP_REMOVED lines=35> */
[--C-:B------:R-:W-:Y:S02]  /*1d7b0*/  HADD2.F32 R27, -RZ, R4.reuse.H0_H0 ;  /* 0x20000004ff1b7230 */ /* 0x100fe40000004100 */
[-C--:B------:R-:W-:Y:S01]  /*1d7c0*/  FFMA R31, R31, R0.reuse, R146 ;  /* 0x000000001f1f7223 */ /* 0x080fe20000000092 */
[----:B------:R-:W-:Y:S02]  /*1d7d0*/  HADD2.F32 R29, -RZ, R4.H1_H1 ;  /* 0x30000004ff1d7230 */ /* 0x000fe40000004100 */
[-C--:B------:R-:W-:Y:S01]  /*1d7e0*/  FFMA R37, R37, R0.reuse, R150 ;  /* 0x0000000025257223 */ /* 0x080fe20000000096 */
[----:B------:R-:W-:Y:S02]  /*1d7f0*/  HADD2.F32 R5, -RZ, R5.H1_H1 ;  /* 0x30000005ff057230 */ /* 0x000fe40000004100 */
        /* <DEDUP_REMOVED lines=33> */
.L_x_225:
[----:B------:R-:W-:Y:S05]  /*1da10*/  BSYNC B0 ;  /* 0x0000000000007941 */ /* 0x000fea0003800000 */
.L_x_224:
[----:B------:R-:W-:Y:S06]  /*1da20*/  BAR.SYNC.DEFER_BLOCKING 0x1, 0x80 ;  /* 0x0042000000007b1d */ /* 0x000fec0000010000 */
[----:B------:R-:W-:Y:S05]  /*1da30*/  @!P0 BRA `(.L_x_226) ;  /* 0x0000000000048947 */ /* 0x000fea0003800000 */
[----:B------:R-:W-:Y:S01]  /*1da40*/  BPT.TRAP 0x1 ;  /* 0x000000040000795c */ /* 0x000fe20000300000 */
.L_x_226:
[----:B------:R-:W-:Y:S01]  /*1da50*/  UISETP.NE.AND UP0, UPT, UR53, 0x3, UPT ;  /* 0x000000033500788c */ /* 0x000fe2000bf05270 */
[----:B------:R-:W-:Y:S05]  /*1da60*/  SYNCS.ARRIVE.TRANS64.RED.A1T0 RZ, [UR6], RZ ;  /* 0x000000ffffff79a7 */ /* 0x000fea0008100406 */
[----:B------:R-:W-:-:S13]  /*1da70*/  PLOP3.LUT P1, PT, PT, PT, UP0, 0x80, 0x0 ;  /* 0x000000000000781c */ /* 0x000fda0003f2f008 */
[----:B------:R-:W-:Y:S05]  /*1da80*/  @!P1 BRA `(.L_x_227) ;  /* 0x0000000000049947 */ /* 0x000fea0003800000 */
[----:B------:R-:W-:Y:S01]  /*1da90*/  BPT.TRAP 0x1 ;  /* 0x000000040000795c */ /* 0x000fe20000300000 */
.L_x_227:
[----:B------:R-:W2:Y:S01]  /*1daa0*/  LDL R2, [R1+0x600] ;  /* 0x0006000001027983 */ /* 0x000ea20000100800 */
[----:B------:R-:W-:Y:S02]  /*1dab0*/  SHF.L.U32 R0, R153, 0x1f, RZ ;  /* 0x0000001f99007819 */ /* 0x000fe400000006ff */
[C---:B--2---:R-:W-:Y:S02]  /*1dac0*/  R2UR UR4, R2.reuse ;  /* 0x00000000020472ca */ /* 0x044fe400000e0000 */
[----:B------:R-:W-:-:S11]  /*1dad0*/  LEA R19, R2, UR47, 0x4 ;  /* 0x0000002f02137c11 */ /* 0x000fd6000f8e20ff */
[----:B------:R-:W-:-:S09]  /*1dae0*/  ULEA UR4, UR4, UR47, 0x3 ;  /* 0x0000002f04047291 */ /* 0x000fd2000f8e183f */
[----:B------:R-:W2:Y:S02]  /*1daf0*/  SYNCS.PHASECHK.TRANS64.TRYWAIT P2, [UR4+0x34400], R0 ;  /* 0x03440000ff0075a7 */ /* 0x000ea40008040144 */
[----:B--2---:R-:W-:Y:S05]  /*1db00*/  @!P2 BRA `(.L_x_228) ;  /* 0x00000090008ca947 */ /* 0x004fea0003800000 */
.L_x_576:
[----:B------:R-:W2:Y:S01]  /*1db10*/  LDS.128 R16, [R19+0x34550] ;  /* 0x0345500013107984 */ /* 0x000ea20000000c00 */
        /* <DEDUP_REMOVED lines=8> */
.L_x_229:
[----:B-1----:R-:W4:Y:S01]  /*1dba0*/  LDL.LU R0, [R1+0x600] ;  /* 0x0006000001007983 */ /* 0x002f220000300800 */
[----:B------:R-:W-:Y:S01]  /*1dbb0*/  UIADD3 UR4, UR4, 0x34440, URZ ;  /* 0x0003444004047890 */ /* 0x000fe2000fffe03f */
[----:B--2---:R-:W-:Y:S02]  /*1dbc0*/  ISETP.NE.AND P3, PT, R19, RZ, PT ;  /* 0x000000ff1300720c */ /* 0x004fe40003f65270 */
[----:B------:R-:W-:Y:S01]  /*1dbd0*/  MOV R19, RZ ;  /* 0x000000ff00137202 */ /* 0x000fe20000000f00 */
[----:B------:R-:W-:-:S09]  /*1dbe0*/  UPRMT UR4, UR57, 0x654, UR4 ;  /* 0x0000065439047896 */ /* 0x000fd20008000004 */
[----:B---3--:R-:W-:Y:S01]  /*1dbf0*/  SYNCS.ARRIVE.TRANS64.RED.A1T0 RZ, [UR4], RZ ;  /* 0x000000ffffff79a7 */ /* 0x008fe20008100404 */
[----:B----4-:R-:W-:-:S05]  /*1dc00*/  VIADD R0, R0, 0x1 ;  /* 0x0000000100007836 */ /* 0x010fca0000000000 */
[----:B------:R-:W-:-:S04]  /*1dc10*/  ISETP.NE.AND P2, PT, R0, 0x8, PT ;  /* 0x000000080000780c */ /* 0x000fc80003f45270 */
[----:B------:R-:W-:Y:S02]  /*1dc20*/  SEL R4, R0, RZ, P2 ;  /* 0x000000ff00047207 */ /* 0x000fe40001000000 */
[----:B------:R-:W-:-:S03]  /*1dc30*/  SEL R2, RZ, 0x1, P2 ;  /* 0x00000001ff027807 */ /* 0x000fc60001000000 */
[----:B------:R1:W-:Y:S01]  /*1dc40*/  STL [R1+0x600], R4 ;  /* 0x0006000401007387 */ /* 0x0003e20000100800 */
[----:B------:R-:W-:Y:S01]  /*1dc50*/  LOP3.LUT R153, R153, R2, RZ, 0x3c, !PT ;  /* 0x0000000299997212 */ /* 0x000fe200078e3cff */
[----:B------:R-:W-:Y:S06]  /*1dc60*/  @!P3 BRA `(.L_x_230) ;  /* 0x0000000000bcb947 */ /* 0x000fec0003800000 */
[----:B------:R-:W2:Y:S02]  /*1dc70*/  LDC.64 R2, c[0x0][0x290] ;  /* 0x0000a400ff027b82 */ /* 0x000ea40000000a00 */
[----:B--2---:R-:W-:-:S06]  /*1dc80*/  IMAD.WIDE R2, R18, 0xc, R2 ;  /* 0x0000000c12027825 */ /* 0x004fcc00078e0202 */
[----:B------:R-:W2:Y:S02]  /*1dc90*/  LDG.E R2, desc[UR38][R2.64+0x8] ;  /* 0x0000082602027981 */ /* 0x000ea4000c1e1900 */
[----:B--2---:R-:W-:-:S13]  /*1dca0*/  R2UR UR4, R2 ;  /* 0x00000000020472ca */ /* 0x004fda00000e0000 */
[----:B------:R-:W-:-:S04]  /*1dcb0*/  UIADD3 UR4, UR4, 0x3f, URZ ;  /* 0x0000003f04047890 */ /* 0x000fc8000fffe03f */
[----:B------:R-:W-:-:S04]  /*1dcc0*/  USHF.R.S32.HI UR5, URZ, 0x1f, UR4 ;  /* 0x0000001f3f057899 */ /* 0x000fc80008011404 */
[----:B------:R-:W-:-:S04]  /*1dcd0*/  ULEA.HI UR5, UR5, UR4, URZ, 0x6 ;  /* 0x0000000405057291 */ /* 0x000fc8000f8f303f */
[----:B------:R-:W-:-:S04]  /*1dce0*/  USHF.R.S32.HI UR5, URZ, 0x6, UR5 ;  /* 0x000000063f057899 */ /* 0x000fc80008011405 */
[----:B------:R-:W-:Y:S02]  /*1dcf0*/  UIADD3 UR41, UR41, UR5, URZ ;  /* 0x0000000529297290 */ /* 0x000fe4000fffe03f */
[----:B------:R-:W-:Y:S02]  /*1dd00*/  UISETP.GE.U32.AND UP1, UPT, UR5, 0x6, UPT ;  /* 0x000000060500788c */ /* 0x000fe4000bf26070 */
[----:B------:R-:W-:-:S04]  /*1dd10*/  UISETP.GT.U32.AND UP0, UPT, UR41, 0x5, UPT ;  /* 0x000000052900788c */ /* 0x000fc8000bf04070 */
[----:B------:R-:W-:-:S04]  /*1dd20*/  UISETP.LT.U32.AND UP0, UPT, UR5, 0x6, UP0 ;  /* 0x000000060500788c */ /* 0x000fc80008701070 */
[----:B------:R-:W-:Y:S02]  /*1dd30*/  USEL UR6, URZ, 0x1, !UP0 ;  /* 0x000000013f067887 */ /* 0x000fe4000c000000 */
[----:B------:R-:W-:Y:S02]  /*1dd40*/  @UP1 UIMAD.WIDE.U32 UR4, UR41, -0x55555555, URZ ;  /* 0xaaaaaaab290418a5 */ /* 0x000fe4000f8e003f */
[----:B------:R-:W-:Y:S02]  /*1dd50*/  ULOP3.LUT UR42, UR42, UR6, URZ, 0x3c, !UPT ;  /* 0x000000062a2a7292 */ /* 0x000fe4000f8e3c3f */
[----:B------:R-:W-:-:S04]  /*1dd60*/  @UP1 USHF.R.U32.HI UR4, URZ, 0x2, UR5 ;  /* 0x000000023f041899 */ /* 0x000fc80008011605 */
[----:B------:R-:W-:Y:S01]  /*1dd70*/  @UP1 ULOP3.LUT UR42, UR42, 0x1, UR4, 0x78, !UPT ;  /* 0x000000012a2a1892 */ /* 0x000fe2000f8e7804 */
[----:B------:R-:W-:Y:S11]  /*1dd80*/  @!P1 BRA `(.L_x_231) ;  /* 0x0000000000049947 */ /* 0x000ff60003800000 */
[----:B------:R-:W-:Y:S01]  /*1dd90*/  BPT.TRAP 0x1 ;  /* 0x000000040000795c */ /* 0x000fe20000300000 */
.L_x_231:
[C---:B------:R-:W-:Y:S02]  /*1dda0*/  R2UR UR4, R4.reuse ;  /* 0x00000000040472ca */ /* 0x040fe400000e0000 */
[----:B------:R-:W-:Y:S02]  /*1ddb0*/  SHF.L.U32 R2, R153, 0x1f, RZ ;  /* 0x0000001f99027819 */ /* 0x000fe400000006ff */
[----:B------:R-:W-:-:S09]  /*1ddc0*/  LEA R0, R4, UR47, 0x4 ;  /* 0x0000002f04007c11 */ /* 0x000fd2000f8e20ff */
[----:B------:R-:W-:-:S09]  /*1ddd0*/  ULEA UR4, UR4, UR47, 0x3 ;  /* 0x0000002f04047291 */ /* 0x000fd2000f8e183f */
[----:B------:R-:W2:Y:S02]  /*1dde0*/  SYNCS.PHASECHK.TRANS64.TRYWAIT P2, [UR4+0x34400], R2 ;  /* 0x03440002ff0075a7 */ /* 0x000ea40008040144 */
[----:B--2---:R-:W-:Y:S05]  /*1ddf0*/  @!P2 BRA `(.L_x_232) ;  /* 0x0000008c00e8a947 */ /* 0x004fea0003800000 */
.L_x_577:
[----:B------:R3:W4:Y:S01]  /*1de00*/  LDS.128 R16, [R0+0x34550] ;  /* 0x0345500000107984 */ /* 0x0007220000000c00 */
[----:B------:R-:W-:Y:S01]  /*1de10*/  @!PT LDS RZ, [RZ] ;  /* 0x00000000fffff984 */ /* 0x000fe20000000800 */
[----:B------:R-:W-:Y:S01]  /*1de20*/  @!PT LDS RZ, [RZ] ;  /* 0x00000000fffff984 */ /* 0x000fe20000000800 */
[----:B------:R-:W-:Y:S01]  /*1de30*/  @!PT LDS RZ, [RZ] ;  /* 0x00000000fffff984 */ /* 0x000fe20000000800 */
[----:B------:R-:W-:Y:S01]  /*1de40*/  @!PT LDS RZ, [RZ] ;  /* 0x00000000fffff984 */ /* 0x000fe20000000800 */
[----:B------:R5:W-:Y:S06]  /*1de50*/  MEMBAR.ALL.CTA ;  /* 0x0000000000007992 */ /* 0x000bec0000008000 */
[----:B-----5:R-:W1:Y:S01]  /*1de60*/  FENCE.VIEW.ASYNC.S ;  /* 0x00000000000073c6 */ /* 0x020e620000000000 */
[----:B---3--:R-:W-:Y:S05]  /*1de70*/  @!P1 BRA `(.L_x_233) ;  /* 0x0000000000049947 */ /* 0x008fea0003800000 */
[----:B------:R-:W-:Y:S01]  /*1de80*/  BPT.TRAP 0x1 ;  /* 0x000000040000795c */ /* 0x000fe20000300000 */
.L_x_233:
[----:B------:R-:W3:Y:S01]  /*1de90*/  LDL.LU R0, [R1+0x600] ;  /* 0x0006000001007983 */ /* 0x000ee20000300800 */
[----:B------:R-:W-:-:S04]  /*1dea0*/  UIADD3 UR4, UR4, 0x34440, URZ ;  /* 0x0003444004047890 */ /* 0x000fc8000fffe03f */
[----:B------:R-:W-:-:S09]  /*1deb0*/  UPRMT UR4, UR57, 0x654, UR4 ;  /* 0x0000065439047896 */ /* 0x000fd20008000004 */
[----:B-1----:R-:W-:Y:S01]  /*1dec0*/  SYNCS.ARRIVE.TRANS64.RED.A1T0 RZ, [UR4], RZ ;  /* 0x000000ffffff79a7 */ /* 0x002fe20008100404 */
[----:B------:R-:W-:-:S04]  /*1ded0*/  UIMAD.WIDE.U32 UR4, UR41, -0x55555555, URZ ;  /* 0xaaaaaaab290478a5 */ /* 0x000fc8000f8e003f */
[----:B------:R-:W-:-:S04]  /*1dee0*/  USHF.R.U32.HI UR4, URZ, 0x2, UR5 ;  /* 0x000000023f047899 */ /* 0x000fc80008011605 */
[----:B------:R-:W-:Y:S01]  /*1def0*/  UIMAD UR41, UR4, -0x6, UR41 ;  /* 0xfffffffa042978a4 */ /* 0x000fe2000f8e0229 */
[----:B---3--:R-:W-:-:S04]  /*1df00*/  IADD3 R0, R0, 0x1, RZ ;  /* 0x0000000100007810 */ /* 0x008fc80007ffe0ff */
[----:B------:R-:W-:-:S04]  /*1df10*/  ISETP.NE.AND P1, PT, R0, 0x8, PT ;  /* 0x000000080000780c */ /* 0x000fc80003f25270 */
[----:B------:R-:W-:Y:S02]  /*1df20*/  SEL R0, R0, RZ, P1 ;  /* 0x000000ff00007207 */ /* 0x000fe40000800000 */
[----:B--2---:R-:W-:-:S03]  /*1df30*/  SEL R2, RZ, 0x1, P1 ;  /* 0x00000001ff027807 */ /* 0x004fc60000800000 */
[----:B------:R2:W-:Y:S01]  /*1df40*/  STL [R1+0x600], R0 ;  /* 0x0006000001007387 */ /* 0x0005e20000100800 */
[----:B------:R-:W-:-:S07]  /*1df50*/  LOP3.LUT R153, R153, R2, RZ, 0x3c, !PT ;  /* 0x0000000299997212 */ /* 0x000fce00078e3cff */
.L_x_230:
[----:B----4-:R-:W-:Y:S02]  /*1df60*/  ISETP.NE.AND P1, PT, R19, RZ, PT ;  /* 0x000000ff1300720c */ /* 0x010fe40003f25270 */
[CC--:B------:R-:W-:Y:S02]  /*1df70*/  ISETP.NE.AND P2, PT, R156.reuse, R18.reuse, PT ;  /* 0x000000129c00720c */ /* 0x0c0fe40003f45270 */
[----:B------:R-:W-:-:S13]  /*1df80*/  ISETP.EQ.OR P3, PT, R156, R18, !P1 ;  /* 0x000000129c00720c */ /* 0x000fda0004f62670 */
[----:B------:R-:W-:Y:S05]  /*1df90*/  @P3 BRA `(.L_x_234) ;  /* 0x0000000000fc3947 */ /* 0x000fea0003800000 */
[----:B------:R-:W-:-:S13]  /*1dfa0*/  ISETP.NE.AND P3, PT, RZ, UR52, PT ;  /* 0x00000034ff007c0c */ /* 0x000fda000bf65270 */
[----:B------:R-:W-:Y:S05]  /*1dfb0*/  @P3 BRA `(.L_x_234) ;  /* 0x0000000000f43947 */ /* 0x000fea0003800000 */
[----:B--2---:R-:W2:Y:S01]  /*1dfc0*/  S2R R0, SR_LANEID ;  /* 0x0000000000007919 */ /* 0x004ea20000000000 */
[----:B------:R-:W-:Y:S01]  /*1dfd0*/  ELECT P3, URZ, PT ;  /* 0x00000000003f782f */ /* 0x000fe20003860000 */
[----:B------:R-:W-:Y:S01]  /*1dfe0*/  BSSY B0, `(.L_x_235) ;  /* 0x000002f000007945 */ /* 0x000fe20003800000 */
[----:B--2---:R-:W-:-:S11]  /*1dff0*/  SHF.L.U32 R15, R0, 0x2, RZ ;  /* 0x00000002000f7819 */ /* 0x004fd600000006ff */
[----:B------:R-:W-:Y:S05]  /*1e000*/  @!P3 BRA `(.L_x_236) ;  /* 0x0000000000b0b947 */ /* 0x000fea0003800000 */
[----:B------:R-:W-:Y:S01]  /*1e010*/  SHF.R.S32.HI R3, RZ, 0x1f, R18 ;  /* 0x0000001fff037819 */ /* 0x000fe20000011412 */
[----:B------:R-:W-:Y:S01]  /*1e020*/  ULDC.64 UR4, c[0x0][0x820] ;  /* 0x0002080000047ab9 */ /* 0x000fe20000000a00 */
[C---:B------:R-:W-:Y:S02]  /*1e030*/  SHF.L.U32 R0, R18.reuse, 0x3, RZ ;  /* 0x0000000312007819 */ /* 0x040fe400000006ff */
[----:B------:R-:W-:Y:S02]  /*1e040*/  SHF.L.U64.HI R8, R18, 0x3, R3 ;  /* 0x0000000312087819 */ /* 0x000fe40000010203 */
[----:B-1----:R-:W-:Y:S01]  /*1e050*/  IADD3 R4, P3, R0, UR4, RZ ;  /* 0x0000000400047c10 */ /* 0x002fe2000ff7e0ff */
[----:B------:R-:W1:Y:S03]  /*1e060*/  LDC.64 R2, c[0x0][0x290] ;  /* 0x0000a400ff027b82 */ /* 0x000e660000000a00 */
[----:B------:R-:W-:Y:S01]  /*1e070*/  IADD3.X R5, R8, UR5, RZ, P3, !PT ;  /* 0x0000000508057c10 */ /* 0x000fe20009ffe4ff */
[----:B------:R-:W-:-:S05]  /*1e080*/  ULDC.64 UR4, c[0x0][0x818] ;  /* 0x0002060000047ab9 */ /* 0x000fca0000000a00 */
[----:B------:R-:W2:Y:S01]  /*1e090*/  LDG.E.64 R4, desc[UR38][R4.64] ;  /* 0x0000002604047981 */ /* 0x000ea2000c1e1b00 */
[----:B-1----:R-:W-:Y:S01]  /*1e0a0*/  IMAD.WIDE R6, R18, 0xc, R2 ;  /* 0x0000000c12067825 */ /* 0x002fe200078e0202 */
[----:B------:R-:W-:Y:S02]  /*1e0b0*/  IADD3 R2, P3, R0, UR4, RZ ;  /* 0x0000000400027c10 */ /* 0x000fe4000ff7e0ff */
[----:B------:R-:W1:Y:S02]  /*1e0c0*/  LDS R0, [UR48+0x1c] ;  /* 0x00001c30ff007984 */ /* 0x000e640008000800 */
[----:B------:R-:W-:Y:S02]  /*1e0d0*/  IADD3.X R3, R8, UR5, RZ, P3, !PT ;  /* 0x0000000508037c10 */ /* 0x000fe40009ffe4ff */
[----:B------:R-:W3:Y:S04]  /*1e0e0*/  LDG.E R12, desc[UR38][R6.64] ;  /* 0x00000026060c7981 */ /* 0x000ee8000c1e1900 */
[----:B------:R4:W5:Y:S04]  /*1e0f0*/  LDG.E R13, desc[UR38][R6.64+0x4] ;  /* 0x00000426060d7981 */ /* 0x000968000c1e1900 */
[----:B------:R-:W5:Y:S01]  /*1e100*/  LDG.E.64 R2, desc[UR38][R2.64] ;  /* 0x0000002602027981 */ /* 0x000f62000c1e1b00 */
[----:B------:R-:W-:-:S03]  /*1e110*/  MOV R8, UR48 ;  /* 0x0000003000087c02 */ /* 0x000fc60008000f00 */
[----:B------:R-:W-:Y:S01]  /*1e120*/  STS [UR48+0x30], RZ ;  /* 0x000030ffff007988 */ /* 0x000fe20008000830 */
[----:B------:R-:W-:Y:S02]  /*1e130*/  SHF.R.U64 R8, R8, 0x4, RZ ;  /* 0x0000000408087819 */ /* 0x000fe400000012ff */
[----:B----4-:R-:W-:-:S03]  /*1e140*/  CS2R R6, SRZ ;  /* 0x0000000000067805 */ /* 0x010fc6000001ff00 */
[----:B------:R-:W-:Y:S04]  /*1e150*/  STS [UR48+0x10], R8 ;  /* 0x00001008ff007988 */ /* 0x000fe80008000830 */
[----:B------:R-:W-:Y:S01]  /*1e160*/  STS [UR48+0x14], R8 ;  /* 0x00001408ff007988 */ /* 0x000fe20008000830 */
[C---:B--2---:R-:W-:Y:S02]  /*1e170*/  SHF.L.U64.HI R11, R4.reuse, 0x1, R5 ;  /* 0x00000001040b7819 */ /* 0x044fe40000010205 */
[----:B------:R-:W-:Y:S02]  /*1e180*/  SHF.L.U32 R10, R4, 0x1, RZ ;  /* 0x00000001040a7819 */ /* 0x000fe400000006ff */
[----:B------:R-:W-:Y:S02]  /*1e190*/  LOP3.LUT R11, R11, 0x1fffffff, RZ, 0xc0, !PT ;  /* 0x1fffffff0b0b7812 */ /* 0x000fe400078ec0ff */
[----:B------:R-:W-:-:S02]  /*1e1a0*/  LOP3.LUT R10, R10, 0xfffffffe, RZ, 0xc0, !PT ;  /* 0xfffffffe0a0a7812 */ /* 0x000fc400078ec0ff */
[--C-:B------:R-:W-:Y:S02]  /*1e1b0*/  SHF.R.U32.HI R5, RZ, 0x4, R11.reuse ;  /* 0x00000004ff057819 */ /* 0x100fe4000001160b */
[----:B------:R-:W-:Y:S02]  /*1e1c0*/  SHF.R.U64 R10, R10, 0x4, R11 ;  /* 0x000000040a0a7819 */ /* 0x000fe4000000120b */
[----:B-1----:R-:W-:-:S03]  /*1e1d0*/  LOP3.LUT R0, R0, 0xf, R5, 0xb8, !PT ;  /* 0x0000000f00007812 */ /* 0x002fc600078eb805 */
[----:B------:R-:W-:Y:S04]  /*1e1e0*/  STS [UR48+0xc], R10 ;  /* 0x00000c0aff007988 */ /* 0x000fe80008000830 */
[----:B------:R-:W-:Y:S01]  /*1e1f0*/  STS [UR48+0x1c], R0 ;  /* 0x00001c00ff007988 */ /* 0x000fe20008000830 */
[----:B---3--:R-:W-:-:S03]  /*1e200*/  IADD3 R4, R12, -0x1, RZ ;  /* 0xffffffff0c047810 */ /* 0x008fc60007ffe0ff */
[----:B------:R-:W1:Y:S04]  /*1e210*/  LDS R5, [UR48+0x1c] ;  /* 0x00001c30ff057984 */ /* 0x000e680008000800 */
[----:B-----5:R-:W-:Y:S01]  /*1e220*/  STS.64 [UR48], R2 ;  /* 0x00000002ff007988 */ /* 0x020fe20008000a30 */
[----:B-1----:R-:W-:-:S05]  /*1e230*/  LOP3.LUT R5, R5, 0xf0, RZ, 0xb8, !PT ;  /* 0x000000f005057812 */ /* 0x002fca00078eb8ff */
[----:B------:R1:W-:Y:S04]  /*1e240*/  STS [UR48+0x1c], R5 ;  /* 0x00001c05ff007988 */ /* 0x0003e80008000830 */
[----:B------:R-:W2:Y:S01]  /*1e250*/  LDS R9, [UR48+0x1c] ;  /* 0x00001c30ff097984 */ /* 0x000ea20008000800 */
[----:B-1----:R-:W-:-:S05]  /*1e260*/  VIADD R5, R13, 0xffffffff ;  /* 0xffffffff0d057836 */ /* 0x002fca0000000000 */
[----:B------:R-:W-:Y:S01]  /*1e270*/  STS.128 [UR48+0x20], R4 ;  /* 0x00002004ff007988 */ /* 0x000fe20008000c30 */
[----:B--2---:R-:W-:-:S05]  /*1e280*/  LOP3.LUT R9, R9, 0xf00, RZ, 0xb8, !PT ;  /* 0x00000f0009097812 */ /* 0x004fca00078eb8ff */
[----:B------:R-:W-:Y:S04]  /*1e290*/  STS.64 [UR48+0x18], R8 ;  /* 0x00001808ff007988 */ /* 0x000fe80008000a30 */
[----:B------:R-:W1:Y:S02]  /*1e2a0*/  LDS R14, [UR48+0x1c] ;  /* 0x00001c30ff0e7984 */ /* 0x000e640008000800 */
[----:B-1----:R-:W-:-:S05]  /*1e2b0*/  LOP3.LUT R0, R14, 0xf000, RZ, 0xb8, !PT ;  /* 0x0000f0000e007812 */ /* 0x002fca00078eb8ff */
[----:B------:R2:W-:Y:S02]  /*1e2c0*/  STS [UR48+0x1c], R0 ;  /* 0x00001c00ff007988 */ /* 0x0005e40008000830 */
.L_x_236:
[----:B------:R-:W-:Y:S05]  /*1e2d0*/  BSYNC B0 ;  /* 0x0000000000007941 */ /* 0x000fea0003800000 */
.L_x_235:
[----:B------:R-:W-:Y:S01]  /*1e2e0*/  NOP ;  /* 0x0000000000007918 */ /* 0x000fe20000000000 */
[----:B------:R3:W4:Y:S01]  /*1e2f0*/  LDS R5, [R15+UR48] ;  /* 0x000000300f057984 */ /* 0x0007220008000800 */
[----:B------:R-:W-:Y:S02]  /*1e300*/  ELECT P3, URZ, PT ;  /* 0x00000000003f782f */ /* 0x000fe40003860000 */
[----:B------:R-:W-:Y:S01]  /*1e310*/  IADD3 R2, P4, R15, UR36, RZ ;  /* 0x000000240f027c10 */ /* 0x000fe2000ff9e0ff */
[----:B------:R-:W-:Y:S03]  /*1e320*/  BSSY B0, `(.L_x_237) ;  /* 0x0000005000007945 */ /* 0x000fe60003800000 */
[----:B------:R-:W-:-:S07]  /*1e330*/  IADD3.X R3, RZ, UR37, RZ, P4, !PT ;  /* 0x00000025ff037c10 */ /* 0x000fce000a7fe4ff */
[----:B---3--:R-:W-:Y:S05]  /*1e340*/  @!P3 BRA `(.L_x_238) ;  /* 0x000000000008b947 */ /* 0x008fea0003800000 */
[----:B------:R0:W-:Y:S01]  /*1e350*/  UTMACMDFLUSH ;  /* 0x00000000000079b7 */ /* 0x0001e20000000000 */
[----:B------:R-:W-:-:S04]  /*1e360*/  DEPBAR.LE SB0, 0x0 ;  /* 0x000080000000791a */ /* 0x000fc80000000000 */
.L_x_238:
[----:B------:R-:W-:Y:S05]  /*1e370*/  BSYNC B0 ;  /* 0x0000000000007941 */ /* 0x000fea0003800000 */
.L_x_237:
[----:B----4-:R3:W5:Y:S02]  /*1e380*/  ATOMG.E.EXCH.STRONG.GPU PT, RZ, [R2], R5 ;  /* 0x0000000502ff73a8 */ /* 0x01076400041ee100 */
.L_x_234:
[----:B------:R-:W-:-:S04]  /*1e390*/  DEPBAR.LE SB0, 0x0 ;  /* 0x000080000000791a */ /* 0x000fc80000000000 */
[----:B------:R-:W-:Y:S05]  /*1e3a0*/  @!P0 BRA `(.L_x_239) ;  /* 0x0000000000048947 */ /* 0x000fea0003800000 */
[----:B------:R-:W-:Y:S01]  /*1e3b0*/  BPT.TRAP 0x1 ;  /* 0x000000040000795c */ /* 0x000fe20000300000 */
.L_x_239:
[----:B--2---:R-:W-:Y:S01]  /*1e3c0*/  MOV R0, UR54 ;  /* 0x0000003600007c02 */ /* 0x004fe20008000f00 */
[----:B-----5:R-:W-:Y:S01]  /*1e3d0*/  SYNCS.ARRIVE.TRANS64.RED.A1T0 RZ, [UR7], RZ ;  /* 0x000000ffffff79a7 */ /* 0x020fe20008100407 */
[----:B------:R-:W-:Y:S02]  /*1e3e0*/  SEL R7, RZ, 0x1, !P2 ;  /* 0x00000001ff077807 */ /* 0x000fe40005000000 */
[----:B------:R-:W-:Y:S01]  /*1e3f0*/  LOP3.LUT R154, R154, 0x1, RZ, 0x3c, !PT ;  /* 0x000000019a9a7812 */ /* 0x000fe200078e3cff */
[----:B------:R2:W-:Y:S01]  /*1e400*/  SYNCS.ARRIVE.TRANS64.A1T0 RZ, [R0+UR50], RZ ;  /* 0x000000ff00ff79a7 */ /* 0x0005e20008100032 */
[----:B------:R-:W-:Y:S05]  /*1e410*/  @P1 BRA `(.L_x_240) ;  /* 0xfffffe5800801947 */ /* 0x000fea000383ffff */
[----:B------:R-:W-:Y:S05]  /*1e420*/  EXIT ;  /* 0x000000000000794d */ /* 0x000fea0003800000 */
.L_x_27:
[----:B------:R-:W-:-:S08]  /*1e430*/  NOP ;  /* 0x0000000000007918 */ /* 0x000fd00000000000 */
[----:B-1--45:R-:W1:-:S00]  /*1e440*/  USETMAXREG.DEALLOC.CTAPOOL 0x28 ;  /* 0x00000028000079c8 */ /* 0x032e4000080e0500 */
[----:B------:R-:W-:-:S06]  /*1e450*/  UISETP.NE.AND UP1, UPT, UR52, 0x3, UPT ;  /* 0x000000033400788c */ /* 0x000fcc000bf25270 */
[----:B------:R-:W-:-:S13]  /*1e460*/  PLOP3.LUT P1, PT, PT, PT, UP1, 0x80, 0x0 ;  /* 0x000000000000781c */ /* 0x000fda0003f2f018 */
[----:B-1----:R-:W-:Y:S05]  /*1e470*/  @!P1 BRA `(.L_x_241) ;  /* 0x0000005400cc9947 */ /* 0x002fea0003800000 */
[----:B------:R-:W-:-:S13]  /*1e480*/  ISETP.NE.AND P0, PT, RZ, UR52, PT ;  /* 0x00000034ff007c0c */ /* 0x000fda000bf05270 */
[----:B------:R-:W-:Y:S05]  /*1e490*/  @!P0 BRA `(.L_x_242) ;  /* 0x0000003800ac8947 */ /* 0x000fea0003800000 */
[----:B------:R-:W-:-:S06]  /*1e4a0*/  UISETP.NE.AND UP0, UPT, UR52, 0x2, UPT ;  /* 0x000000023400788c */ /* 0x000fcc000bf05270 */
[----:B------:R-:W-:-:S13]  /*1e4b0*/  PLOP3.LUT P0, PT, PT, PT, UP0, 0x80, 0x0 ;  /* 0x000000000000781c */ /* 0x000fda0003f0f008 */
[----:B--2---:R-:W-:Y:S05]  /*1e4c0*/  @P0 EXIT ;  /* 0x000000000000094d */ /* 0x004fea0003800000 */
[----:B------:R-:W1:Y:S01]  /*1e4d0*/  S2UR UR4, SR_CTAID.Y ;  /* 0x00000000000479c3 */ /* 0x000e620000002600 */
[----:B------:R-:W-:Y:S01]  /*1e4e0*/  ELECT P0, URZ, PT ;  /* 0x00000000003f782f */ /* 0x000fe20003800000 */
[----:B------:R-:W-:Y:S01]  /*1e4f0*/  BSSY B0, `(.L_x_243) ;  /* 0x000001f000007945 */ /* 0x000fe20003800000 */
[----:B-1----:R-:W-:-:S11]  /*1e500*/  UIMAD UR4, UR4, UR60, UR58 ;  /* 0x0000003c040472a4 */ /* 0x002fd6000f8e023a */
[----:B------:R-:W-:Y:S05]  /*1e510*/  @!P0 BRA `(.L_x_244) ;  /* 0x0000000000708947 */ /* 0x000fea0003800000 */
[----:B------:R1:W-:Y:S01]  /*1e520*/  STL [R1+0x604], R13 ;  /* 0x0006040d01007387 */ /* 0x0003e20000100800 */
[----:B------:R-:W2:Y:S01]  /*1e530*/  LDC.64 R14, c[0x0][0x618] ;  /* 0x00018600ff0e7b82 */ /* 0x000ea20000000a00 */
[----:B------:R-:W-:Y:S02]  /*1e540*/  UMOV UR5, 0x400 ;  /* 0x0000040000057882 */ /* 0x000fe40000000000 */
[----:B------:R-:W-:-:S05]  /*1e550*/  ULEA UR5, UR49, UR5, 0x18 ;  /* 0x0000000531057291 */ /* 0x000fca000f8ec03f */
[----:B------:R-:W3:Y:S08]  /*1e560*/  LDC.64 R4, c[0x0][0x600] ;  /* 0x00018000ff047b82 */ /* 0x000ef00000000a00 */
[----:B-1----:R-:W2:Y:S08]  /*1e570*/  LDC.64 R12, c[0x0][0x610] ;  /* 0x00018400ff0c7b82 */ /* 0x002eb00000000a00 */
[----:B------:R-:W3:Y:S08]  /*1e580*/  LDC.64 R6, c[0x0][0x608] ;  /* 0x00018200ff067b82 */ /* 0x000ef00000000a00 */
[----:B------:R-:W1:Y:S01]  /*1e590*/  LDC.64 R32, c[0x0][0x620] ;  /* 0x00018800ff207b82 */ /* 0x000e620000000a00 */
[----:B--2---:R2:W-:Y:S07]  /*1e5a0*/  STS.128 [UR5+0x34710], R12 ;  /* 0x0347100cff007988 */ /* 0x0045ee0008000c05 */
[----:B------:R-:W1:Y:S01]  /*1e5b0*/  LDC.64 R34, c[0x0][0x628] ;  /* 0x00018a00ff227b82 */ /* 0x000e620000000a00 */
[----:B---3--:R3:W-:Y:S07]  /*1e5c0*/  STS.128 [UR5+0x34700], R4 ;  /* 0x03470004ff007988 */ /* 0x0087ee0008000c05 */
[----:B------:R-:W4:Y:S01]  /*1e5d0*/  LDC.64 R28, c[0x0][0x630] ;  /* 0x00018c00ff1c7b82 */ /* 0x000f220000000a00 */
[----:B--2---:R2:W5:Y:S07]  /*1e5e0*/  LDL.LU R13, [R1+0x604] ;  /* 0x00060400010d7983 */ /* 0x00456e0000300800 */
[----:B------:R-:W4:Y:S08]  /*1e5f0*/  LDC.64 R30, c[0x0][0x638] ;  /* 0x00018e00ff1e7b82 */ /* 0x000f300000000a00 */
[----:B------:R-:W2:Y:S08]  /*1e600*/  LDC.64 R24, c[0x0][0x640] ;  /* 0x00019000ff187b82 */ /* 0x000eb00000000a00 */
[----:B------:R-:W2:Y:S08]  /*1e610*/  LDC.64 R26, c[0x0][0x648] ;  /* 0x00019200ff1a7b82 */ /* 0x000eb00000000a00 */
[----:B------:R-:W2:Y:S08]  /*1e620*/  LDC.64 R20, c[0x0][0x650] ;  /* 0x00019400ff147b82 */ /* 0x000eb00000000a00 */
[----:B------:R-:W2:Y:S08]  /*1e630*/  LDC.64 R22, c[0x0][0x658] ;  /* 0x00019600ff167b82 */ /* 0x000eb00000000a00 */
[----:B------:R-:W2:Y:S08]  /*1e640*/  LDC.64 R8, c[0x0][0x660] ;  /* 0x00019800ff087b82 */ /* 0x000eb00000000a00 */
[----:B------:R-:W2:Y:S08]  /*1e650*/  LDC.64 R10, c[0x0][0x668] ;  /* 0x00019a00ff0a7b82 */ /* 0x000eb00000000a00 */
[----:B---3--:R-:W3:Y:S08]  /*1e660*/  LDC.64 R4, c[0x0][0x670] ;  /* 0x00019c00ff047b82 */ /* 0x008ef00000000a00 */
[----:B------:R-:W3:Y:S01]  /*1e670*/  LDC.64 R6, c[0x0][0x678] ;  /* 0x00019e00ff067b82 */ /* 0x000ee20000000a00 */
[----:B-1----:R1:W-:Y:S04]  /*1e680*/  STS.128 [UR5+0x34720], R32 ;  /* 0x03472020ff007988 */ /* 0x0023e80008000c05 */
[----:B----4-:R1:W-:Y:S04]  /*1e690*/  STS.128 [UR5+0x34730], R28 ;  /* 0x0347301cff007988 */ /* 0x0103e80008000c05 */
[----:B--2---:R1:W-:Y:S04]  /*1e6a0*/  STS.128 [UR5+0x34740], R24 ;  /* 0x03474018ff007988 */ /* 0x0043e80008000c05 */
[----:B------:R1:W-:Y:S04]  /*1e6b0*/  STS.128 [UR5+0x34750], R20 ;  /* 0x03475014ff007988 */ /* 0x0003e80008000c05 */
[----:B------:R1:W-:Y:S04]  /*1e6c0*/  STS.128 [UR5+0x34760], R8 ;  /* 0x03476008ff007988 */ /* 0x0003e80008000c05 */
[----:B---3--:R1:W-:Y:S02]  /*1e6d0*/  STS.128 [UR5+0x34770], R4 ;  /* 0x03477004ff007988 */ /* 0x0083e40008000c05 */
.L_x_244:
[----:B------:R-:W-:Y:S05]  /*1e6e0*/  BSYNC B0 ;  /* 0x0000000000007941 */ /* 0x000fea0003800000 */
.L_x_243:
[----:B------:R-:W-:Y:S01]  /*1e6f0*/  ELECT P0, URZ, PT ;  /* 0x00000000003f782f */ /* 0x000fe20003800000 */
[----:B------:R-:W-:Y:S01]  /*1e700*/  NOP ;  /* 0x0000000000007918 */ /* 0x000fe20000000000 */
[----:B------:R-:W-:Y:S01]  /*1e710*/  ULDC UR5, c[0x0][0x884] ;  /* 0x0002210000057ab9 */ /* 0x000fe20000000800 */
[----:B------:R-:W-:Y:S01]  /*1e720*/  ULDC.64 UR10, c[0x0][0x800] ;  /* 0x00020000000a7ab9 */ /* 0x000fe20000000a00 */
[----:B------:R-:W-:Y:S01]  /*1e730*/  ULEA UR4, UR5, UR4, 0x1 ;  /* 0x0000000405047291 */ /* 0x000fe2000f8e083f */
[----:B------:R-:W-:Y:S03]  /*1e740*/  BSSY B0, `(.L_x_245) ;  /* 0x0000033000007945 */ /* 0x000fe60003800000 */
[----:B------:R-:W-:-:S05]  /*1e750*/  UIMAD.WIDE UR10, UR4, 0x80, UR10 ;  /* 0x00000080040a78a5 */ /* 0x000fca000f8e020a */
[----:B------:R-:W-:Y:S07]  /*1e760*/  @!P0 BRA `(.L_x_246) ;  /* 0x0000000000c08947 */ /* 0x000fee0003800000 */
[----:B------:R-:W-:Y:S01]  /*1e770*/  ULDC.64 UR4, c[0x0][0x808] ;  /* 0x0002020000047ab9 */ /* 0x000fe20000000a00 */
[----:B------:R-:W-:Y:S01]  /*1e780*/  ULDC.64 UR6, c[0x0][0x810] ;  /* 0x0002040000067ab9 */ /* 0x000fe20000000a00 */
[----:B------:R-:W-:Y:S02]  /*1e790*/  ISETP.NE.U32.AND P0, PT, RZ, UR4, PT ;  /* 0x00000004ff007c0c */ /* 0x000fe4000bf05070 */
[----:B------:R-:W-:Y:S02]  /*1e7a0*/  ISETP.NE.U32.AND P1, PT, RZ, UR6, PT ;  /* 0x00000006ff007c0c */ /* 0x000fe4000bf25070 */
[----:B------:R-:W-:Y:S02]  /*1e7b0*/  ISETP.NE.AND.EX P0, PT, RZ, UR5, PT, P0 ;  /* 0x00000005ff007c0c */ /* 0x000fe4000bf05300 */
[----:B------:R-:W-:-:S11]  /*1e7c0*/  ISETP.NE.AND.EX P1, PT, RZ, UR7, PT, P1 ;  /* 0x00000007ff007c0c */ /* 0x000fd6000bf25310 */
[----:B------:R-:W-:Y:S05]  /*1e7d0*/  @!P0 BRA `(.L_x_247) ;  /* 0x0000000000188947 */ /* 0x000fea0003800000 */
[----:B------:R-:W2:Y:S02]  /*1e7e0*/  LDC.64 R2, c[0x0][0x808] ;  /* 0x00020200ff027b82 */ /* 0x000ea40000000a00 */
[----:B--2---:R-:W-:-:S06]  /*1e7f0*/  IMAD.WIDE R2, R18, 0x8, R2 ;  /* 0x0000000812027825 */ /* 0x004fcc00078e0202 */
[----:B------:R-:W2:Y:S01]  /*1e800*/  LDG.E.64 R2, desc[UR38][R2.64] ;  /* 0x0000002602027981 */ /* 0x000ea2000c1e1b00 */
[----:B------:R-:W-:Y:S02]  /*1e810*/  UMOV UR4, 0x400 ;  /* 0x0000040000047882 */ /* 0x000fe40000000000 */
[----:B------:R-:W-:-:S09]  /*1e820*/  ULEA UR4, UR49, UR4, 0x18 ;  /* 0x0000000431047291 */ /* 0x000fd2000f8ec03f */
[----:B--2---:R2:W-:Y:S03]  /*1e830*/  STS.64 [UR4+0x34700], R2 ;  /* 0x03470002ff007988 */ /* 0x0045e60008000a04 */
.L_x_247:
[----:B------:R-:W-:Y:S05]  /*1e840*/  @!P1 BRA `(.L_x_246) ;  /* 0x0000000000889947 */ /* 0x000fea0003800000 */
[----:B--2---:R-:W2:Y:S02]  /*1e850*/  LDC.64 R2, c[0x0][0x810] ;  /* 0x00020400ff027b82 */ /* 0x004ea40000000a00 */
[----:B--2---:R-:W-:-:S06]  /*1e860*/  IMAD.WIDE R2, R18, 0x8, R2 ;  /* 0x0000000812027825 */ /* 0x004fcc00078e0202 */
[----:B------:R-:W2:Y:S01]  /*1e870*/  LDG.E.64 R2, desc[UR38][R2.64] ;  /* 0x0000002602027981 */ /* 0x000ea2000c1e1b00 */
[----:B------:R-:W-:Y:S01]  /*1e880*/  UMOV UR4, 0x400 ;  /* 0x0000040000047882 */ /* 0x000fe20000000000 */
[----:B-1---5:R-:W-:Y:S01]  /*1e890*/  IADD3 R4, R13, -0x1, RZ ;  /* 0xffffffff0d047810 */ /* 0x022fe20007ffe0ff */
[----:B------:R-:W-:-:S04]  /*1e8a0*/  ULEA UR4, UR49, UR4, 0x18 ;  /* 0x0000000431047291 */ /* 0x000fc8000f8ec03f */
[----:B------:R-:W-:-:S05]  /*1e8b0*/  UIADD3 UR5, UR4, 0x34700, URZ ;  /* 0x0003470004057890 */ /* 0x000fca000fffe03f */
[----:B------:R-:W1:Y:S01]  /*1e8c0*/  LDS R0, [UR4+0x3471c] ;  /* 0x03471c04ff007984 */ /* 0x000e620008000800 */
[----:B------:R-:W-:-:S03]  /*1e8d0*/  MOV R8, UR5 ;  /* 0x0000000500087c02 */ /* 0x000fc60008000f00 */
[----:B------:R-:W-:Y:S01]  /*1e8e0*/  STS [UR4+0x34730], RZ ;  /* 0x034730ffff007988 */ /* 0x000fe20008000804 */
[----:B------:R-:W-:-:S05]  /*1e8f0*/  SHF.R.U64 R8, R8, 0x4, RZ ;  /* 0x0000000408087819 */ /* 0x000fca00000012ff */
        /* <DEDUP_REMOVED lines=8> */
[----:B-1----:R-:W-:Y:S02]  /*1e980*/  LOP3.LUT R0, R0, 0xf, R5, 0xb8, !PT ;  /* 0x0000000f00007812 */ /* 0x002fe400078eb805 */
[----:B------:R-:W-:Y:S01]  /*1e990*/  IADD3 R5, R19, -0x1, RZ ;  /* 0xffffffff13057810 */ /* 0x000fe20007ffe0ff */
[----:B------:R-:W-:Y:S04]  /*1e9a0*/  STS [UR4+0x3470c], R2 ;  /* 0x03470c02ff007988 */ /* 0x000fe80008000804 */
[----:B------:R-:W-:Y:S04]  /*1e9b0*/  STS [UR4+0x3471c], R0 ;  /* 0x03471c00ff007988 */ /* 0x000fe80008000804 */
[----:B------:R-:W1:Y:S02]  /*1e9c0*/  LDS R6, [UR4+0x3471c] ;  /* 0x03471c04ff067984 */ /* 0x000e640008000800 */
[----:B-1----:R-:W-:-:S05]  /*1e9d0*/  LOP3.LUT R6, R6, 0xf0, RZ, 0xb8, !PT ;  /* 0x000000f006067812 */ /* 0x002fca00078eb8ff */
[----:B------:R1:W-:Y:S04]  /*1e9e0*/  STS [UR4+0x3471c], R6 ;  /* 0x03471c06ff007988 */ /* 0x0003e80008000804 */
[----:B------:R-:W2:Y:S01]  /*1e9f0*/  LDS R9, [UR4+0x3471c] ;  /* 0x03471c04ff097984 */ /* 0x000ea20008000800 */
[----:B-1----:R-:W-:-:S05]  /*1ea00*/  CS2R R6, SRZ ;  /* 0x0000000000067805 */ /* 0x002fca000001ff00 */
[----:B------:R-:W-:Y:S01]  /*1ea10*/  STS.128 [UR4+0x34720], R4 ;  /* 0x03472004ff007988 */ /* 0x000fe20008000c04 */
[----:B--2---:R-:W-:-:S05]  /*1ea20*/  LOP3.LUT R9, R9, 0xf00, RZ, 0xb8, !PT ;  /* 0x00000f0009097812 */ /* 0x004fca00078eb8ff */
[----:B------:R-:W-:Y:S04]  /*1ea30*/  STS.64 [UR4+0x34718], R8 ;  /* 0x03471808ff007988 */ /* 0x000fe80008000a04 */
[----:B------:R-:W1:Y:S02]  /*1ea40*/  LDS R3, [UR4+0x3471c] ;  /* 0x03471c04ff037984 */ /* 0x000e640008000800 */
[----:B-1----:R-:W-:-:S05]  /*1ea50*/  LOP3.LUT R0, R3, 0xf000, RZ, 0xb8, !PT ;  /* 0x0000f00003007812 */ /* 0x002fca00078eb8ff */
[----:B------:R3:W-:Y:S02]  /*1ea60*/  STS [UR4+0x3471c], R0 ;  /* 0x03471c00ff007988 */ /* 0x0007e40008000804 */
.L_x_246:
[----:B------:R-:W-:Y:S05]  /*1ea70*/  BSYNC B0 ;  /* 0x0000000000007941 */ /* 0x000fea0003800000 */
.L_x_245:
[----:B---3--:R-:W3:Y:S01]  /*1ea80*/  S2R R0, SR_LANEID ;  /* 0x0000000000007919 */ /* 0x008ee20000000000 */
[----:B------:R-:W-:Y:S01]  /*1ea90*/  ELECT P0, URZ, PT ;  /* 0x00000000003f782f */ /* 0x000fe20003800000 */
[----:B------:R-:W-:Y:S01]  /*1eaa0*/  NOP ;  /* 0x0000000000007918 */ /* 0x000fe20000000000 */
[----:B------:R-:W-:Y:S11]  /*1eab0*/  BSSY B0, `(.L_x_248) ;  /* 0x0000004000007945 */ /* 0x000ff60003800000 */
[----:B------:R-:W-:Y:S05]  /*1eac0*/  @!P0 BRA `(.L_x_249) ;  /* 0x0000000000088947 */ /* 0x000fea0003800000 */
[----:B------:R0:W-:Y:S01]  /*1ead0*/  UTMACMDFLUSH ;  /* 0x00000000000079b7 */ /* 0x0001e20000000000 */
[----:B------:R-:W-:-:S04]  /*1eae0*/  DEPBAR.LE SB0, 0x0 ;  /* 0x000080000000791a */ /* 0x000fc80000000000 */
.L_x_249:
[----:B------:R-:W-:Y:S05]  /*1eaf0*/  BSYNC B0 ;  /* 0x0000000000007941 */ /* 0x000fea0003800000 */
.L_x_248:
[----:B------:R-:W-:Y:S01]  /*1eb00*/  UMOV UR4, 0x400 ;  /* 0x0000040000047882 */ /* 0x000fe20000000000 */
[----:B-1-3--:R-:W-:Y:S01]  /*1eb10*/  SHF.L.U32 R4, R0, 0x2, RZ ;  /* 0x0000000200047819 */ /* 0x00afe200000006ff */
[----:B------:R-:W-:-:S03]  /*1eb20*/  ULEA UR4, UR49, UR4, 0x18 ;  /* 0x0000000431047291 */ /* 0x000fc6000f8ec03f */
[----:B--2---:R-:W-:Y:S01]  /*1eb30*/  IADD3 R2, P0, R4, UR10, RZ ;  /* 0x0000000a04027c10 */ /* 0x004fe2000ff1e0ff */
[----:B------:R-:W-:Y:S01]  /*1eb40*/  UIADD3 UR5, UR4, 0x34700, URZ ;  /* 0x0003470004057890 */ /* 0x000fe2000fffe03f */
[----:B------:R-:W-:-:S03]  /*1eb50*/  MOV R0, RZ ;  /* 0x000000ff00007202 */ /* 0x000fc60000000f00 */
[----:B------:R-:W-:-:S05]  /*1eb60*/  IMAD.X R3, RZ, RZ, UR11, P0 ;  /* 0x0000000bff037e24 */ /* 0x000fca00080e06ff */
[----:B------:R-:W1:Y:S01]  /*1eb70*/  LDS R5, [R4+UR5] ;  /* 0x0000000504057984 */ /* 0x000e620008000800 */
[----:B------:R-:W-:-:S03]  /*1eb80*/  SHF.L.U32 R0, R0, 0x1f, RZ ;  /* 0x0000001f00007819 */ /* 0x000fc600000006ff */
[----:B-1----:R1:W2:Y:S02]  /*1eb90*/  ATOMG.E.EXCH.STRONG.GPU PT, RZ, [R2], R5 ;  /* 0x0000000502ff73a8 */ /* 0x0022a400041ee100 */
[----:B--2---:R-:W2:Y:S01]  /*1eba0*/  SYNCS.PHASECHK.TRANS64.TRYWAIT P0, [UR4+0x34528], R0 ;  /* 0x03452800ff0075a7 */ /* 0x004ea20008000144 */
[----:B------:R-:W-:Y:S02]  /*1ebb0*/  ULOP3.LUT UR36, UR59, 0x1, URZ, 0xfc, !UPT ;  /* 0x000000013b247892 */ /* 0x000fe4000f8efc3f */
[----:B------:R-:W-:Y:S01]  /*1ebc0*/  ULOP3.LUT UR37, UR61, 0x2, URZ, 0xfc, !UPT ;  /* 0x000000023d257892 */ /* 0x000fe2000f8efc3f */
[----:B-12---:R-:W-:Y:S11]  /*1ebd0*/  @!P0 BRA `(.L_x_250) ;  /* 0x0000008000888947 */ /* 0x006ff60003800000 */
.L_x_578:
[----:B------:R-:W-:Y:S01]  /*1ebe0*/  MOV R2, 0x1 ;  /* 0x0000000100027802 */ /* 0x000fe20000000f00 */
[----:B------:R-:W-:Y:S01]  /*1ebf0*/  ULDC UR41, c[0x0][0x598] ;  /* 0x0001660000297ab9 */ /* 0x000fe20000000800 */
[----:B-1----:R-:W-:Y:S01]  /*1ec00*/  MOV R0, RZ ;  /* 0x000000ff00007202 */ /* 0x002fe20000000f00 */
[----:B------:R-:W-:Y:S01]  /*1ec10*/  ULDC UR42, c[0x0][0x580] ;  /* 0x00016000002a7ab9 */ /* 0x000fe20000000800 */
[----:B------:R-:W-:Y:S01]  /*1ec20*/  ULDC.64 UR34, c[0x0][0x590] ;  /* 0x0001640000227ab9 */ /* 0x000fe20000000a00 */
[----:B------:R-:W-:-:S05]  /*1ec30*/  ULDC.64 UR32, c[0x0][0x588] ;  /* 0x0001620000207ab9 */ /* 0x000fca0000000a00 */
.L_x_455:
[----:B------:R-:W-:-:S06]  /*1ec40*/  UISETP.NE.AND UP0, UPT, UR36, 0x3, UPT ;  /* 0x000000032400788c */ /* 0x000fcc000bf05270 */
[----:B------:R-:W-:-:S13]  /*1ec50*/  PLOP3.LUT P1, PT, PT, PT, UP0, 0x80, 0x0 ;  /* 0x000000000000781c */ /* 0x000fda0003f2f008 */
[----:B-1---5:R-:W-:Y:S05]  /*1ec60*/  @!P1 BRA `(.L_x_251) ;  /* 0x0000000000049947 */ /* 0x022fea0003800000 */
[----:B------:R-:W-:Y:S01]  /*1ec70*/  BPT.TRAP 0x1 ;  /* 0x000000040000795c */ /* 0x000fe20000300000 */
.L_x_251:
[----:B------:R-:W2:Y:S01]  /*1ec80*/  LDL R4, [R1+0x600] ;  /* 0x0006000001047983 */ /* 0x000ea20000100800 */
[----:B------:R-:W-:Y:S02]  /*1ec90*/  SHF.L.U32 R3, R0, 0x1f, RZ ;  /* 0x0000001f00037819 */ /* 0x000fe400000006ff */
[C---:B--2---:R-:W-:Y:S02]  /*1eca0*/  R2UR UR6, R4.reuse ;  /* 0x00000000040672ca */ /* 0x044fe400000e0000 */
[----:B------:R-:W-:-:S11]  /*1ecb0*/  LEA R4, R4, UR4, 0x4 ;  /* 0x0000000404047c11 */ /* 0x000fd6000f8e20ff */
[----:B------:R-:W-:-:S09]  /*1ecc0*/  ULEA UR6, UR6, UR4, 0x3 ;  /* 0x0000000406067291 */ /* 0x000fd2000f8e183f */
[----:B------:R-:W1:Y:S02]  /*1ecd0*/  SYNCS.PHASECHK.TRANS64.TRYWAIT P0, [UR6+0x34400], R3 ;  /* 0x03440003ff0075a7 */ /* 0x000e640008000146 */
[----:B-1----:R-:W-:Y:S05]  /*1ece0*/  @!P0 BRA `(.L_x_252) ;  /* 0x00000080005c8947 */ /* 0x002fea0003800000 */
.L_x_579:
[----:B-1----:R-:W1:Y:S01]  /*1ecf0*/  LDS.128 R4, [R4+0x34550] ;  /* 0x0345500004047984 */ /* 0x002e620000000c00 */
[----:B------:R-:W-:Y:S01]  /*1ed00*/  @!PT LDS RZ, [RZ] ;  /* 0x00000000fffff984 */ /* 0x000fe20000000800 */
[----:B------:R-:W-:Y:S01]  /*1ed10*/  @!PT LDS RZ, [RZ] ;  /* 0x00000000fffff984 */ /* 0x000fe20000000800 */
[----:B------:R-:W-:Y:S01]  /*1ed20*/  @!PT LDS RZ, [RZ] ;  /* 0x00000000fffff984 */ /* 0x000fe20000000800 */
[----:B------:R-:W-:Y:S01]  /*1ed30*/  @!PT LDS RZ, [RZ] ;  /* 0x00000000fffff984 */ /* 0x000fe20000000800 */
[----:B------:R2:W-:Y:S06]  /*1ed40*/  MEMBAR.ALL.CTA ;  /* 0x0000000000007992 */ /* 0x0005ec0000008000 */
[----:B--2---:R-:W2:Y:S01]  /*1ed50*/  FENCE.VIEW.ASYNC.S ;  /* 0x00000000000073c6 */ /* 0x004ea20000000000 */
[----:B------:R-:W-:Y:S05]  /*1ed60*/  @!P1 BRA `(.L_x_253) ;  /* 0x0000000000049947 */ /* 0x000fea0003800000 */
[----:B------:R-:W-:Y:S01]  /*1ed70*/  BPT.TRAP 0x1 ;  /* 0x000000040000795c */ /* 0x000fe20000300000 */
.L_x_253:
[----:B------:R-:W-:Y:S01]  /*1ed80*/  UIADD3 UR6, UR6, 0x34440, URZ ;  /* 0x0003444006067890 */ /* 0x000fe2000fffe03f */
[----:B------:R-:W-:Y:S02]  /*1ed90*/  R2UR UR14, R16 ;  /* 0x00000000100e72ca */ /* 0x000fe400000e0000 */
[----:B------:R-:W-:Y:S01]  /*1eda0*/  R2UR UR15, R17 ;  /* 0x00000000110f72ca */ /* 0x000fe200000e0000 */
[----:B------:R-:W-:Y:S01]  /*1edb0*/  UPRMT UR6, UR49, 0x654, UR6 ;  /* 0x0000065431067896 */ /* 0x000fe20008000006 */
[----:B------:R-:W-:Y:S02]  /*1edc0*/  LOP3.LUT P1, RZ, R2, 0xff, RZ, 0xc0, !PT ;  /* 0x000000ff02ff7812 */ /* 0x000fe4000782c0ff */
[----:B------:R-:W-:-:S04]  /*1edd0*/  ISETP.NE.U32.AND P0, PT, RZ, UR34, PT ;  /* 0x00000022ff007c0c */ /* 0x000fc8000bf05070 */
[----:B------:R-:W-:Y:S02]  /*1ede0*/  ISETP.NE.AND.EX P0, PT, RZ, UR35, PT, P0 ;  /* 0x00000023ff007c0c */ /* 0x000fe4000bf05300 */
[----:B--2---:R-:W-:Y:S01]  /*1edf0*/  SYNCS.ARRIVE.TRANS64.RED.A1T0 RZ, [UR6], RZ ;  /* 0x000000ffffff79a7 */ /* 0x004fe20008100406 */
[----:B------:R-:W-:Y:S02]  /*1ee00*/  USHF.L.U32 UR14, UR14, 0x8, URZ ;  /* 0x000000080e0e7899 */ /* 0x000fe4000800063f */
[----:B------:R-:W-:Y:S02]  /*1ee10*/  USHF.L.U32 UR15, UR15, 0x8, URZ ;  /* 0x000000080f0f7899 */ /* 0x000fe4000800063f */
[----:B------:R-:W-:Y:S10]  /*1ee20*/  @!P1 BRA `(.L_x_254) ;  /* 0x00000000000c9947 */ /* 0x000ff40003800000 */
[----:B------:R-:W-:-:S04]  /*1ee30*/  DEPBAR {5,4,3,2,1,0} ;  /* 0x0000003f0000791a */ /* 0x000fc80000000000 */
[----:B------:R2:W-:Y:S02]  /*1ee40*/  UTMACCTL.IV [UR10] ;  /* 0x000000000a0079b9 */ /* 0x0005e40008000000 */
[----:B--2---:R-:W-:Y:S01]  /*1ee50*/  NOP ;  /* 0x0000000000007918 */ /* 0x004fe20000000000 */
.L_x_254:
[----:B------:R-:W-:Y:S05]  /*1ee60*/  @!P0 BRA `(.L_x_255) ;  /* 0x0000000000188947 */ /* 0x000fea0003800000 */
[----:B------:R-:W2:Y:S02]  /*1ee70*/  LDC.64 R2, c[0x0][0x590] ;  /* 0x00016400ff027b82 */ /* 0x000ea40000000a00 */
[----:B--2---:R-:W-:-:S06]  /*1ee80*/  IMAD.WIDE R2, R18, 0x8, R2 ;  /* 0x0000000812027825 */ /* 0x004fcc00078e0202 */
[----:B------:R-:W2:Y:S04]  /*1ee90*/  LDG.E.64 R2, desc[UR38][R2.64] ;  /* 0x0000002602027981 */ /* 0x000ea8000c1e1b00 */
[----:B--2---:R-:W2:Y:S02]  /*1eea0*/  LD.E R8, desc[UR38][R2.64] ;  /* 0x0000002602087980 */ /* 0x004ea4000c101900 */
[----:B--2---:R-:W-:Y:S01]  /*1eeb0*/  FSETP.NEU.AND P0, PT, R8, RZ, PT ;  /* 0x000000ff0800720b */ /* 0x004fe20003f0d000 */
[----:B------:R-:W-:-:S12]  /*1eec0*/  BRA `(.L_x_256) ;  /* 0x0000000000247947 */ /* 0x000fd80003800000 */
.L_x_255:
[----:B------:R-:W-:Y:S02]  /*1eed0*/  ISETP.NE.U32.AND P1, PT, RZ, UR32, PT ;  /* 0x00000020ff007c0c */ /* 0x000fe4000bf25070 */
[----:B------:R-:W-:Y:S02]  /*1eee0*/  FSETP.NEU.AND P0, PT, RZ, UR42, PT ;  /* 0x0000002aff007c0b */ /* 0x000fe4000bf0d000 */
[----:B------:R-:W-:-:S13]  /*1eef0*/  ISETP.NE.AND.EX P1, PT, RZ, UR33, PT, P1 ;  /* 0x00000021ff007c0c */ /* 0x000fda000bf25310 */
[----:B------:R-:W-:Y:S05]  /*1ef00*/  @!P1 BRA `(.L_x_256) ;  /* 0x0000000000149947 */ /* 0x000fea0003800000 */
[----:B------:R-:W2:Y:S01]  /*1ef10*/  LDC.64 R2, c[0x0][0x588] ;  /* 0x00016200ff027b82 */ /* 0x000ea20000000a00 */
[----:B------:R-:W-:-:S04]  /*1ef20*/  IMAD R9, R18, UR41, RZ ;  /* 0x0000002912097c24 */ /* 0x000fc8000f8e02ff */
[----:B--2---:R-:W-:-:S06]  /*1ef30*/  IMAD.WIDE R2, R9, 0x4, R2 ;  /* 0x0000000409027825 */ /* 0x004fcc00078e0202 */
[----:B------:R-:W2:Y:S02]  /*1ef40*/  LDG.E R2, desc[UR38][R2.64] ;  /* 0x0000002602027981 */ /* 0x000ea4000c1e1900 */
[----:B--2---:R-:W-:-:S13]  /*1ef50*/  FSETP.NEU.AND P0, PT, R2, RZ, PT ;  /* 0x000000ff0200720b */ /* 0x004fda0003f0d000 */
.L_x_256:
[----:B------:R-:W-:Y:S01]  /*1ef60*/  UISETP.NE.AND UP0, UPT, UR37, 0x3, UPT ;  /* 0x000000032500788c */ /* 0x000fe2000bf05270 */
[----:B------:R-:W-:-:S05]  /*1ef70*/  ELECT P1, URZ, PT ;  /* 0x00000000003f782f */ /* 0x000fca0003820000 */
[----:B------:R-:W-:Y:S02]  /*1ef80*/  PLOP3.LUT P2, PT, PT, PT, UP0, 0x80, 0x0 ;  /* 0x000000000000781c */ /* 0x000fe40003f4f008 */
[----:B------:R-:W-:-:S11]  /*1ef90*/  PLOP3.LUT P0, PT, P0, P1, PT, 0x2a, 0x0 ;  /* 0x000000000000781c */ /* 0x000fd60000702572 */
[----:B------:R-:W-:Y:S05]  /*1efa0*/  @!P2 BRA `(.L_x_257) ;  /* 0x000000000004a947 */ /* 0x000fea0003800000 */
[----:B------:R-:W-:Y:S01]  /*1efb0*/  BPT.TRAP 0x1 ;  /* 0x000000040000795c */ /* 0x000fe20000300000 */
.L_x_257:
[----:B------:R-:W-:-:S04]  /*1efc0*/  MOV R8, 0x1 ;  /* 0x0000000100087802 */ /* 0x000fc80000000f00 */
[----:B------:R-:W-:-:S04]  /*1efd0*/  SHF.L.U32 R8, R8, 0x1f, RZ ;  /* 0x0000001f08087819 */ /* 0x000fc800000006ff */
[----:B------:R-:W2:Y:S02]  /*1efe0*/  SYNCS.PHASECHK.TRANS64.TRYWAIT P1, [UR4+0x34500], R8 ;  /* 0x03450008ff0075a7 */ /* 0x000ea40008020144 */
[----:B--2---:R-:W-:Y:S05]  /*1eff0*/  @!P1 BRA `(.L_x_258) ;  /* 0x0000007c00b09947 */ /* 0x004fea0003800000 */
.L_x_580:
[----:B------:R-:W-:Y:S04]  /*1f000*/  BSSY B0, `(.L_x_259) ;  /* 0x000000b000007945 */ /* 0x000fe80003800000 */
[----:B------:R-:W-:Y:S05]  /*1f010*/  @P0 BRA `(.L_x_260) ;  /* 0x0000000000240947 */ /* 0x000fea0003800000 */
[----:B------:R-:W-:Y:S02]  /*1f020*/  UIADD3 UR12, UR4, 0x30000, URZ ;  /* 0x00030000040c7890 */ /* 0x000fe4000fffe03f */
[----:B------:R-:W-:Y:S01]  /*1f030*/  UIADD3 UR13, UR4, 0x344e0, URZ ;  /* 0x000344e0040d7890 */ /* 0x000fe2000fffe03f */
[----:B------:R-:W-:Y:S01]  /*1f040*/  UMOV UR6, 0x0 ;  /* 0x0000000000067882 */ /* 0x000fe20000000000 */
[----:B------:R-:W-:-:S07]  /*1f050*/  UMOV UR7, 0x10000000 ;  /* 0x1000000000077882 */ /* 0x000fce0000000000 */
[----:B------:R3:W-:Y:S02]  /*1f060*/  UTMALDG.2D [UR12], [UR10], desc[UR6] ;  /* 0x0000060c0a0075b4 */ /* 0x0007e40008009000 */
[----:B---3--:R-:W-:Y:S05]  /*1f070*/  @!P2 BRA `(.L_x_261) ;  /* 0x000000000004a947 */ /* 0x008fea0003800000 */
[----:B------:R-:W-:Y:S01]  /*1f080*/  BPT.TRAP 0x1 ;  /* 0x000000040000795c */ /* 0x000fe20000300000 */
.L_x_261:
[----:B------:R-:W3:Y:S02]  /*1f090*/  LDC R2, c[0x0][0x828] ;  /* 0x00020a00ff027b82 */ /* 0x000ee40000000800 */
[----:B---3--:R3:W-:Y:S02]  /*1f0a0*/  SYNCS.ARRIVE.TRANS64.RED.A0TR RZ, [UR4+0x344e0], R2 ;  /* 0x0344e002ffff79a7 */ /* 0x0087e40008300404 */
.L_x_260:
[----:B------:R-:W-:Y:S05]  /*1f0b0*/  BSYNC B0 ;  /* 0x0000000000007941 */ /* 0x000fea0003800000 */
.L_x_259:
[----:B------:R-:W-:Y:S05]  /*1f0c0*/  @!P2 BRA `(.L_x_262) ;  /* 0x000000000004a947 */ /* 0x000fea0003800000 */
[----:B------:R-:W-:Y:S01]  /*1f0d0*/  BPT.TRAP 0x1 ;  /* 0x000000040000795c */ /* 0x000fe20000300000 */
.L_x_262:
[----:B------:R-:W-:-:S04]  /*1f0e0*/  UIADD3 UR29, UR4, 0x344e0, URZ ;  /* 0x000344e0041d7890 */ /* 0x000fc8000fffe03f */
[----:B------:R-:W-:-:S09]  /*1f0f0*/  UPRMT UR6, UR49, 0x654, UR29 ;  /* 0x0000065431067896 */ /* 0x000fd2000800001d */
[----:B------:R-:W-:Y:S01]  /*1f100*/  SYNCS.ARRIVE.TRANS64.RED.A1T0 RZ, [UR6], RZ ;  /* 0x000000ffffff79a7 */ /* 0x000fe20008100406 */
[----:B------:R-:W-:Y:S05]  /*1f110*/  @!P2 BRA `(.L_x_263) ;  /* 0x000000000004a947 */ /* 0x000fea0003800000 */
[----:B------:R-:W-:Y:S01]  /*1f120*/  BPT.TRAP 0x1 ;  /* 0x000000040000795c */ /* 0x000fe20000300000 */
.L_x_263:
[----:B------:R-:W4:Y:S02]  /*1f130*/  SYNCS.PHASECHK.TRANS64.TRYWAIT P1, [UR4+0x34508], R8 ;  /* 0x03450808ff0075a7 */ /* 0x000f240008020144 */
[----:B----4-:R-:W-:Y:S05]  /*1f140*/  @!P1 BRA `(.L_x_264) ;  /* 0x0000007c00749947 */ /* 0x010fea0003800000 */
.L_x_581:
[----:B------:R-:W-:Y:S04]  /*1f150*/  BSSY B0, `(.L_x_265) ;  /* 0x000000d000007945 */ /* 0x000fe80003800000 */
[----:B------:R-:W-:Y:S05]  /*1f160*/  @P0 BRA `(.L_x_266) ;  /* 0x00000000002c0947 */ /* 0x000fea0003800000 */
[----:B------:R-:W-:Y:S02]  /*1f170*/  UIADD3 UR18, UR14, 0x40, URZ ;  /* 0x000000400e127890 */ /* 0x000fe4000fffe03f */
[----:B------:R-:W-:Y:S02]  /*1f180*/  UIADD3 UR16, UR4, 0x31000, URZ ;  /* 0x0003100004107890 */ /* 0x000fe4000fffe03f */
[----:B------:R-:W-:Y:S01]  /*1f190*/  UIADD3 UR17, UR4, 0x344e8, URZ ;  /* 0x000344e804117890 */ /* 0x000fe2000fffe03f */
[----:B------:R-:W-:Y:S01]  /*1f1a0*/  UMOV UR8, 0x0 ;  /* 0x0000000000087882 */ /* 0x000fe20000000000 */
[----:B------:R-:W-:Y:S01]  /*1f1b0*/  UMOV UR9, 0x10000000 ;  /* 0x1000000000097882 */ /* 0x000fe20000000000 */
[----:B------:R-:W-:-:S06]  /*1f1c0*/  UMOV UR19, UR15 ;  /* 0x0000000f00137c82 */ /* 0x000fcc0008000000 */
[----:B------:R4:W-:Y:S02]  /*1f1d0*/  UTMALDG.2D [UR16], [UR10], desc[UR8] ;  /* 0x000008100a0075b4 */ /* 0x0009e40008009000 */
[----:B----4-:R-:W-:Y:S05]  /*1f1e0*/  @!P2 BRA `(.L_x_267) ;  /* 0x000000000004a947 */ /* 0x010fea0003800000 */
[----:B------:R-:W-:Y:S01]  /*1f1f0*/  BPT.TRAP 0x1 ;  /* 0x000000040000795c */ /* 0x000fe20000300000 */
.L_x_267:
[----:B---3--:R-:W3:Y:S02]  /*1f200*/  LDC R2, c[0x0][0x828] ;  /* 0x00020a00ff027b82 */ /* 0x008ee40000000800 */
[----:B---3--:R4:W-:Y:S02]  /*1f210*/  SYNCS.ARRIVE.TRANS64.RED.A0TR RZ, [UR4+0x344e8], R2 ;  /* 0x0344e802ffff79a7 */ /* 0x0089e40008300404 */
.L_x_266:
[----:B------:R-:W-:Y:S05]  /*1f220*/  BSYNC B0 ;  /* 0x0000000000007941 */ /* 0x000fea0003800000 */
.L_x_265:
[----:B------:R-:W-:Y:S05]  /*1f230*/  @!P2 BRA `(.L_x_268) ;  /* 0x000000000004a947 */ /* 0x000fea0003800000 */
[----:B------:R-:W-:Y:S01]  /*1f240*/  BPT.TRAP 0x1 ;  /* 0x000000040000795c */ /* 0x000fe20000300000 */
.L_x_268:
[----:B------:R-:W-:-:S04]  /*1f250*/  UIADD3 UR17, UR4, 0x344e8, URZ ;  /* 0x000344e804117890 */ /* 0x000fc8000fffe03f */
[----:B------:R-:W-:-:S09]  /*1f260*/  UPRMT UR7, UR49, 0x654, UR17 ;  /* 0x0000065431077896 */ /* 0x000fd20008000011 */
[----:B------:R-:W-:Y:S01]  /*1f270*/  SYNCS.ARRIVE.TRANS64.RED.A1T0 RZ, [UR7], RZ ;  /* 0x000000ffffff79a7 */ /* 0x000fe20008100407 */
[----:B------:R-:W-:Y:S05]  /*1f280*/  @!P2 BRA `(.L_x_269) ;  /* 0x000000000004a947 */ /* 0x000fea0003800000 */
[----:B------:R-:W-:Y:S01]  /*1f290*/  BPT.TRAP 0x1 ;  /* 0x000000040000795c */ /* 0x000fe20000300000 */
.L_x_269:
[----:B------:R-:W1:Y:S02]  /*1f2a0*/  SYNCS.PHASECHK.TRANS64.TRYWAIT P1, [UR4+0x34510], R8 ;  /* 0x03451008ff0075a7 */ /* 0x000e640008020144 */
[----:B-1----:R-:W-:Y:S05]  /*1f2b0*/  @!P1 BRA `(.L_x_270) ;  /* 0x0000007c00309947 */ /* 0x002fea0003800000 */
.L_x_582:
        /* <DEDUP_REMOVED lines=9> */
[----:B-1----:R-:W-:Y:S05]  /*1f350*/  @!P2 BRA `(.L_x_273) ;  /* 0x000000000004a947 */ /* 0x002fea0003800000 */
[----:B------:R-:W-:Y:S01]  /*1f360*/  BPT.TRAP 0x1 ;  /* 0x000000040000795c */ /* 0x000fe20000300000 */
.L_x_273:
[----:B---34-:R-:W1:Y:S02]  /*1f370*/  LDC R2, c[0x0][0x828] ;  /* 0x00020a00ff027b82 */ /* 0x018e640000000800 */
[----:B-1----:R1:W-:Y:S02]  /*1f380*/  SYNCS.ARRIVE.TRANS64.RED.A0TR RZ, [UR4+0x344f0], R2 ;  /* 0x0344f002ffff79a7 */ /* 0x0023e40008300404 */
.L_x_272:
[----:B------:R-:W-:Y:S05]  /*1f390*/  BSYNC B0 ;  /* 0x0000000000007941 */ /* 0x000fea0003800000 */
.L_x_271:
[----:B------:R-:W-:Y:S05]  /*1f3a0*/  @!P2 BRA `(.L_x_274) ;  /* 0x000000000004a947 */ /* 0x000fea0003800000 */
[----:B------:R-:W-:Y:S01]  /*1f3b0*/  BPT.TRAP 0x1 ;  /* 0x000000040000795c */ /* 0x000fe20000300000 */
.L_x_274:
[----:B------:R-:W-:-:S04]  /*1f3c0*/  UIADD3 UR21, UR4, 0x344f0, URZ ;  /* 0x000344f004157890 */ /* 0x000fc8000fffe03f */
[----:B------:R-:W-:-:S09]  /*1f3d0*/  UPRMT UR8, UR49, 0x654, UR21 ;  /* 0x0000065431087896 */ /* 0x000fd20008000015 */
[----:B------:R-:W-:Y:S01]  /*1f3e0*/  SYNCS.ARRIVE.TRANS64.RED.A1T0 RZ, [UR8], RZ ;  /* 0x000000ffffff79a7 */ /* 0x000fe20008100408 */
[----:B------:R-:W-:Y:S05]  /*1f3f0*/  @!P2 BRA `(.L_x_275) ;  /* 0x000000000004a947 */ /* 0x000fea0003800000 */
[----:B------:R-:W-:Y:S01]  /*1f400*/  BPT.TRAP 0x1 ;  /* 0x000000040000795c */ /* 0x000fe20000300000 */
.L_x_275:
[----:B------:R-:W1:Y:S02]  /*1f410*/  SYNCS.PHASECHK.TRANS64.TRYWAIT P1, [UR4+0x34518], R8 ;  /* 0x03451808ff0075a7 */ /* 0x000e640008020144 */
[----:B-1----:R-:W-:Y:S05]  /*1f420*/  @!P1 BRA `(.L_x_276) ;  /* 0x0000007800ec9947 */ /* 0x002fea0003800000 */
.L_x_583:
        /* <DEDUP_REMOVED lines=11> */
.L_x_279:
[----:B---34-:R-:W1:Y:S02]  /*1f4e0*/  LDC R2, c[0x0][0x828] ;  /* 0x00020a00ff027b82 */ /* 0x018e640000000800 */
[----:B-1----:R1:W-:Y:S02]  /*1f4f0*/  SYNCS.ARRIVE.TRANS64.RED.A0TR RZ, [UR4+0x344f8], R2 ;  /* 0x0344f802ffff79a7 */ /* 0x0023e40008300404 */
.L_x_278:
[----:B------:R-:W-:Y:S05]  /*1f500*/  BSYNC B0 ;  /* 0x0000000000007941 */ /* 0x000fea0003800000 */
.L_x_277:
[----:B------:R-:W-:Y:S05]  /*1f510*/  @!P2 BRA `(.L_x_280) ;  /* 0x000000000004a947 */ /* 0x000fea0003800000 */
[----:B------:R-:W-:Y:S01]  /*1f520*/  BPT.TRAP 0x1 ;  /* 0x000000040000795c */ /* 0x000fe20000300000 */
.L_x_280:
[----:B------:R-:W-:Y:S02]  /*1f530*/  UIADD3 UR25, UR4, 0x344f8, URZ ;  /* 0x000344f804197890 */ /* 0x000fe4000fffe03f */
[----:B------:R-:W-:Y:S02]  /*1f540*/  UIADD3 UR31, UR15, 0x20, URZ ;  /* 0x000000200f1f7890 */ /* 0x000fe4000fffe03f */
[----:B------:R-:W-:-:S09]  /*1f550*/  UPRMT UR9, UR49, 0x654, UR25 ;  /* 0x0000065431097896 */ /* 0x000fd20008000019 */
[----:B------:R-:W-:Y:S01]  /*1f560*/  SYNCS.ARRIVE.TRANS64.RED.A1T0 RZ, [UR9], RZ ;  /* 0x000000ffffff79a7 */ /* 0x000fe20008100409 */
[----:B------:R-:W-:Y:S05]  /*1f570*/  @!P2 BRA `(.L_x_281) ;  /* 0x000000000004a947 */ /* 0x000fea0003800000 */
[----:B------:R-:W-:Y:S01]  /*1f580*/  BPT.TRAP 0x1 ;  /* 0x000000040000795c */ /* 0x000fe20000300000 */
.L_x_281:
[----:B-1-34-:R-:W-:-:S04]  /*1f590*/  SHF.L.U32 R2, RZ, 0x1f, RZ ;  /* 0x0000001fff027819 */ /* 0x01afc800000006ff */
[----:B------:R-:W1:Y:S02]  /*1f5a0*/  SYNCS.PHASECHK.TRANS64.TRYWAIT P1, [UR4+0x34500], R2 ;  /* 0x03450002ff0075a7 */ /* 0x000e640008020144 */
[----:B-1----:R-:W-:Y:S05]  /*1f5b0*/  @!P1 BRA `(.L_x_282) ;  /* 0x0000007800a09947 */ /* 0x002fea0003800000 */
.L_x_584:
[----:B------:R-:W-:Y:S04]  /*1f5c0*/  BSSY B0, `(.L_x_283) ;  /* 0x000000b000007945 */ /* 0x000fe80003800000 */
[----:B------:R-:W-:Y:S05]  /*1f5d0*/  @P0 BRA `(.L_x_284) ;  /* 0x0000000000240947 */ /* 0x000fea0003800000 */
[----:B------:R-:W-:Y:S01]  /*1f5e0*/  UIADD3 UR28, UR4, 0x30000, URZ ;  /* 0x00030000041c7890 */ /* 0x000fe2000fffe03f */
[----:B------:R-:W-:Y:S01]  /*1f5f0*/  UMOV UR12, 0x0 ;  /* 0x00000000000c7882 */ /* 0x000fe20000000000 */
[----:B------:R-:W-:Y:S01]  /*1f600*/  UMOV UR13, 0x10000000 ;  /* 0x10000000000d7882 */ /* 0x000fe20000000000 */
[----:B------:R-:W-:-:S06]  /*1f610*/  UMOV UR30, UR14 ;  /* 0x0000000e001e7c82 */ /* 0x000fcc0008000000 */
[----:B------:R3:W-:Y:S02]  /*1f620*/  UTMALDG.2D [UR28], [UR10], desc[UR12] ;  /* 0x00000c1c0a0075b4 */ /* 0x0007e40008009000 */
[----:B---3--:R-:W-:Y:S05]  /*1f630*/  @!P2 BRA `(.L_x_285) ;  /* 0x000000000004a947 */ /* 0x008fea0003800000 */
[----:B------:R-:W-:Y:S01]  /*1f640*/  BPT.TRAP 0x1 ;  /* 0x000000040000795c */ /* 0x000fe20000300000 */
.L_x_285:
[----:B-12---:R-:W1:Y:S02]  /*1f650*/  LDC R3, c[0x0][0x828] ;  /* 0x00020a00ff037b82 */ /* 0x006e640000000800 */
[----:B-1----:R3:W-:Y:S02]  /*1f660*/  SYNCS.ARRIVE.TRANS64.RED.A0TR RZ, [UR4+0x344e0], R3 ;  /* 0x0344e003ffff79a7 */ /* 0x0027e40008300404 */
.L_x_284:
[----:B------:R-:W-:Y:S05]  /*1f670*/  BSYNC B0 ;  /* 0x0000000000007941 */ /* 0x000fea0003800000 */
.L_x_283:
[----:B------:R-:W-:Y:S05]  /*1f680*/  @!P2 BRA `(.L_x_286) ;  /* 0x000000000004a947 */ /* 0x000fea0003800000 */
[----:B------:R-:W-:Y:S01]  /*1f690*/  BPT.TRAP 0x1 ;  /* 0x000000040000795c */ /* 0x000fe20000300000 */
.L_x_286:
[----:B------:R-:W-:Y:S01]  /*1f6a0*/  SYNCS.ARRIVE.TRANS64.RED.A1T0 RZ, [UR6], RZ ;  /* 0x000000ffffff79a7 */ /* 0x000fe20008100406 */
[----:B------:R-:W-:Y:S05]  /*1f6b0*/  @!P2 BRA `(.L_x_287) ;  /* 0x000000000004a947 */ /* 0x000fea0003800000 */
[----:B------:R-:W-:Y:S01]  /*1f6c0*/  BPT.TRAP 0x1 ;  /* 0x000000040000795c */ /* 0x000fe20000300000 */
.L_x_287:
[----:B------:R-:W4:Y:S02]  /*1f6d0*/  SYNCS.PHASECHK.TRANS64.TRYWAIT P1, [UR4+0x34508], R2 ;  /* 0x03450802ff0075a7 */ /* 0x000f240008020144 */
[----:B----4-:R-:W-:Y:S05]  /*1f6e0*/  @!P1 BRA `(.L_x_288) ;  /* 0x00000078006c9947 */ /* 0x010fea0003800000 */
.L_x_585:
[----:B------:R-:W-:Y:S04]  /*1f6f0*/  BSSY B0, `(.L_x_289) ;  /* 0x000000c000007945 */ /* 0x000fe80003800000 */
[----:B------:R-:W-:Y:S05]  /*1f700*/  @P0 BRA `(.L_x_290) ;  /* 0x0000000000280947 */ /* 0x000fea0003800000 */
        /* <DEDUP_REMOVED lines=8> */
.L_x_291:
[----:B-123--:R-:W1:Y:S02]  /*1f790*/  LDC R3, c[0x0][0x828] ;  /* 0x00020a00ff037b82 */ /* 0x00ee640000000800 */
[----:B-1----:R4:W-:Y:S02]  /*1f7a0*/  SYNCS.ARRIVE.TRANS64.RED.A0TR RZ, [UR4+0x344e8], R3 ;  /* 0x0344e803ffff79a7 */ /* 0x0029e40008300404 */
.L_x_290:
[----:B------:R-:W-:Y:S05]  /*1f7b0*/  BSYNC B0 ;  /* 0x0000000000007941 */ /* 0x000fea0003800000 */
.L_x_289:
[----:B------:R-:W-:Y:S05]  /*1f7c0*/  @!P2 BRA `(.L_x_292) ;  /* 0x000000000004a947 */ /* 0x000fea0003800000 */
[----:B------:R-:W-:Y:S01]  /*1f7d0*/  BPT.TRAP 0x1 ;  /* 0x000000040000795c */ /* 0x000fe20000300000 */
.L_x_292:
[----:B------:R-:W-:Y:S01]  /*1f7e0*/  SYNCS.ARRIVE.TRANS64.RED.A1T0 RZ, [UR7], RZ ;  /* 0x000000ffffff79a7 */ /* 0x000fe20008100407 */
[----:B------:R-:W-:Y:S05]  /*1f7f0*/  @!P2 BRA `(.L_x_293) ;  /* 0x000000000004a947 */ /* 0x000fea0003800000 */
[----:B------:R-:W-:Y:S01]  /*1f800*/  BPT.TRAP 0x1 ;  /* 0x000000040000795c */ /* 0x000fe20000300000 */
.L_x_293:
[----:B------:R-:W1:Y:S02]  /*1f810*/  SYNCS.PHASECHK.TRANS64.TRYWAIT P1, [UR4+0x34510], R2 ;  /* 0x03451002ff0075a7 */ /* 0x000e640008020144 */
[----:B-1----:R-:W-:Y:S05]  /*1f820*/  @!P1 BRA `(.L_x_294) ;  /* 0x0000007800349947 */ /* 0x002fea0003800000 */
.L_x_586:
        /* <DEDUP_REMOVED lines=10> */
.L_x_297:
[----:B--234-:R-:W1:Y:S02]  /*1f8d0*/  LDC R3, c[0x0][0x828] ;  /* 0x00020a00ff037b82 */ /* 0x01ce640000000800 */
[----:B-1----:R1:W-:Y:S02]  /*1f8e0*/  SYNCS.ARRIVE.TRANS64.RED.A0TR RZ, [UR4+0x344f0], R3 ;  /* 0x0344f003ffff79a7 */ /* 0x0023e40008300404 */
.L_x_296:
[----:B------:R-:W-:Y:S05]  /*1f8f0*/  BSYNC B0 ;  /* 0x0000000000007941 */ /* 0x000fea0003800000 */
.L_x_295:
[----:B------:R-:W-:Y:S05]  /*1f900*/  @!P2 BRA `(.L_x_298) ;  /* 0x000000000004a947 */ /* 0x000fea0003800000 */
[----:B------:R-:W-:Y:S01]  /*1f910*/  BPT.TRAP 0x1 ;  /* 0x000000040000795c */ /* 0x000fe20000300000 */
.L_x_298:
[----:B------:R-:W-:Y:S01]  /*1f920*/  SYNCS.ARRIVE.TRANS64.RED.A1T0 RZ, [UR8], RZ ;  /* 0x000000ffffff79a7 */ /* 0x000fe20008100408 */
[----:B------:R-:W-:Y:S05]  /*1f930*/  @!P2 BRA `(.L_x_299) ;  /* 0x000000000004a947 */ /* 0x000fea0003800000 */
[----:B------:R-:W-:Y:S01]  /*1f940*/  BPT.TRAP 0x1 ;  /* 0x000000040000795c */ /* 0x000fe20000300000 */
.L_x_299:
[----:B------:R-:W1:Y:S02]  /*1f950*/  SYNCS.PHASECHK.TRANS64.TRYWAIT P1, [UR4+0x34518], R2 ;  /* 0x03451802ff0075a7 */ /* 0x000e640008020144 */
[----:B-1----:R-:W-:Y:S05]  /*1f960*/  @!P1 BRA `(.L_x_300) ;  /* 0x0000007400fc9947 */ /* 0x002fea0003800000 */
.L_x_587:
        /* <DEDUP_REMOVED lines=10> */
.L_x_303:
[----:B--234-:R-:W1:Y:S02]  /*1fa10*/  LDC R3, c[0x0][0x828] ;  /* 0x00020a00ff037b82 */ /* 0x01ce640000000800 */
[----:B-1----:R1:W-:Y:S02]  /*1fa20*/  SYNCS.ARRIVE.TRANS64.RED.A0TR RZ, [UR4+0x344f8], R3 ;  /* 0x0344f803ffff79a7 */ /* 0x0023e40008300404 */
.L_x_302:
[----:B------:R-:W-:Y:S05]  /*1fa30*/  BSYNC B0 ;  /* 0x0000000000007941 */ /* 0x000fea0003800000 */
.L_x_301:
[----:B------:R-:W-:Y:S05]  /*1fa40*/  @!P2 BRA `(.L_x_304) ;  /* 0x000000000004a947 */ /* 0x000fea0003800000 */
[----:B------:R-:W-:Y:S01]  /*1fa50*/  BPT.TRAP 0x1 ;  /* 0x000000040000795c */ /* 0x000fe20000300000 */
.L_x_304:
[----:B------:R-:W-:Y:S01]  /*1fa60*/  SYNCS.ARRIVE.TRANS64.RED.A1T0 RZ, [UR9], RZ ;  /* 0x000000ffffff79a7 */ /* 0x000fe20008100409 */
[----:B------:R-:W-:Y:S01]  /*1fa70*/  UIADD3 UR31, UR15, 0x40, URZ ;  /* 0x000000400f1f7890 */ /* 0x000fe2000fffe03f */
[----:B------:R-:W-:Y:S11]  /*1fa80*/  @!P2 BRA `(.L_x_305) ;  /* 0x000000000004a947 */ /* 0x000ff60003800000 */
[----:B------:R-:W-:Y:S01]  /*1fa90*/  BPT.TRAP 0x1 ;  /* 0x000000040000795c */ /* 0x000fe20000300000 */
.L_x_305:
[----:B------:R-:W1:Y:S02]  /*1faa0*/  SYNCS.PHASECHK.TRANS64.TRYWAIT P1, [UR4+0x34500], R8 ;  /* 0x03450008ff0075a7 */ /* 0x000e640008020144 */
[----:B-1----:R-:W-:Y:S05]  /*1fab0*/  @!P1 BRA `(.L_x_306) ;  /* 0x0000007400c09947 */ /* 0x002fea0003800000 */
.L_x_588:
[----:B------:R-:W-:Y:S04]  /*1fac0*/  BSSY B0, `(.L_x_307) ;  /* 0x000000b000007945 */ /* 0x000fe80003800000 */
[----:B------:R-:W-:Y:S05]  /*1fad0*/  @P0 BRA `(.L_x_308) ;  /* 0x0000000000240947 */ /* 0x000fea0003800000 */
[----:B------:R-:W-:Y:S01]  /*1fae0*/  UIADD3 UR28, UR4, 0x30000, URZ ;  /* 0x00030000041c7890 */ /* 0x000fe2000fffe03f */
[----:B------:R-:W-:Y:S01]  /*1faf0*/  UMOV UR12, 0x0 ;  /* 0x00000000000c7882 */ /* 0x000fe20000000000 */
[----:B------:R-:W-:Y:S01]  /*1fb00*/  UMOV UR13, 0x10000000 ;  /* 0x10000000000d7882 */ /* 0x000fe20000000000 */
[----:B------:R-:W-:-:S06]  /*1fb10*/  UMOV UR30, UR14 ;  /* 0x0000000e001e7c82 */ /* 0x000fcc0008000000 */
[----:B------:R1:W-:Y:S02]  /*1fb20*/  UTMALDG.2D [UR28], [UR10], desc[UR12] ;  /* 0x00000c1c0a0075b4 */ /* 0x0003e40008009000 */
[----:B-1----:R-:W-:Y:S05]  /*1fb30*/  @!P2 BRA `(.L_x_309) ;  /* 0x000000000004a947 */ /* 0x002fea0003800000 */
[----:B------:R-:W-:Y:S01]  /*1fb40*/  BPT.TRAP 0x1 ;  /* 0x000000040000795c */ /* 0x000fe20000300000 */
.L_x_309:
[----:B--234-:R-:W1:Y:S02]  /*1fb50*/  LDC R3, c[0x0][0x828] ;  /* 0x00020a00ff037b82 */ /* 0x01ce640000000800 */
[----:B-1----:R1:W-:Y:S02]  /*1fb60*/  SYNCS.ARRIVE.TRANS64.RED.A0TR RZ, [UR4+0x344e0], R3 ;  /* 0x0344e003ffff79a7 */ /* 0x0023e40008300404 */
.L_x_308:
[----:B------:R-:W-:Y:S05]  /*1fb70*/  BSYNC B0 ;  /* 0x0000000000007941 */ /* 0x000fea0003800000 */
.L_x_307:
[----:B------:R-:W-:Y:S05]  /*1fb80*/  @!P2 BRA `(.L_x_310) ;  /* 0x000000000004a947 */ /* 0x000fea0003800000 */
[----:B------:R-:W-:Y:S01]  /*1fb90*/  BPT.TRAP 0x1 ;  /* 0x000000040000795c */ /* 0x000fe20000300000 */
.L_x_310:
[----:B------:R-:W-:Y:S01]  /*1fba0*/  SYNCS.ARRIVE.TRANS64.RED.A1T0 RZ, [UR6], RZ ;  /* 0x000000ffffff79a7 */ /* 0x000fe20008100406 */
[----:B------:R-:W-:Y:S05]  /*1fbb0*/  @!P2 BRA `(.L_x_311) ;  /* 0x000000000004a947 */ /* 0x000fea0003800000 */
[----:B------:R-:W-:Y:S01]  /*1fbc0*/  BPT.TRAP 0x1 ;  /* 0x000000040000795c */ /* 0x000fe20000300000 */
.L_x_311:
[----:B------:R-:W1:Y:S02]  /*1fbd0*/  SYNCS.PHASECHK.TRANS64.TRYWAIT P1, [UR4+0x34508], R8 ;  /* 0x03450808ff0075a7 */ /* 0x000e640008020144 */
[----:B-1----:R-:W-:Y:S05]  /*1fbe0*/  @!P1 BRA `(.L_x_312) ;  /* 0x00000074008c9947 */ /* 0x002fea0003800000 */
.L_x_589:
        /* <DEDUP_REMOVED lines=10> */
.L_x_315:
[----:B--234-:R-:W1:Y:S02]  /*1fc90*/  LDC R3, c[0x0][0x828] ;  /* 0x00020a00ff037b82 */ /* 0x01ce640000000800 */
[----:B-1----:R1:W-:Y:S02]  /*1fca0*/  SYNCS.ARRIVE.TRANS64.RED.A0TR RZ, [UR4+0x344e8], R3 ;  /* 0x0344e803ffff79a7 */ /* 0x0023e40008300404 */
.L_x_314:
[----:B------:R-:W-:Y:S05]  /*1fcb0*/  BSYNC B0 ;  /* 0x0000000000007941 */ /* 0x000fea0003800000 */
.L_x_313:
[----:B------:R-:W-:Y:S05]  /*1fcc0*/  @!P2 BRA `(.L_x_316) ;  /* 0x000000000004a947 */ /* 0x000fea0003800000 */
[----:B------:R-:W-:Y:S01]  /*1fcd0*/  BPT.TRAP 0x1 ;  /* 0x000000040000795c */ /* 0x000fe20000300000 */
.L_x_316:
[----:B------:R-:W-:Y:S01]  /*1fce0*/  SYNCS.ARRIVE.TRANS64.RED.A1T0 RZ, [UR7], RZ ;  /* 0x000000ffffff79a7 */ /* 0x000fe20008100407 */
[----:B------:R-:W-:Y:S05]  /*1fcf0*/  @!P2 BRA `(.L_x_317) ;  /* 0x000000000004a947 */ /* 0x000fea0003800000 */
[----:B------:R-:W-:Y:S01]  /*1fd00*/  BPT.TRAP 0x1 ;  /* 0x000000040000795c */ /* 0x000fe20000300000 */
.L_x_317:
[----:B------:R-:W1:Y:S02]  /*1fd10*/  SYNCS.PHASECHK.TRANS64.TRYWAIT P1, [UR4+0x34510], R8 ;  /* 0x03451008ff0075a7 */ /* 0x000e640008020144 */
[----:B-1----:R-:W-:Y:S05]  /*1fd20*/  @!P1 BRA `(.L_x_318) ;  /* 0x0000007400549947 */ /* 0x002fea0003800000 */
.L_x_590:
        /* <DEDUP_REMOVED lines=10> */
.L_x_321:
[----:B--234-:R-:W1:Y:S02]  /*1fdd0*/  LDC R3, c[0x0][0x828] ;  /* 0x00020a00ff037b82 */ /* 0x01ce640000000800 */
[----:B-1----:R1:W-:Y:S02]  /*1fde0*/  SYNCS.ARRIVE.TRANS64.RED.A0TR RZ, [UR4+0x344f0], R3 ;  /* 0x0344f003ffff79a7 */ /* 0x0023e40008300404 */
.L_x_320:
[----:B------:R-:W-:Y:S05]  /*1fdf0*/  BSYNC B0 ;  /* 0x0000000000007941 */ /* 0x000fea0003800000 */
.L_x_319:
[----:B------:R-:W-:Y:S05]  /*1fe00*/  @!P2 BRA `(.L_x_322) ;  /* 0x000000000004a947 */ /* 0x000fea0003800000 */
[----:B------:R-:W-:Y:S01]  /*1fe10*/  BPT.TRAP 0x1 ;  /* 0x000000040000795c */ /* 0x000fe20000300000 */
.L_x_322:
[----:B------:R-:W-:Y:S01]  /*1fe20*/  SYNCS.ARRIVE.TRANS64.RED.A1T0 RZ, [UR8], RZ ;  /* 0x000000ffffff79a7 */ /* 0x000fe20008100408 */
[----:B------:R-:W-:Y:S05]  /*1fe30*/  @!P2 BRA `(.L_x_323) ;  /* 0x000000000004a947 */ /* 0x000fea0003800000 */
[----:B------:R-:W-:Y:S01]  /*1fe40*/  BPT.TRAP 0x1 ;  /* 0x000000040000795c */ /* 0x000fe20000300000 */
.L_x_323:
[----:B------:R-:W1:Y:S02]  /*1fe50*/  SYNCS.PHASECHK.TRANS64.TRYWAIT P1, [UR4+0x34518], R8 ;  /* 0x03451808ff0075a7 */ /* 0x000e640008020144 */
[----:B-1----:R-:W-:Y:S05]  /*1fe60*/  @!P1 BRA `(.L_x_324) ;  /* 0x00000074001c9947 */ /* 0x002fea0003800000 */
.L_x_591:
        /* <DEDUP_REMOVED lines=10> */
.L_x_327:
[----:B--234-:R-:W1:Y:S02]  /*1ff10*/  LDC R3, c[0x0][0x828] ;  /* 0x00020a00ff037b82 */ /* 0x01ce640000000800 */
[----:B-1----:R1:W-:Y:S02]  /*1ff20*/  SYNCS.ARRIVE.TRANS64.RED.A0TR RZ, [UR4+0x344f8], R3 ;  /* 0x0344f803ffff79a7 */ /* 0x0023e40008300404 */
.L_x_326:
[----:B------:R-:W-:Y:S05]  /*1ff30*/  BSYNC B0 ;  /* 0x0000000000007941 */ /* 0x000fea0003800000 */
.L_x_325:
[----:B------:R-:W-:Y:S05]  /*1ff40*/  @!P2 BRA `(.L_x_328) ;  /* 0x000000000004a947 */ /* 0x000fea0003800000 */
[----:B------:R-:W-:Y:S01]  /*1ff50*/  BPT.TRAP 0x1 ;  /* 0x000000040000795c */ /* 0x000fe20000300000 */
.L_x_328:
[----:B------:R-:W-:Y:S01]  /*1ff60*/  SYNCS.ARRIVE.TRANS64.RED.A1T0 RZ, [UR9], RZ ;  /* 0x000000ffffff79a7 */ /* 0x000fe20008100409 */
[----:B------:R-:W-:Y:S01]  /*1ff70*/  UIADD3 UR31, UR15, 0x60, URZ ;  /* 0x000000600f1f7890 */ /* 0x000fe2000fffe03f */
[----:B------:R-:W-:Y:S11]  /*1ff80*/  @!P2 BRA `(.L_x_329) ;  /* 0x000000000004a947 */ /* 0x000ff60003800000 */
[----:B------:R-:W-:Y:S01]  /*1ff90*/  BPT.TRAP 0x1 ;  /* 0x000000040000795c */ /* 0x000fe20000300000 */
.L_x_329:
[----:B------:R-:W1:Y:S02]  /*1ffa0*/  SYNCS.PHASECHK.TRANS64.TRYWAIT P1, [UR4+0x34500], R2 ;  /* 0x03450002ff0075a7 */ /* 0x000e640008020144 */
[----:B-1----:R-:W-:Y:S05]  /*1ffb0*/  @!P1 BRA `(.L_x_330) ;  /* 0x0000007000e09947 */ /* 0x002fea0003800000 */
.L_x_592:
        /* <DEDUP_REMOVED lines=9> */
.L_x_333:
[----:B--234-:R-:W1:Y:S02]  /*20050*/  LDC R3, c[0x0][0x828] ;  /* 0x00020a00ff037b82 */ /* 0x01ce640000000800 */
[----:B-1----:R1:W-:Y:S02]  /*20060*/  SYNCS.ARRIVE.TRANS64.RED.A0TR RZ, [UR4+0x344e0], R3 ;  /* 0x0344e003ffff79a7 */ /* 0x0023e40008300404 */
.L_x_332:
[----:B------:R-:W-:Y:S05]  /*20070*/  BSYNC B0 ;  /* 0x0000000000007941 */ /* 0x000fea0003800000 */
.L_x_331:
[----:B------:R-:W-:Y:S05]  /*20080*/  @!P2 BRA `(.L_x_334) ;  /* 0x000000000004a947 */ /* 0x000fea0003800000 */
[----:B------:R-:W-:Y:S01]  /*20090*/  BPT.TRAP 0x1 ;  /* 0x000000040000795c */ /* 0x000fe20000300000 */
.L_x_334:
[----:B------:R-:W-:Y:S01]  /*200a0*/  SYNCS.ARRIVE.TRANS64.RED.A1T0 RZ, [UR6], RZ ;  /* 0x000000ffffff79a7 */ /* 0x000fe20008100406 */
[----:B------:R-:W-:Y:S05]  /*200b0*/  @!P2 BRA `(.L_x_335) ;  /* 0x000000000004a947 */ /* 0x000fea0003800000 */
[----:B------:R-:W-:Y:S01]  /*200c0*/  BPT.TRAP 0x1 ;  /* 0x000000040000795c */ /* 0x000fe20000300000 */
.L_x_335:
[----:B------:R-:W1:Y:S02]  /*200d0*/  SYNCS.PHASECHK.TRANS64.TRYWAIT P1, [UR4+0x34508], R2 ;  /* 0x03450802ff0075a7 */ /* 0x000e640008020144 */
[----:B-1----:R-:W-:Y:S05]  /*200e0*/  @!P1 BRA `(.L_x_336) ;  /* 0x0000007000ac9947 */ /* 0x002fea0003800000 */
.L_x_593:
        /* <DEDUP_REMOVED lines=10> */
.L_x_339:
[----:B--234-:R-:W1:Y:S02]  /*20190*/  LDC R3, c[0x0][0x828] ;  /* 0x00020a00ff037b82 */ /* 0x01ce640000000800 */
[----:B-1----:R1:W-:Y:S02]  /*201a0*/  SYNCS.ARRIVE.TRANS64.RED.A0TR RZ, [UR4+0x344e8], R3 ;  /* 0x0344e803ffff79a7 */ /* 0x0023e40008300404 */
.L_x_338:
[----:B------:R-:W-:Y:S05]  /*201b0*/  BSYNC B0 ;  /* 0x0000000000007941 */ /* 0x000fea0003800000 */
.L_x_337:
[----:B------:R-:W-:Y:S05]  /*201c0*/  @!P2 BRA `(.L_x_340) ;  /* 0x000000000004a947 */ /* 0x000fea0003800000 */
[----:B------:R-:W-:Y:S01]  /*201d0*/  BPT.TRAP 0x1 ;  /* 0x000000040000795c */ /* 0x000fe20000300000 */
.L_x_340:
[----:B------:R-:W-:Y:S01]  /*201e0*/  SYNCS.ARRIVE.TRANS64.RED.A1T0 RZ, [UR7], RZ ;  /* 0x000000ffffff79a7 */ /* 0x000fe20008100407 */
[----:B------:R-:W-:Y:S05]  /*201f0*/  @!P2 BRA `(.L_x_341) ;  /* 0x000000000004a947 */ /* 0x000fea0003800000 */
[----:B------:R-:W-:Y:S01]  /*20200*/  BPT.TRAP 0x1 ;  /* 0x000000040000795c */ /* 0x000fe20000300000 */
.L_x_341:
[----:B------:R-:W1:Y:S02]  /*20210*/  SYNCS.PHASECHK.TRANS64.TRYWAIT P1, [UR4+0x34510], R2 ;  /* 0x03451002ff0075a7 */ /* 0x000e640008020144 */
[----:B-1----:R-:W-:Y:S05]  /*20220*/  @!P1 BRA `(.L_x_342) ;  /* 0x0000007000749947 */ /* 0x002fea0003800000 */
.L_x_594:
        /* <DEDUP_REMOVED lines=10> */
.L_x_345:
[----:B--234-:R-:W1:Y:S02]  /*202d0*/  LDC R3, c[0x0][0x828] ;  /* 0x00020a00ff037b82 */ /* 0x01ce640000000800 */
[----:B-1----:R1:W-:Y:S02]  /*202e0*/  SYNCS.ARRIVE.TRANS64.RED.A0TR RZ, [UR4+0x344f0], R3 ;  /* 0x0344f003ffff79a7 */ /* 0x0023e40008300404 */
.L_x_344:
[----:B------:R-:W-:Y:S05]  /*202f0*/  BSYNC B0 ;  /* 0x0000000000007941 */ /* 0x000fea0003800000 */
.L_x_343:
[----:B------:R-:W-:Y:S05]  /*20300*/  @!P2 BRA `(.L_x_346) ;  /* 0x000000000004a947 */ /* 0x000fea0003800000 */
[----:B------:R-:W-:Y:S01]  /*20310*/  BPT.TRAP 0x1 ;  /* 0x000000040000795c */ /* 0x000fe20000300000 */
.L_x_346:
[----:B------:R-:W-:Y:S01]  /*20320*/  SYNCS.ARRIVE.TRANS64.RED.A1T0 RZ, [UR8], RZ ;  /* 0x000000ffffff79a7 */ /* 0x000fe20008100408 */
[----:B------:R-:W-:Y:S05]  /*20330*/  @!P2 BRA `(.L_x_347) ;  /* 0x000000000004a947 */ /* 0x000fea0003800000 */
[----:B------:R-:W-:Y:S01]  /*20340*/  BPT.TRAP 0x1 ;  /* 0x000000040000795c */ /* 0x000fe20000300000 */
.L_x_347:
[----:B------:R-:W1:Y:S02]  /*20350*/  SYNCS.PHASECHK.TRANS64.TRYWAIT P1, [UR4+0x34518], R2 ;  /* 0x03451802ff0075a7 */ /* 0x000e640008020144 */
[----:B-1----:R-:W-:Y:S05]  /*20360*/  @!P1 BRA `(.L_x_348) ;  /* 0x00000070003c9947 */ /* 0x002fea0003800000 */
.L_x_595:
        /* <DEDUP_REMOVED lines=10> */
.L_x_351:
[----:B--234-:R-:W1:Y:S02]  /*20410*/  LDC R3, c[0x0][0x828] ;  /* 0x00020a00ff037b82 */ /* 0x01ce640000000800 */
[----:B-1----:R1:W-:Y:S02]  /*20420*/  SYNCS.ARRIVE.TRANS64.RED.A0TR RZ, [UR4+0x344f8], R3 ;  /* 0x0344f803ffff79a7 */ /* 0x0023e40008300404 */
.L_x_350:
[----:B------:R-:W-:Y:S05]  /*20430*/  BSYNC B0 ;  /* 0x0000000000007941 */ /* 0x000fea0003800000 */
.L_x_349:
[----:B------:R-:W-:Y:S05]  /*20440*/  @!P2 BRA `(.L_x_352) ;  /* 0x000000000004a947 */ /* 0x000fea0003800000 */
[----:B------:R-:W-:Y:S01]  /*20450*/  BPT.TRAP 0x1 ;  /* 0x000000040000795c */ /* 0x000fe20000300000 */
.L_x_352:
[----:B------:R-:W-:Y:S01]  /*20460*/  SYNCS.ARRIVE.TRANS64.RED.A1T0 RZ, [UR9], RZ ;  /* 0x000000ffffff79a7 */ /* 0x000fe20008100409 */
[----:B------:R-:W-:Y:S01]  /*20470*/  UIADD3 UR31, UR15, 0x80, URZ ;  /* 0x000000800f1f7890 */ /* 0x000fe2000fffe03f */
[----:B------:R-:W-:Y:S11]  /*20480*/  @!P2 BRA `(.L_x_353) ;  /* 0x000000000004a947 */ /* 0x000ff60003800000 */
[----:B------:R-:W-:Y:S01]  /*20490*/  BPT.TRAP 0x1 ;  /* 0x000000040000795c */ /* 0x000fe20000300000 */
.L_x_353:
[----:B------:R-:W1:Y:S02]  /*204a0*/  SYNCS.PHASECHK.TRANS64.TRYWAIT P1, [UR4+0x34500], R8 ;  /* 0x03450008ff0075a7 */ /* 0x000e640008020144 */
[----:B-1----:R-:W-:Y:S05]  /*204b0*/  @!P1 BRA `(.L_x_354) ;  /* 0x0000007000009947 */ /* 0x002fea0003800000 */
.L_x_596:
        /* <DEDUP_REMOVED lines=9> */
.L_x_357:
[----:B--234-:R-:W1:Y:S02]  /*20550*/  LDC R3, c[0x0][0x828] ;  /* 0x00020a00ff037b82 */ /* 0x01ce640000000800 */
[----:B-1----:R1:W-:Y:S02]  /*20560*/  SYNCS.ARRIVE.TRANS64.RED.A0TR RZ, [UR4+0x344e0], R3 ;  /* 0x0344e003ffff79a7 */ /* 0x0023e40008300404 */
.L_x_356:
[----:B------:R-:W-:Y:S05]  /*20570*/  BSYNC B0 ;  /* 0x0000000000007941 */ /* 0x000fea0003800000 */
.L_x_355:
[----:B------:R-:W-:Y:S05]  /*20580*/  @!P2 BRA `(.L_x_358) ;  /* 0x000000000004a947 */ /* 0x000fea0003800000 */
[----:B------:R-:W-:Y:S01]  /*20590*/  BPT.TRAP 0x1 ;  /* 0x000000040000795c */ /* 0x000fe20000300000 */
.L_x_358:
[----:B------:R-:W-:Y:S01]  /*205a0*/  SYNCS.ARRIVE.TRANS64.RED.A1T0 RZ, [UR6], RZ ;  /* 0x000000ffffff79a7 */ /* 0x000fe20008100406 */
[----:B------:R-:W-:Y:S05]  /*205b0*/  @!P2 BRA `(.L_x_359) ;  /* 0x000000000004a947 */ /* 0x000fea0003800000 */
[----:B------:R-:W-:Y:S01]  /*205c0*/  BPT.TRAP 0x1 ;  /* 0x000000040000795c */ /* 0x000fe20000300000 */
.L_x_359:
[----:B------:R-:W1:Y:S02]  /*205d0*/  SYNCS.PHASECHK.TRANS64.TRYWAIT P1, [UR4+0x34508], R8 ;  /* 0x03450808ff0075a7 */ /* 0x000e640008020144 */
[----:B-1----:R-:W-:Y:S05]  /*205e0*/  @!P1 BRA `(.L_x_360) ;  /* 0x0000006c00cc9947 */ /* 0x002fea0003800000 */
.L_x_597:
        /* <DEDUP_REMOVED lines=10> */
.L_x_363:
[----:B--234-:R-:W1:Y:S02]  /*20690*/  LDC R3, c[0x0][0x828] ;  /* 0x00020a00ff037b82 */ /* 0x01ce640000000800 */
[----:B-1----:R1:W-:Y:S02]  /*206a0*/  SYNCS.ARRIVE.TRANS64.RED.A0TR RZ, [UR4+0x344e8], R3 ;  /* 0x0344e803ffff79a7 */ /* 0x0023e40008300404 */
.L_x_362:
[----:B------:R-:W-:Y:S05]  /*206b0*/  BSYNC B0 ;  /* 0x0000000000007941 */ /* 0x000fea0003800000 */
.L_x_361:
[----:B------:R-:W-:Y:S05]  /*206c0*/  @!P2 BRA `(.L_x_364) ;  /* 0x000000000004a947 */ /* 0x000fea0003800000 */
[----:B------:R-:W-:Y:S01]  /*206d0*/  BPT.TRAP 0x1 ;  /* 0x000000040000795c */ /* 0x000fe20000300000 */
.L_x_364:
[----:B------:R-:W-:Y:S01]  /*206e0*/  SYNCS.ARRIVE.TRANS64.RED.A1T0 RZ, [UR7], RZ ;  /* 0x000000ffffff79a7 */ /* 0x000fe20008100407 */
[----:B------:R-:W-:Y:S05]  /*206f0*/  @!P2 BRA `(.L_x_365) ;  /* 0x000000000004a947 */ /* 0x000fea0003800000 */
[----:B------:R-:W-:Y:S01]  /*20700*/  BPT.TRAP 0x1 ;  /* 0x000000040000795c */ /* 0x000fe20000300000 */
.L_x_365:
[----:B------:R-:W1:Y:S02]  /*20710*/  SYNCS.PHASECHK.TRANS64.TRYWAIT P1, [UR4+0x34510], R8 ;  /* 0x03451008ff0075a7 */ /* 0x000e640008020144 */
[----:B-1----:R-:W-:Y:S05]  /*20720*/  @!P1 BRA `(.L_x_366) ;  /* 0x0000006c00949947 */ /* 0x002fea0003800000 */
.L_x_598:
        /* <DEDUP_REMOVED lines=10> */
.L_x_369:
[----:B--234-:R-:W1:Y:S02]  /*207d0*/  LDC R3, c[0x0][0x828] ;  /* 0x00020a00ff037b82 */ /* 0x01ce640000000800 */
[----:B-1----:R1:W-:Y:S02]  /*207e0*/  SYNCS.ARRIVE.TRANS64.RED.A0TR RZ, [UR4+0x344f0], R3 ;  /* 0x0344f003ffff79a7 */ /* 0x0023e40008300404 */
.L_x_368:
[----:B------:R-:W-:Y:S05]  /*207f0*/  BSYNC B0 ;  /* 0x0000000000007941 */ /* 0x000fea0003800000 */
.L_x_367:
[----:B------:R-:W-:Y:S05]  /*20800*/  @!P2 BRA `(.L_x_370) ;  /* 0x000000000004a947 */ /* 0x000fea0003800000 */
[----:B------:R-:W-:Y:S01]  /*20810*/  BPT.TRAP 0x1 ;  /* 0x000000040000795c */ /* 0x000fe20000300000 */
.L_x_370:
[----:B------:R-:W-:Y:S01]  /*20820*/  SYNCS.ARRIVE.TRANS64.RED.A1T0 RZ, [UR8], RZ ;  /* 0x000000ffffff79a7 */ /* 0x000fe20008100408 */
[----:B------:R-:W-:Y:S05]  /*20830*/  @!P2 BRA `(.L_x_371) ;  /* 0x000000000004a947 */ /* 0x000fea0003800000 */
[----:B------:R-:W-:Y:S01]  /*20840*/  BPT.TRAP 0x1 ;  /* 0x000000040000795c */ /* 0x000fe20000300000 */
.L_x_371:
[----:B------:R-:W1:Y:S02]  /*20850*/  SYNCS.PHASECHK.TRANS64.TRYWAIT P1, [UR4+0x34518], R8 ;  /* 0x03451808ff0075a7 */ /* 0x000e640008020144 */
[----:B-1----:R-:W-:Y:S05]  /*20860*/  @!P1 BRA `(.L_x_372) ;  /* 0x0000006c005c9947 */ /* 0x002fea0003800000 */
.L_x_599:
        /* <DEDUP_REMOVED lines=10> */
.L_x_375:
[----:B--234-:R-:W1:Y:S02]  /*20910*/  LDC R3, c[0x0][0x828] ;  /* 0x00020a00ff037b82 */ /* 0x01ce640000000800 */
[----:B-1----:R1:W-:Y:S02]  /*20920*/  SYNCS.ARRIVE.TRANS64.RED.A0TR RZ, [UR4+0x344f8], R3 ;  /* 0x0344f803ffff79a7 */ /* 0x0023e40008300404 */
.L_x_374:
[----:B------:R-:W-:Y:S05]  /*20930*/  BSYNC B0 ;  /* 0x0000000000007941 */ /* 0x000fea0003800000 */
.L_x_373:
[----:B------:R-:W-:Y:S05]  /*20940*/  @!P2 BRA `(.L_x_376) ;  /* 0x000000000004a947 */ /* 0x000fea0003800000 */
[----:B------:R-:W-:Y:S01]  /*20950*/  BPT.TRAP 0x1 ;  /* 0x000000040000795c */ /* 0x000fe20000300000 */
.L_x_376:
[----:B------:R-:W-:Y:S01]  /*20960*/  SYNCS.ARRIVE.TRANS64.RED.A1T0 RZ, [UR9], RZ ;  /* 0x000000ffffff79a7 */ /* 0x000fe20008100409 */
[----:B------:R-:W-:Y:S01]  /*20970*/  UIADD3 UR31, UR15, 0xa0, URZ ;  /* 0x000000a00f1f7890 */ /* 0x000fe2000fffe03f */
[----:B------:R-:W-:Y:S11]  /*20980*/  @!P2 BRA `(.L_x_377) ;  /* 0x000000000004a947 */ /* 0x000ff60003800000 */
[----:B------:R-:W-:Y:S01]  /*20990*/  BPT.TRAP 0x1 ;  /* 0x000000040000795c */ /* 0x000fe20000300000 */
.L_x_377:
[----:B------:R-:W1:Y:S02]  /*209a0*/  SYNCS.PHASECHK.TRANS64.TRYWAIT P1, [UR4+0x34500], R2 ;  /* 0x03450002ff0075a7 */ /* 0x000e640008020144 */
[----:B-1----:R-:W-:Y:S05]  /*209b0*/  @!P1 BRA `(.L_x_378) ;  /* 0x0000006c00209947 */ /* 0x002fea0003800000 */
.L_x_600:
        /* <DEDUP_REMOVED lines=9> */
.L_x_381:
[----:B--234-:R-:W1:Y:S02]  /*20a50*/  LDC R3, c[0x0][0x828] ;  /* 0x00020a00ff037b82 */ /* 0x01ce640000000800 */
[----:B-1----:R1:W-:Y:S02]  /*20a60*/  SYNCS.ARRIVE.TRANS64.RED.A0TR RZ, [UR4+0x344e0], R3 ;  /* 0x0344e003ffff79a7 */ /* 0x0023e40008300404 */
.L_x_380:
[----:B------:R-:W-:Y:S05]  /*20a70*/  BSYNC B0 ;  /* 0x0000000000007941 */ /* 0x000fea0003800000 */
.L_x_379:
[----:B------:R-:W-:Y:S05]  /*20a80*/  @!P2 BRA `(.L_x_382) ;  /* 0x000000000004a947 */ /* 0x000fea0003800000 */
[----:B------:R-:W-:Y:S01]  /*20a90*/  BPT.TRAP 0x1 ;  /* 0x000000040000795c */ /* 0x000fe20000300000 */
.L_x_382:
[----:B------:R-:W-:Y:S01]  /*20aa0*/  SYNCS.ARRIVE.TRANS64.RED.A1T0 RZ, [UR6], RZ ;  /* 0x000000ffffff79a7 */ /* 0x000fe20008100406 */
[----:B------:R-:W-:Y:S05]  /*20ab0*/  @!P2 BRA `(.L_x_383) ;  /* 0x000000000004a947 */ /* 0x000fea0003800000 */
[----:B------:R-:W-:Y:S01]  /*20ac0*/  BPT.TRAP 0x1 ;  /* 0x000000040000795c */ /* 0x000fe20000300000 */
.L_x_383:
[----:B------:R-:W1:Y:S02]  /*20ad0*/  SYNCS.PHASECHK.TRANS64.TRYWAIT P1, [UR4+0x34508], R2 ;  /* 0x03450802ff0075a7 */ /* 0x000e640008020144 */
[----:B-1----:R-:W-:Y:S05]  /*20ae0*/  @!P1 BRA `(.L_x_384) ;  /* 0x0000006800ec9947 */ /* 0x002fea0003800000 */
.L_x_601:
        /* <DEDUP_REMOVED lines=10> */
.L_x_387:
[----:B--234-:R-:W1:Y:S02]  /*20b90*/  LDC R3, c[0x0][0x828] ;  /* 0x00020a00ff037b82 */ /* 0x01ce640000000800 */
[----:B-1----:R1:W-:Y:S02]  /*20ba0*/  SYNCS.ARRIVE.TRANS64.RED.A0TR RZ, [UR4+0x344e8], R3 ;  /* 0x0344e803ffff79a7 */ /* 0x0023e40008300404 */
.L_x_386:
[----:B------:R-:W-:Y:S05]  /*20bb0*/  BSYNC B0 ;  /* 0x0000000000007941 */ /* 0x000fea0003800000 */
.L_x_385:
[----:B------:R-:W-:Y:S05]  /*20bc0*/  @!P2 BRA `(.L_x_388) ;  /* 0x000000000004a947 */ /* 0x000fea0003800000 */
[----:B------:R-:W-:Y:S01]  /*20bd0*/  BPT.TRAP 0x1 ;  /* 0x000000040000795c */ /* 0x000fe20000300000 */
.L_x_388:
[----:B------:R-:W-:Y:S01]  /*20be0*/  SYNCS.ARRIVE.TRANS64.RED.A1T0 RZ, [UR7], RZ ;  /* 0x000000ffffff79a7 */ /* 0x000fe20008100407 */
[----:B------:R-:W-:Y:S05]  /*20bf0*/  @!P2 BRA `(.L_x_389) ;  /* 0x000000000004a947 */ /* 0x000fea0003800000 */
[----:B------:R-:W-:Y:S01]  /*20c00*/  BPT.TRAP 0x1 ;  /* 0x000000040000795c */ /* 0x000fe20000300000 */
.L_x_389:
[----:B------:R-:W1:Y:S02]  /*20c10*/  SYNCS.PHASECHK.TRANS64.TRYWAIT P1, [UR4+0x34510], R2 ;  /* 0x03451002ff0075a7 */ /* 0x000e640008020144 */
[----:B-1----:R-:W-:Y:S05]  /*20c20*/  @!P1 BRA `(.L_x_390) ;  /* 0x0000006800b49947 */ /* 0x002fea0003800000 */
.L_x_602:
        /* <DEDUP_REMOVED lines=10> */
.L_x_393:
[----:B--234-:R-:W1:Y:S02]  /*20cd0*/  LDC R3, c[0x0][0x828] ;  /* 0x00020a00ff037b82 */ /* 0x01ce640000000800 */
[----:B-1----:R1:W-:Y:S02]  /*20ce0*/  SYNCS.ARRIVE.TRANS64.RED.A0TR RZ, [UR4+0x344f0], R3 ;  /* 0x0344f003ffff79a7 */ /* 0x0023e40008300404 */
.L_x_392:
[----:B------:R-:W-:Y:S05]  /*20cf0*/  BSYNC B0 ;  /* 0x0000000000007941 */ /* 0x000fea0003800000 */
.L_x_391:
[----:B------:R-:W-:Y:S05]  /*20d00*/  @!P2 BRA `(.L_x_394) ;  /* 0x000000000004a947 */ /* 0x000fea0003800000 */
[----:B------:R-:W-:Y:S01]  /*20d10*/  BPT.TRAP 0x1 ;  /* 0x000000040000795c */ /* 0x000fe20000300000 */
.L_x_394:
[----:B------:R-:W-:Y:S01]  /*20d20*/  SYNCS.ARRIVE.TRANS64.RED.A1T0 RZ, [UR8], RZ ;  /* 0x000000ffffff79a7 */ /* 0x000fe20008100408 */
[----:B------:R-:W-:Y:S05]  /*20d30*/  @!P2 BRA `(.L_x_395) ;  /* 0x000000000004a947 */ /* 0x000fea0003800000 */
[----:B------:R-:W-:Y:S01]  /*20d40*/  BPT.TRAP 0x1 ;  /* 0x000000040000795c */ /* 0x000fe20000300000 */
.L_x_395:
[----:B------:R-:W1:Y:S02]  /*20d50*/  SYNCS.PHASECHK.TRANS64.TRYWAIT P1, [UR4+0x34518], R2 ;  /* 0x03451802ff0075a7 */ /* 0x000e640008020144 */
[----:B-1----:R-:W-:Y:S05]  /*20d60*/  @!P1 BRA `(.L_x_396) ;  /* 0x00000068007c9947 */ /* 0x002fea0003800000 */
.L_x_603:
        /* <DEDUP_REMOVED lines=10> */
.L_x_399:
[----:B--234-:R-:W1:Y:S02]  /*20e10*/  LDC R3, c[0x0][0x828] ;  /* 0x00020a00ff037b82 */ /* 0x01ce640000000800 */
[----:B-1----:R1:W-:Y:S02]  /*20e20*/  SYNCS.ARRIVE.TRANS64.RED.A0TR RZ, [UR4+0x344f8], R3 ;  /* 0x0344f803ffff79a7 */ /* 0x0023e40008300404 */
.L_x_398:
[----:B------:R-:W-:Y:S05]  /*20e30*/  BSYNC B0 ;  /* 0x0000000000007941 */ /* 0x000fea0003800000 */
.L_x_397:
[----:B------:R-:W-:Y:S05]  /*20e40*/  @!P2 BRA `(.L_x_400) ;  /* 0x000000000004a947 */ /* 0x000fea0003800000 */
[----:B------:R-:W-:Y:S01]  /*20e50*/  BPT.TRAP 0x1 ;  /* 0x000000040000795c */ /* 0x000fe20000300000 */
.L_x_400:
[----:B------:R-:W-:Y:S01]  /*20e60*/  SYNCS.ARRIVE.TRANS64.RED.A1T0 RZ, [UR9], RZ ;  /* 0x000000ffffff79a7 */ /* 0x000fe20008100409 */
[----:B------:R-:W-:Y:S01]  /*20e70*/  UIADD3 UR31, UR15, 0xc0, URZ ;  /* 0x000000c00f1f7890 */ /* 0x000fe2000fffe03f */
[----:B------:R-:W-:Y:S11]  /*20e80*/  @!P2 BRA `(.L_x_401) ;  /* 0x000000000004a947 */ /* 0x000ff60003800000 */
[----:B------:R-:W-:Y:S01]  /*20e90*/  BPT.TRAP 0x1 ;  /* 0x000000040000795c */ /* 0x000fe20000300000 */
.L_x_401:
[----:B------:R-:W1:Y:S02]  /*20ea0*/  SYNCS.PHASECHK.TRANS64.TRYWAIT P1, [UR4+0x34500], R8 ;  /* 0x03450008ff0075a7 */ /* 0x000e640008020144 */
[----:B-1----:R-:W-:Y:S05]  /*20eb0*/  @!P1 BRA `(.L_x_402) ;  /* 0x0000006800409947 */ /* 0x002fea0003800000 */
.L_x_604:
        /* <DEDUP_REMOVED lines=9> */
.L_x_405:
[----:B--234-:R-:W1:Y:S02]  /*20f50*/  LDC R3, c[0x0][0x828] ;  /* 0x00020a00ff037b82 */ /* 0x01ce640000000800 */
[----:B-1----:R1:W-:Y:S02]  /*20f60*/  SYNCS.ARRIVE.TRANS64.RED.A0TR RZ, [UR4+0x344e0], R3 ;  /* 0x0344e003ffff79a7 */ /* 0x0023e40008300404 */
.L_x_404:
[----:B------:R-:W-:Y:S05]  /*20f70*/  BSYNC B0 ;  /* 0x0000000000007941 */ /* 0x000fea0003800000 */
.L_x_403:
[----:B------:R-:W-:Y:S05]  /*20f80*/  @!P2 BRA `(.L_x_406) ;  /* 0x000000000004a947 */ /* 0x000fea0003800000 */
[----:B------:R-:W-:Y:S01]  /*20f90*/  BPT.TRAP 0x1 ;  /* 0x000000040000795c */ /* 0x000fe20000300000 */
.L_x_406:
[----:B------:R-:W-:Y:S01]  /*20fa0*/  SYNCS.ARRIVE.TRANS64.RED.A1T0 RZ, [UR6], RZ ;  /* 0x000000ffffff79a7 */ /* 0x000fe20008100406 */
[----:B------:R-:W-:Y:S05]  /*20fb0*/  @!P2 BRA `(.L_x_407) ;  /* 0x000000000004a947 */ /* 0x000fea0003800000 */
[----:B------:R-:W-:Y:S01]  /*20fc0*/  BPT.TRAP 0x1 ;  /* 0x000000040000795c */ /* 0x000fe20000300000 */
.L_x_407:
[----:B------:R-:W1:Y:S02]  /*20fd0*/  SYNCS.PHASECHK.TRANS64.TRYWAIT P1, [UR4+0x34508], R8 ;  /* 0x03450808ff0075a7 */ /* 0x000e640008020144 */
[----:B-1----:R-:W-:Y:S05]  /*20fe0*/  @!P1 BRA `(.L_x_408) ;  /* 0x00000068000c9947 */ /* 0x002fea0003800000 */
.L_x_605:
        /* <DEDUP_REMOVED lines=10> */
.L_x_411:
[----:B--234-:R-:W1:Y:S02]  /*21090*/  LDC R3, c[0x0][0x828] ;  /* 0x00020a00ff037b82 */ /* 0x01ce640000000800 */
[----:B-1----:R1:W-:Y:S02]  /*210a0*/  SYNCS.ARRIVE.TRANS64.RED.A0TR RZ, [UR4+0x344e8], R3 ;  /* 0x0344e803ffff79a7 */ /* 0x0023e40008300404 */
.L_x_410:
[----:B------:R-:W-:Y:S05]  /*210b0*/  BSYNC B0 ;  /* 0x0000000000007941 */ /* 0x000fea0003800000 */
.L_x_409:
[----:B------:R-:W-:Y:S05]  /*210c0*/  @!P2 BRA `(.L_x_412) ;  /* 0x000000000004a947 */ /* 0x000fea0003800000 */
[----:B------:R-:W-:Y:S01]  /*210d0*/  BPT.TRAP 0x1 ;  /* 0x000000040000795c */ /* 0x000fe20000300000 */
.L_x_412:
[----:B------:R-:W-:Y:S01]  /*210e0*/  SYNCS.ARRIVE.TRANS64.RED.A1T0 RZ, [UR7], RZ ;  /* 0x000000ffffff79a7 */ /* 0x000fe20008100407 */
[----:B------:R-:W-:Y:S05]  /*210f0*/  @!P2 BRA `(.L_x_413) ;  /* 0x000000000004a947 */ /* 0x000fea0003800000 */
[----:B------:R-:W-:Y:S01]  /*21100*/  BPT.TRAP 0x1 ;  /* 0x000000040000795c */ /* 0x000fe20000300000 */
.L_x_413:
[----:B------:R-:W1:Y:S02]  /*21110*/  SYNCS.PHASECHK.TRANS64.TRYWAIT P1, [UR4+0x34510], R8 ;  /* 0x03451008ff0075a7 */ /* 0x000e640008020144 */
[----:B-1----:R-:W-:Y:S05]  /*21120*/  @!P1 BRA `(.L_x_414) ;  /* 0x0000006400d49947 */ /* 0x002fea0003800000 */
.L_x_606:
        /* <DEDUP_REMOVED lines=10> */
.L_x_417:
[----:B--234-:R-:W1:Y:S02]  /*211d0*/  LDC R3, c[0x0][0x828] ;  /* 0x00020a00ff037b82 */ /* 0x01ce640000000800 */
[----:B-1----:R1:W-:Y:S02]  /*211e0*/  SYNCS.ARRIVE.TRANS64.RED.A0TR RZ, [UR4+0x344f0], R3 ;  /* 0x0344f003ffff79a7 */ /* 0x0023e40008300404 */
.L_x_416:
[----:B------:R-:W-:Y:S05]  /*211f0*/  BSYNC B0 ;  /* 0x0000000000007941 */ /* 0x000fea0003800000 */
.L_x_415:
[----:B------:R-:W-:Y:S05]  /*21200*/  @!P2 BRA `(.L_x_418) ;  /* 0x000000000004a947 */ /* 0x000fea0003800000 */
[----:B------:R-:W-:Y:S01]  /*21210*/  BPT.TRAP 0x1 ;  /* 0x000000040000795c */ /* 0x000fe20000300000 */
.L_x_418:
[----:B------:R-:W-:Y:S01]  /*21220*/  SYNCS.ARRIVE.TRANS64.RED.A1T0 RZ, [UR8], RZ ;  /* 0x000000ffffff79a7 */ /* 0x000fe20008100408 */
[----:B------:R-:W-:Y:S05]  /*21230*/  @!P2 BRA `(.L_x_419) ;  /* 0x000000000004a947 */ /* 0x000fea0003800000 */
[----:B------:R-:W-:Y:S01]  /*21240*/  BPT.TRAP 0x1 ;  /* 0x000000040000795c */ /* 0x000fe20000300000 */
.L_x_419:
[----:B------:R-:W1:Y:S02]  /*21250*/  SYNCS.PHASECHK.TRANS64.TRYWAIT P1, [UR4+0x34518], R8 ;  /* 0x03451808ff0075a7 */ /* 0x000e640008020144 */
[----:B-1----:R-:W-:Y:S05]  /*21260*/  @!P1 BRA `(.L_x_420) ;  /* 0x00000064009c9947 */ /* 0x002fea0003800000 */
.L_x_607:
        /* <DEDUP_REMOVED lines=10> */
.L_x_423:
[----:B--234-:R-:W1:Y:S02]  /*21310*/  LDC R3, c[0x0][0x828] ;  /* 0x00020a00ff037b82 */ /* 0x01ce640000000800 */
[----:B-1----:R1:W-:Y:S02]  /*21320*/  SYNCS.ARRIVE.TRANS64.RED.A0TR RZ, [UR4+0x344f8], R3 ;  /* 0x0344f803ffff79a7 */ /* 0x0023e40008300404 */
.L_x_422:
[----:B------:R-:W-:Y:S05]  /*21330*/  BSYNC B0 ;  /* 0x0000000000007941 */ /* 0x000fea0003800000 */
.L_x_421:
[----:B------:R-:W-:Y:S05]  /*21340*/  @!P2 BRA `(.L_x_424) ;  /* 0x000000000004a947 */ /* 0x000fea0003800000 */
[----:B------:R-:W-:Y:S01]  /*21350*/  BPT.TRAP 0x1 ;  /* 0x000000040000795c */ /* 0x000fe20000300000 */
.L_x_424:
[----:B------:R-:W-:Y:S01]  /*21360*/  SYNCS.ARRIVE.TRANS64.RED.A1T0 RZ, [UR9], RZ ;  /* 0x000000ffffff79a7 */ /* 0x000fe20008100409 */
[----:B------:R-:W-:Y:S01]  /*21370*/  UIADD3 UR15, UR15, 0xe0, URZ ;  /* 0x000000e00f0f7890 */ /* 0x000fe2000fffe03f */
[----:B------:R-:W-:Y:S11]  /*21380*/  @!P2 BRA `(.L_x_425) ;  /* 0x000000000004a947 */ /* 0x000ff60003800000 */
[----:B------:R-:W-:Y:S01]  /*21390*/  BPT.TRAP 0x1 ;  /* 0x000000040000795c */ /* 0x000fe20000300000 */
.L_x_425:
[----:B------:R-:W1:Y:S02]  /*213a0*/  SYNCS.PHASECHK.TRANS64.TRYWAIT P1, [UR4+0x34500], R2 ;  /* 0x03450002ff0075a7 */ /* 0x000e640008020144 */
[----:B-1----:R-:W-:Y:S05]  /*213b0*/  @!P1 BRA `(.L_x_426) ;  /* 0x0000006400609947 */ /* 0x002fea0003800000 */
.L_x_608:
        /* <DEDUP_REMOVED lines=9> */
.L_x_429:
[----:B--234-:R-:W1:Y:S02]  /*21450*/  LDC R3, c[0x0][0x828] ;  /* 0x00020a00ff037b82 */ /* 0x01ce640000000800 */
[----:B-1----:R1:W-:Y:S02]  /*21460*/  SYNCS.ARRIVE.TRANS64.RED.A0TR RZ, [UR4+0x344e0], R3 ;  /* 0x0344e003ffff79a7 */ /* 0x0023e40008300404 */
.L_x_428:
[----:B------:R-:W-:Y:S05]  /*21470*/  BSYNC B0 ;  /* 0x0000000000007941 */ /* 0x000fea0003800000 */
.L_x_427:
[----:B------:R-:W-:Y:S05]  /*21480*/  @!P2 BRA `(.L_x_430) ;  /* 0x000000000004a947 */ /* 0x000fea0003800000 */
[----:B------:R-:W-:Y:S01]  /*21490*/  BPT.TRAP 0x1 ;  /* 0x000000040000795c */ /* 0x000fe20000300000 */
.L_x_430:
[----:B------:R-:W-:Y:S01]  /*214a0*/  SYNCS.ARRIVE.TRANS64.RED.A1T0 RZ, [UR6], RZ ;  /* 0x000000ffffff79a7 */ /* 0x000fe20008100406 */
[----:B------:R-:W-:Y:S05]  /*214b0*/  @!P2 BRA `(.L_x_431) ;  /* 0x000000000004a947 */ /* 0x000fea0003800000 */
[----:B------:R-:W-:Y:S01]  /*214c0*/  BPT.TRAP 0x1 ;  /* 0x000000040000795c */ /* 0x000fe20000300000 */
.L_x_431:
[----:B------:R-:W1:Y:S02]  /*214d0*/  SYNCS.PHASECHK.TRANS64.TRYWAIT P1, [UR4+0x34508], R2 ;  /* 0x03450802ff0075a7 */ /* 0x000e640008020144 */
[----:B-1----:R-:W-:Y:S05]  /*214e0*/  @!P1 BRA `(.L_x_432) ;  /* 0x00000064002c9947 */ /* 0x002fea0003800000 */
.L_x_609:
        /* <DEDUP_REMOVED lines=10> */
.L_x_435:
[----:B--234-:R-:W1:Y:S02]  /*21590*/  LDC R3, c[0x0][0x828] ;  /* 0x00020a00ff037b82 */ /* 0x01ce640000000800 */
[----:B-1----:R1:W-:Y:S02]  /*215a0*/  SYNCS.ARRIVE.TRANS64.RED.A0TR RZ, [UR4+0x344e8], R3 ;  /* 0x0344e803ffff79a7 */ /* 0x0023e40008300404 */
.L_x_434:
[----:B------:R-:W-:Y:S05]  /*215b0*/  BSYNC B0 ;  /* 0x0000000000007941 */ /* 0x000fea0003800000 */
.L_x_433:
[----:B------:R-:W-:Y:S05]  /*215c0*/  @!P2 BRA `(.L_x_436) ;  /* 0x000000000004a947 */ /* 0x000fea0003800000 */
[----:B------:R-:W-:Y:S01]  /*215d0*/  BPT.TRAP 0x1 ;  /* 0x000000040000795c */ /* 0x000fe20000300000 */
.L_x_436:
[----:B------:R-:W-:Y:S01]  /*215e0*/  SYNCS.ARRIVE.TRANS64.RED.A1T0 RZ, [UR7], RZ ;  /* 0x000000ffffff79a7 */ /* 0x000fe20008100407 */
[----:B------:R-:W-:Y:S05]  /*215f0*/  @!P2 BRA `(.L_x_437) ;  /* 0x000000000004a947 */ /* 0x000fea0003800000 */
[----:B------:R-:W-:Y:S01]  /*21600*/  BPT.TRAP 0x1 ;  /* 0x000000040000795c */ /* 0x000fe20000300000 */
.L_x_437:
[----:B------:R-:W1:Y:S02]  /*21610*/  SYNCS.PHASECHK.TRANS64.TRYWAIT P1, [UR4+0x34510], R2 ;  /* 0x03451002ff0075a7 */ /* 0x000e640008020144 */
[----:B-1----:R-:W-:Y:S05]  /*21620*/  @!P1 BRA `(.L_x_438) ;  /* 0x0000006000f49947 */ /* 0x002fea0003800000 */
.L_x_610:
[----:B------:R-:W-:Y:S04]  /*21630*/  BSSY B0, `(.L_x_439) ;  /* 0x000000d000007945 */ /* 0x000fe80003800000 */
[----:B------:R-:W-:Y:S05]  /*21640*/  @P0 BRA `(.L_x_440) ;  /* 0x00000000002c0947 */ /* 0x000fea0003800000 */
[----:B------:R-:W-:Y:S02]  /*21650*/  UIADD3 UR18, UR14, 0x80, URZ ;  /* 0x000000800e127890 */ /* 0x000fe4000fffe03f */
[----:B------:R-:W-:Y:S01]  /*21660*/  UIADD3 UR16, UR4, 0x32000, URZ ;  /* 0x0003200004107890 */ /* 0x000fe2000fffe03f */
[----:B------:R-:W-:Y:S01]  /*21670*/  UMOV UR6, 0x0 ;  /* 0x0000000000067882 */ /* 0x000fe20000000000 */
[----:B------:R-:W-:Y:S01]  /*21680*/  UMOV UR7, 0x10000000 ;  /* 0x1000000000077882 */ /* 0x000fe20000000000 */
[----:B------:R-:W-:Y:S01]  /*21690*/  UMOV UR17, UR21 ;  /* 0x0000001500117c82 */ /* 0x000fe20008000000 */
[----:B------:R-:W-:-:S05]  /*216a0*/  UMOV UR19, UR15 ;  /* 0x0000000f00137c82 */ /* 0x000fca0008000000 */
[----:B------:R1:W-:Y:S02]  /*216b0*/  UTMALDG.2D [UR16], [UR10], desc[UR6] ;  /* 0x000006100a0075b4 */ /* 0x0003e40008009000 */
[----:B-1----:R-:W-:Y:S05]  /*216c0*/  @!P2 BRA `(.L_x_441) ;  /* 0x000000000004a947 */ /* 0x002fea0003800000 */
[----:B------:R-:W-:Y:S01]  /*216d0*/  BPT.TRAP 0x1 ;  /* 0x000000040000795c */ /* 0x000fe20000300000 */
.L_x_441:
[----:B--234-:R-:W1:Y:S02]  /*216e0*/  LDC R3, c[0x0][0x828] ;  /* 0x00020a00ff037b82 */ /* 0x01ce640000000800 */
[----:B-1----:R1:W-:Y:S02]  /*216f0*/  SYNCS.ARRIVE.TRANS64.RED.A0TR RZ, [UR4+0x344f0], R3 ;  /* 0x0344f003ffff79a7 */ /* 0x0023e40008300404 */
.L_x_440:
[----:B------:R-:W-:Y:S05]  /*21700*/  BSYNC B0 ;  /* 0x0000000000007941 */ /* 0x000fea0003800000 */
.L_x_439:
[----:B------:R-:W-:Y:S05]  /*21710*/  @!P2 BRA `(.L_x_442) ;  /* 0x000000000004a947 */ /* 0x000fea0003800000 */
[----:B------:R-:W-:Y:S01]  /*21720*/  BPT.TRAP 0x1 ;  /* 0x000000040000795c */ /* 0x000fe20000300000 */
.L_x_442:
[----:B------:R-:W-:Y:S01]  /*21730*/  SYNCS.ARRIVE.TRANS64.RED.A1T0 RZ, [UR8], RZ ;  /* 0x000000ffffff79a7 */ /* 0x000fe20008100408 */
[----:B------:R-:W-:Y:S05]  /*21740*/  @!P2 BRA `(.L_x_443) ;  /* 0x000000000004a947 */ /* 0x000fea0003800000 */
[----:B------:R-:W-:Y:S01]  /*21750*/  BPT.TRAP 0x1 ;  /* 0x000000040000795c */ /* 0x000fe20000300000 */
.L_x_443:
[----:B------:R-:W1:Y:S02]  /*21760*/  SYNCS.PHASECHK.TRANS64.TRYWAIT P1, [UR4+0x34518], R2 ;  /* 0x03451802ff0075a7 */ /* 0x000e640008020144 */
[----:B-1----:R-:W-:Y:S05]  /*21770*/  @!P1 BRA `(.L_x_444) ;  /* 0x0000006000b89947 */ /* 0x002fea0003800000 */
.L_x_611:
        /* <DEDUP_REMOVED lines=11> */
.L_x_447:
[----:B------:R-:W1:Y:S02]  /*21830*/  LDC R2, c[0x0][0x828] ;  /* 0x00020a00ff027b82 */ /* 0x000e640000000800 */
[----:B-1----:R1:W-:Y:S02]  /*21840*/  SYNCS.ARRIVE.TRANS64.RED.A0TR RZ, [UR4+0x344f8], R2 ;  /* 0x0344f802ffff79a7 */ /* 0x0023e40008300404 */
.L_x_446:
[----:B------:R-:W-:Y:S05]  /*21850*/  BSYNC B0 ;  /* 0x0000000000007941 */ /* 0x000fea0003800000 */
.L_x_445:
[----:B------:R-:W-:Y:S05]  /*21860*/  @!P2 BRA `(.L_x_448) ;  /* 0x000000000004a947 */ /* 0x000fea0003800000 */
[----:B------:R-:W-:Y:S01]  /*21870*/  BPT.TRAP 0x1 ;  /* 0x000000040000795c */ /* 0x000fe20000300000 */
.L_x_448:
[----:B------:R-:W-:Y:S01]  /*21880*/  ISETP.NE.AND P0, PT, R7, RZ, PT ;  /* 0x000000ff0700720c */ /* 0x000fe20003f05270 */
[----:B------:R-:W-:Y:S01]  /*21890*/  SYNCS.ARRIVE.TRANS64.RED.A1T0 RZ, [UR9], RZ ;  /* 0x000000ffffff79a7 */ /* 0x000fe20008100409 */
[CC--:B------:R-:W-:Y:S02]  /*218a0*/  ISETP.NE.AND P3, PT, R18.reuse, R6.reuse, PT ;  /* 0x000000061200720c */ /* 0x0c0fe40003f65270 */
[----:B------:R-:W-:-:S13]  /*218b0*/  ISETP.EQ.OR P0, PT, R18, R6, !P0 ;  /* 0x000000061200720c */ /* 0x000fda0004702670 */
[----:B------:R-:W-:Y:S05]  /*218c0*/  @P0 BRA `(.L_x_449) ;  /* 0x0000000400040947 */ /* 0x000fea0003800000 */
[----:B------:R-:W-:Y:S01]  /*218d0*/  ELECT P0, URZ, PT ;  /* 0x00000000003f782f */ /* 0x000fe20003800000 */
[----:B------:R-:W-:-:S12]  /*218e0*/  BSSY B0, `(.L_x_450) ;  /* 0x0000032000007945 */ /* 0x000fd80003800000 */
[----:B------:R-:W-:Y:S05]  /*218f0*/  @!P0 BRA `(.L_x_451) ;  /* 0x0000000000c08947 */ /* 0x000fea0003800000 */
[----:B-1234-:R-:W1:Y:S08]  /*21900*/  LDC.64 R2, c[0x0][0x290] ;  /* 0x0000a400ff027b82 */ /* 0x01ee700000000a00 */
[----:B------:R-:W2:Y:S08]  /*21910*/  LDC.64 R10, c[0x0][0x808] ;  /* 0x00020200ff0a7b82 */ /* 0x000eb00000000a00 */
[----:B------:R-:W3:Y:S01]  /*21920*/  LDC.64 R14, c[0x0][0x810] ;  /* 0x00020400ff0e7b82 */ /* 0x000ee20000000a00 */
[----:B-1----:R-:W-:-:S05]  /*21930*/  IMAD.WIDE R2, R6, 0xc, R2 ;  /* 0x0000000c06027825 */ /* 0x002fca00078e0202 */
[----:B------:R1:W5:Y:S04]  /*21940*/  LDG.E R12, desc[UR38][R2.64] ;  /* 0x00000026020c7981 */ /* 0x000368000c1e1900 */
[----:B-----5:R1:W5:Y:S01]  /*21950*/  LDG.E R13, desc[UR38][R2.64+0x4] ;  /* 0x00000426020d7981 */ /* 0x020362000c1e1900 */
[----:B--2---:R-:W-:Y:S02]  /*21960*/  ISETP.NE.U32.AND P0, PT, R10, RZ, PT ;  /* 0x000000ff0a00720c */ /* 0x004fe40003f05070 */
[----:B------:R-:W-:Y:S02]  /*21970*/  SHF.R.S32.HI R9, RZ, 0x1f, R6 ;  /* 0x0000001fff097819 */ /* 0x000fe40000011406 */
[----:B------:R-:W-:Y:S02]  /*21980*/  ISETP.NE.AND.EX P0, PT, R11, RZ, PT, P0 ;  /* 0x000000ff0b00720c */ /* 0x000fe40003f05300 */
[----:B---3--:R-:W-:-:S04]  /*21990*/  ISETP.NE.U32.AND P1, PT, R14, RZ, PT ;  /* 0x000000ff0e00720c */ /* 0x008fc80003f25070 */
[----:B------:R-:W-:-:S07]  /*219a0*/  ISETP.NE.AND.EX P1, PT, R15, RZ, PT, P1 ;  /* 0x000000ff0f00720c */ /* 0x000fce0003f25310 */
[----:B-1----:R-:W-:Y:S06]  /*219b0*/  @!P0 BRA `(.L_x_452) ;  /* 0x0000000000108947 */ /* 0x002fec0003800000 */
[----:B------:R-:W-:-:S04]  /*219c0*/  LEA R2, P0, R6, R10, 0x3 ;  /* 0x0000000a06027211 */ /* 0x000fc800078018ff */
[----:B------:R-:W-:-:S06]  /*219d0*/  LEA.HI.X R3, R6, R11, R9, 0x3, P0 ;  /* 0x0000000b06037211 */ /* 0x000fcc00000f1c09 */
[----:B------:R-:W2:Y:S04]  /*219e0*/  LDG.E.64 R2, desc[UR38][R2.64] ;  /* 0x0000002602027981 */ /* 0x000ea8000c1e1b00 */
[----:B--2---:R1:W-:Y:S02]  /*219f0*/  STS.64 [UR5], R2 ;  /* 0x00000002ff007988 */ /* 0x0043e40008000a05 */
.L_x_452:
[----:B------:R-:W-:Y:S05]  /*21a00*/  @!P1 BRA `(.L_x_451) ;  /* 0x00000000007c9947 */ /* 0x000fea0003800000 */
[----:B-1----:R-:W-:-:S04]  /*21a10*/  LEA R2, P0, R6, R14, 0x3 ;  /* 0x0000000e06027211 */ /* 0x002fc800078018ff */
[----:B------:R-:W-:Y:S02]  /*21a20*/  LEA.HI.X R3, R6, R15, R9, 0x3, P0 ;  /* 0x0000000f06037211 */ /* 0x000fe400000f1c09 */
[----:B------:R-:W1:Y:S04]  /*21a30*/  LDS R9, [UR5+0x1c] ;  /* 0x00001c05ff097984 */ /* 0x000e680008000800 */
[----:B------:R-:W2:Y:S01]  /*21a40*/  LDG.E.64 R2, desc[UR38][R2.64] ;  /* 0x0000002602027981 */ /* 0x000ea2000c1e1b00 */
[----:B------:R-:W-:Y:S01]  /*21a50*/  MOV R18, UR5 ;  /* 0x0000000500127c02 */ /* 0x000fe20008000f00 */
[----:B-----5:R-:W-:Y:S01]  /*21a60*/  VIADD R13, R13, 0xffffffff ;  /* 0xffffffff0d0d7836 */ /* 0x020fe20000000000 */
[----:B------:R-:W-:Y:S02]  /*21a70*/  IADD3 R12, R12, -0x1, RZ ;  /* 0xffffffff0c0c7810 */ /* 0x000fe40007ffe0ff */
[----:B------:R-:W-:-:S02]  /*21a80*/  CS2R R14, SRZ ;  /* 0x00000000000e7805 */ /* 0x000fc4000001ff00 */
[----:B------:R-:W-:Y:S01]  /*21a90*/  SHF.R.U64 R18, R18, 0x4, RZ ;  /* 0x0000000412127819 */ /* 0x000fe200000012ff */
[----:B------:R-:W-:Y:S04]  /*21aa0*/  STS [UR5+0x30], RZ ;  /* 0x000030ffff007988 */ /* 0x000fe80008000805 */
[----:B------:R-:W-:Y:S04]  /*21ab0*/  STS.128 [UR5+0x20], R12 ;  /* 0x0000200cff007988 */ /* 0x000fe80008000c05 */
[----:B------:R-:W-:Y:S04]  /*21ac0*/  STS [UR5+0x10], R18 ;  /* 0x00001012ff007988 */ /* 0x000fe80008000805 */
[----:B------:R-:W-:Y:S01]  /*21ad0*/  STS [UR5+0x14], R18 ;  /* 0x00001412ff007988 */ /* 0x000fe20008000805 */
[----:B--2---:R-:W-:-:S02]  /*21ae0*/  SHF.L.U64.HI R16, R2, 0x1, R3 ;  /* 0x0000000102107819 */ /* 0x004fc40000010203 */
[----:B------:R-:W-:Y:S02]  /*21af0*/  SHF.L.U32 R3, R2, 0x1, RZ ;  /* 0x0000000102037819 */ /* 0x000fe400000006ff */
[----:B------:R-:W-:Y:S02]  /*21b00*/  LOP3.LUT R16, R16, 0x1fffffff, RZ, 0xc0, !PT ;  /* 0x1fffffff10107812 */ /* 0x000fe400078ec0ff */
[----:B------:R-:W-:Y:S02]  /*21b10*/  LOP3.LUT R3, R3, 0xfffffffe, RZ, 0xc0, !PT ;  /* 0xfffffffe03037812 */ /* 0x000fe400078ec0ff */
[--C-:B------:R-:W-:Y:S02]  /*21b20*/  SHF.R.U32.HI R10, RZ, 0x4, R16.reuse ;  /* 0x00000004ff0a7819 */ /* 0x100fe40000011610 */
[----:B------:R-:W-:Y:S02]  /*21b30*/  SHF.R.U64 R3, R3, 0x4, R16 ;  /* 0x0000000403037819 */ /* 0x000fe40000001210 */
[----:B-1----:R-:W-:-:S03]  /*21b40*/  LOP3.LUT R9, R9, 0xf, R10, 0xb8, !PT ;  /* 0x0000000f09097812 */ /* 0x002fc600078eb80a */
[----:B------:R-:W-:Y:S04]  /*21b50*/  STS [UR5+0xc], R3 ;  /* 0x00000c03ff007988 */ /* 0x000fe80008000805 */
[----:B------:R-:W-:Y:S04]  /*21b60*/  STS [UR5+0x1c], R9 ;  /* 0x00001c09ff007988 */ /* 0x000fe80008000805 */
[----:B------:R-:W1:Y:S02]  /*21b70*/  LDS R10, [UR5+0x1c] ;  /* 0x00001c05ff0a7984 */ /* 0x000e640008000800 */
[----:B-1----:R-:W-:-:S05]  /*21b80*/  LOP3.LUT R10, R10, 0xf0, RZ, 0xb8, !PT ;  /* 0x000000f00a0a7812 */ /* 0x002fca00078eb8ff */
[----:B------:R-:W-:Y:S04]  /*21b90*/  STS [UR5+0x1c], R10 ;  /* 0x00001c0aff007988 */ /* 0x000fe80008000805 */
[----:B------:R-:W1:Y:S02]  /*21ba0*/  LDS R11, [UR5+0x1c] ;  /* 0x00001c05ff0b7984 */ /* 0x000e640008000800 */
[----:B-1----:R-:W-:-:S05]  /*21bb0*/  LOP3.LUT R19, R11, 0xf00, RZ, 0xb8, !PT ;  /* 0x00000f000b137812 */ /* 0x002fca00078eb8ff */
[----:B------:R-:W-:Y:S04]  /*21bc0*/  STS.64 [UR5+0x18], R18 ;  /* 0x00001812ff007988 */ /* 0x000fe80008000a05 */
[----:B------:R-:W1:Y:S02]  /*21bd0*/  LDS R11, [UR5+0x1c] ;  /* 0x00001c05ff0b7984 */ /* 0x000e640008000800 */
[----:B-1----:R-:W-:-:S05]  /*21be0*/  LOP3.LUT R2, R11, 0xf000, RZ, 0xb8, !PT ;  /* 0x0000f0000b027812 */ /* 0x002fca00078eb8ff */
[----:B------:R1:W-:Y:S02]  /*21bf0*/  STS [UR5+0x1c], R2 ;  /* 0x00001c02ff007988 */ /* 0x0003e40008000805 */
.L_x_451:
[----:B------:R-:W-:Y:S05]  /*21c00*/  BSYNC B0 ;  /* 0x0000000000007941 */ /* 0x000fea0003800000 */
.L_x_450:
[----:B-1----:R-:W1:Y:S01]  /*21c10*/  S2R R2, SR_LANEID ;  /* 0x0000000000027919 */ /* 0x002e620000000000 */
[----:B------:R-:W-:Y:S01]  /*21c20*/  NOP ;  /* 0x0000000000007918 */ /* 0x000fe20000000000 */
[----:B------:R-:W-:Y:S01]  /*21c30*/  ELECT P0, URZ, PT ;  /* 0x00000000003f782f */ /* 0x000fe20003800000 */
[----:B------:R-:W-:Y:S01]  /*21c40*/  BSSY B0, `(.L_x_453) ;  /* 0x0000008000007945 */ /* 0x000fe20003800000 */
[----:B-1----:R-:W-:-:S04]  /*21c50*/  SHF.L.U32 R10, R2, 0x2, RZ ;  /* 0x00000002020a7819 */ /* 0x002fc800000006ff */
[----:B------:R-:W-:Y:S01]  /*21c60*/  IADD3 R2, P1, R10, UR10, RZ ;  /* 0x0000000a0a027c10 */ /* 0x000fe2000ff3e0ff */
[----:B------:R1:W1:Y:S03]  /*21c70*/  LDS R9, [R10+UR5] ;  /* 0x000000050a097984 */ /* 0x0002660008000800 */
[----:B--234-:R-:W-:-:S03]  /*21c80*/  IADD3.X R3, RZ, UR11, RZ, P1, !PT ;  /* 0x0000000bff037c10 */ /* 0x01cfc60008ffe4ff */
[----:B------:R-:W-:Y:S06]  /*21c90*/  @!P0 BRA `(.L_x_454) ;  /* 0x0000000000088947 */ /* 0x000fec0003800000 */
[----:B------:R0:W-:Y:S01]  /*21ca0*/  UTMACMDFLUSH ;  /* 0x00000000000079b7 */ /* 0x0001e20000000000 */
[----:B------:R-:W-:-:S04]  /*21cb0*/  DEPBAR.LE SB0, 0x0 ;  /* 0x000080000000791a */ /* 0x000fc80000000000 */
.L_x_454:
[----:B------:R-:W-:Y:S05]  /*21cc0*/  BSYNC B0 ;  /* 0x0000000000007941 */ /* 0x000fea0003800000 */
.L_x_453:
[----:B-1----:R1:W5:Y:S02]  /*21cd0*/  ATOMG.E.EXCH.STRONG.GPU PT, RZ, [R2], R9 ;  /* 0x0000000902ff73a8 */ /* 0x00236400041ee100 */
.L_x_449:
[----:B-1----:R-:W2:Y:S01]  /*21ce0*/  LDL.LU R2, [R1+0x600] ;  /* 0x0006000001027983 */ /* 0x002ea20000300800 */
[----:B------:R-:W-:Y:S02]  /*21cf0*/  ISETP.NE.AND P1, PT, R7, RZ, PT ;  /* 0x000000ff0700720c */ /* 0x000fe40003f25270 */
[----:B------:R-:W-:Y:S02]  /*21d00*/  MOV R16, R4 ;  /* 0x0000000400107202 */ /* 0x000fe40000000f00 */
[----:B------:R-:W-:Y:S02]  /*21d10*/  MOV R17, R5 ;  /* 0x0000000500117202 */ /* 0x000fe40000000f00 */
[----:B------:R-:W-:Y:S02]  /*21d20*/  MOV R18, R6 ;  /* 0x0000000600127202 */ /* 0x000fe40000000f00 */
[----:B--234-:R-:W-:Y:S02]  /*21d30*/  IADD3 R3, R2, 0x1, RZ ;  /* 0x0000000102037810 */ /* 0x01cfe40007ffe0ff */
[----:B------:R-:W-:-:S02]  /*21d40*/  SEL R2, RZ, 0x1, !P3 ;  /* 0x00000001ff027807 */ /* 0x000fc40005800000 */
[----:B------:R-:W-:-:S04]  /*21d50*/  ISETP.NE.AND P0, PT, R3, 0x8, PT ;  /* 0x000000080300780c */ /* 0x000fc80003f05270 */
[----:B------:R-:W-:Y:S02]  /*21d60*/  SEL R3, R3, RZ, P0 ;  /* 0x000000ff03037207 */ /* 0x000fe40000000000 */
[----:B------:R-:W-:-:S03]  /*21d70*/  SEL R9, RZ, 0x1, P0 ;  /* 0x00000001ff097807 */ /* 0x000fc60000000000 */
[----:B------:R1:W-:Y:S01]  /*21d80*/  STL [R1+0x600], R3 ;  /* 0x0006000301007387 */ /* 0x0003e20000100800 */
[----:B------:R-:W-:Y:S01]  /*21d90*/  LOP3.LUT R0, R0, R9, RZ, 0x3c, !PT ;  /* 0x0000000900007212 */ /* 0x000fe200078e3cff */
[----:B------:R-:W-:Y:S06]  /*21da0*/  @P1 BRA `(.L_x_455) ;  /* 0xffffffcc00a41947 */ /* 0x000fec000383ffff */
[----:B-----5:R-:W-:Y:S01]  /*21db0*/  ELECT P0, URZ, PT ;  /* 0x00000000003f782f */ /* 0x020fe20003800000 */
[----:B------:R-:W-:-:S12]  /*21dc0*/  BSSY B0, `(.L_x_456) ;  /* 0x0000017000007945 */ /* 0x000fd80003800000 */
[----:B------:R-:W-:Y:S05]  /*21dd0*/  @!P0 BRA `(.L_x_457) ;  /* 0x0000000000548947 */ /* 0x000fea0003800000 */
[----:B------:R-:W-:Y:S05]  /*21de0*/  @!P2 BRA `(.L_x_458) ;  /* 0x000000000004a947 */ /* 0x000fea0003800000 */
[----:B------:R-:W-:Y:S01]  /*21df0*/  BPT.TRAP 0x1 ;  /* 0x000000040000795c */ /* 0x000fe20000300000 */
.L_x_458:
[----:B------:R-:W2:Y:S02]  /*21e00*/  SYNCS.PHASECHK.TRANS64.TRYWAIT P0, [UR4+0x34500], R8 ;  /* 0x03450008ff0075a7 */ /* 0x000ea40008000144 */
[----:B--2---:R-:W-:Y:S05]  /*21e10*/  @!P0 BRA `(.L_x_459) ;  /* 0x0000005c00288947 */ /* 0x004fea0003800000 */
.L_x_612:
[----:B------:R-:W-:Y:S05]  /*21e20*/  @!P2 BRA `(.L_x_460) ;  /* 0x000000000004a947 */ /* 0x000fea0003800000 */
[----:B------:R-:W-:Y:S01]  /*21e30*/  BPT.TRAP 0x1 ;  /* 0x000000040000795c */ /* 0x000fe20000300000 */
.L_x_460:
[----:B------:R-:W2:Y:S02]  /*21e40*/  SYNCS.PHASECHK.TRANS64.TRYWAIT P0, [UR4+0x34508], R8 ;  /* 0x03450808ff0075a7 */ /* 0x000ea40008000144 */
[----:B--2---:R-:W-:Y:S05]  /*21e50*/  @!P0 BRA `(.L_x_461) ;  /* 0x0000005c00308947 */ /* 0x004fea0003800000 */
.L_x_613:
[----:B------:R-:W-:Y:S05]  /*21e60*/  @!P2 BRA `(.L_x_462) ;  /* 0x000000000004a947 */ /* 0x000fea0003800000 */
[----:B------:R-:W-:Y:S01]  /*21e70*/  BPT.TRAP 0x1 ;  /* 0x000000040000795c */ /* 0x000fe20000300000 */
.L_x_462:
[----:B------:R-:W2:Y:S02]  /*21e80*/  SYNCS.PHASECHK.TRANS64.TRYWAIT P0, [UR4+0x34510], R8 ;  /* 0x03451008ff0075a7 */ /* 0x000ea40008000144 */
[----:B--2---:R-:W-:Y:S05]  /*21e90*/  @!P0 BRA `(.L_x_463) ;  /* 0x0000005c00388947 */ /* 0x004fea0003800000 */
.L_x_614:
[----:B------:R-:W-:Y:S05]  /*21ea0*/  @!P2 BRA `(.L_x_464) ;  /* 0x000000000004a947 */ /* 0x000fea0003800000 */
[----:B------:R-:W-:Y:S01]  /*21eb0*/  BPT.TRAP 0x1 ;  /* 0x000000040000795c */ /* 0x000fe20000300000 */
.L_x_464:
[----:B------:R-:W-:-:S04]  /*21ec0*/  MOV R0, 0x1 ;  /* 0x0000000100007802 */ /* 0x000fc80000000f00 */
[----:B------:R-:W-:-:S07]  /*21ed0*/  SHF.L.U32 R0, R0, 0x1f, RZ ;  /* 0x0000001f00007819 */ /* 0x000fce00000006ff */
.L_x_465:
[----:B-1----:R-:W-:-:S04]  /*21ee0*/  IMAD.U32 R3, RZ, RZ, UR4 ;  /* 0x00000004ff037e24 */ /* 0x002fc8000f8e00ff */
[----:B------:R1:W2:Y:S03]  /*21ef0*/  SYNCS.PHASECHK.TRANS64.TRYWAIT P0, [R3+URZ+0x34518], R0 ;  /* 0x03451800030075a7 */ /* 0x0002a6000800017f */
[----:B--2---:R-:W-:Y:S05]  /*21f00*/  @!P0 NANOSLEEP.SYNCS 0x989680 ;  /* 0x009896800000895d */ /* 0x004fea0003900000 */
[----:B------:R-:W2:Y:S02]  /*21f10*/  @!P0 SYNCS.PHASECHK.TRANS64 P0, [R3+URZ+0x34518], R0 ;  /* 0x03451800030085a7 */ /* 0x000ea4000800007f */
[----:B--2---:R-:W-:Y:S05]  /*21f20*/  @!P0 BRA `(.L_x_465) ;  /* 0xfffffffc00ec8947 */ /* 0x004fea000383ffff */
.L_x_457:
[----:B------:R-:W-:Y:S05]  /*21f30*/  BSYNC B0 ;  /* 0x0000000000007941 */ /* 0x000fea0003800000 */
.L_x_456:
[----:B------:R-:W-:Y:S05]  /*21f40*/  EXIT ;  /* 0x000000000000794d */ /* 0x000fea0003800000 */
.L_x_242:
[----:B------:R-:W1:Y:S01]  /*21f50*/  S2UR UR4, SR_CTAID.Y ;  /* 0x00000000000479c3 */ /* 0x000e620000002600 */
[----:B------:R-:W3:Y:S01]  /*21f60*/  S2R R0, SR_LANEID ;  /* 0x0000000000007919 */ /* 0x000ee20000000000 */
[----:B------:R-:W-:Y:S01]  /*21f70*/  ELECT P0, URZ, PT ;  /* 0x00000000003f782f */ /* 0x000fe20003800000 */
[----:B------:R-:W-:Y:S01]  /*21f80*/  BSSY B0, `(.L_x_466) ;  /* 0x000003b000007945 */ /* 0x000fe20003800000 */
[----:B------:R-:W-:Y:S01]  /*21f90*/  ULDC.64 UR12, c[0x0][0x508] ;  /* 0x00014200000c7ab9 */ /* 0x000fe20000000a00 */
[----:B-1----:R-:W-:-:S04]  /*21fa0*/  UIMAD UR4, UR4, UR60, UR58 ;  /* 0x0000003c040472a4 */ /* 0x002fc8000f8e023a */
[----:B------:R-:W-:-:S06]  /*21fb0*/  UIMAD.WIDE UR12, UR4, 0x80, UR12 ;  /* 0x00000080040c78a5 */ /* 0x000fcc000f8e020c */
[----:B------:R-:W-:Y:S06]  /*21fc0*/  @!P0 BRA `(.L_x_467) ;  /* 0x0000000000d88947 */ /* 0x000fec0003800000 */
[----:B------:R1:W-:Y:S01]  /*21fd0*/  STL [R1+0x608], R13 ;  /* 0x0006080d01007387 */ /* 0x0003e20000100800 */
[----:B------:R-:W4:Y:S01]  /*21fe0*/  LDC.64 R14, c[0x0][0x358] ;  /* 0x0000d600ff0e7b82 */ /* 0x000f220000000a00 */
[----:B------:R-:W-:Y:S02]  /*21ff0*/  UMOV UR4, 0x400 ;  /* 0x0000040000047882 */ /* 0x000fe40000000000 */
[----:B------:R3:W-:Y:S01]  /*22000*/  STL [R1+0x604], R11 ;  /* 0x0006040b01007387 */ /* 0x0007e20000100800 */
[----:B--2---:R-:W-:-:S04]  /*22010*/  ULEA UR4, UR49, UR4, 0x18 ;  /* 0x0000000431047291 */ /* 0x004fc8000f8ec03f */
[----:B------:R-:W2:Y:S08]  /*22020*/  LDC.64 R8, c[0x0][0x340] ;  /* 0x0000d000ff087b82 */ /* 0x000eb00000000a00 */
[----:B-1----:R-:W4:Y:S08]  /*22030*/  LDC.64 R12, c[0x0][0x350] ;  /* 0x0000d400ff0c7b82 */ /* 0x002f300000000a00 */
[----:B---3--:R-:W2:Y:S08]  /*22040*/  LDC.64 R10, c[0x0][0x348] ;  /* 0x0000d200ff0a7b82 */ /* 0x008eb00000000a00 */
[----:B------:R-:W1:Y:S01]  /*22050*/  LDC.64 R32, c[0x0][0x300] ;  /* 0x0000c000ff207b82 */ /* 0x000e620000000a00 */
[----:B----4-:R3:W-:Y:S07]  /*22060*/  STS.128 [UR4+0x34650], R12 ;  /* 0x0346500cff007988 */ /* 0x0107ee0008000c04 */
[----:B------:R-:W1:Y:S01]  /*22070*/  LDC.64 R34, c[0x0][0x308] ;  /* 0x0000c200ff227b82 */ /* 0x000e620000000a00 */
[----:B--2---:R2:W-:Y:S07]  /*22080*/  STS.128 [UR4+0x34640], R8 ;  /* 0x03464008ff007988 */ /* 0x0045ee0008000c04 */
[----:B------:R-:W4:Y:S08]  /*22090*/  LDC.64 R28, c[0x0][0x310] ;  /* 0x0000c400ff1c7b82 */ /* 0x000f300000000a00 */
[----:B---3--:R-:W3:Y:S08]  /*220a0*/  LDC.64 R12, c[0x0][0x420] ;  /* 0x00010800ff0c7b82 */ /* 0x008ef00000000a00 */
[----:B------:R-:W3:Y:S01]  /*220b0*/  LDC.64 R14, c[0x0][0x428] ;  /* 0x00010a00ff0e7b82 */ /* 0x000ee20000000a00 */
[----:B-1----:R-:W-:Y:S07]  /*220c0*/  STS.128 [UR4+0x34600], R32 ;  /* 0x03460020ff007988 */ /* 0x002fee0008000c04 */
[----:B--2---:R-:W1:Y:S08]  /*220d0*/  LDC.64 R8, c[0x0][0x430] ;  /* 0x00010c00ff087b82 */ /* 0x004e700000000a00 */
[----:B------:R-:W1:Y:S01]  /*220e0*/  LDC.64 R10, c[0x0][0x438] ;  /* 0x00010e00ff0a7b82 */ /* 0x000e620000000a00 */
[----:B---3--:R2:W-:Y:S07]  /*220f0*/  STS.128 [UR4+0x346a0], R12 ;  /* 0x0346a00cff007988 */ /* 0x0085ee0008000c04 */
[----:B------:R-:W4:Y:S08]  /*22100*/  LDC.64 R30, c[0x0][0x318] ;  /* 0x0000c600ff1e7b82 */ /* 0x000f300000000a00 */
[----:B------:R-:W3:Y:S01]  /*22110*/  LDC.64 R24, c[0x0][0x320] ;  /* 0x0000c800ff187b82 */ /* 0x000ee20000000a00 */
[----:B--2---:R2:W5:Y:S07]  /*22120*/  LDL.LU R13, [R1+0x608] ;  /* 0x00060800010d7983 */ /* 0x00456e0000300800 */
[----:B------:R-:W3:Y:S01]  /*22130*/  LDC.64 R26, c[0x0][0x328] ;  /* 0x0000ca00ff1a7b82 */ /* 0x000ee20000000a00 */
[----:B-1----:R1:W-:Y:S07]  /*22140*/  STS.128 [UR4+0x346b0], R8 ;  /* 0x0346b008ff007988 */ /* 0x0023ee0008000c04 */
[----:B------:R-:W2:Y:S01]  /*22150*/  LDC.64 R4, c[0x0][0x330] ;  /* 0x0000cc00ff047b82 */ /* 0x000ea20000000a00 */
[----:B----4-:R4:W-:Y:S04]  /*22160*/  STS.128 [UR4+0x34610], R28 ;  /* 0x0346101cff007988 */ /* 0x0109e80008000c04 */
[----:B-1----:R1:W5:Y:S03]  /*22170*/  LDL.LU R11, [R1+0x604] ;  /* 0x00060400010b7983 */ /* 0x0023660000300800 */
[----:B------:R-:W2:Y:S01]  /*22180*/  LDC.64 R6, c[0x0][0x338] ;  /* 0x0000ce00ff067b82 */ /* 0x000ea20000000a00 */
[----:B---3--:R3:W-:Y:S07]  /*22190*/  STS.128 [UR4+0x34620], R24 ;  /* 0x03462018ff007988 */ /* 0x0087ee0008000c04 */
[----:B------:R-:W1:Y:S08]  /*221a0*/  LDC.64 R32, c[0x0][0x360] ;  /* 0x0000d800ff207b82 */ /* 0x000e700000000a00 */
[----:B------:R-:W1:Y:S01]  /*221b0*/  LDC.64 R34, c[0x0][0x368] ;  /* 0x0000da00ff227b82 */ /* 0x000e620000000a00 */
[----:B--2---:R2:W-:Y:S07]  /*221c0*/  STS.128 [UR4+0x34630], R4 ;  /* 0x03463004ff007988 */ /* 0x0045ee0008000c04 */
[----:B----4-:R-:W4:Y:S08]  /*221d0*/  LDC.64 R28, c[0x0][0x370] ;  /* 0x0000dc00ff1c7b82 */ /* 0x010f300000000a00 */
[----:B------:R-:W4:Y:S08]  /*221e0*/  LDC.64 R30, c[0x0][0x378] ;  /* 0x0000de00ff1e7b82 */ /* 0x000f300000000a00 */
[----:B---3--:R-:W3:Y:S01]  /*221f0*/  LDC.64 R24, c[0x0][0x400] ;  /* 0x00010000ff187b82 */ /* 0x008ee20000000a00 */
[----:B-1----:R1:W-:Y:S07]  /*22200*/  STS.128 [UR4+0x34660], R32 ;  /* 0x03466020ff007988 */ /* 0x0023ee0008000c04 */
[----:B------:R-:W3:Y:S08]  /*22210*/  LDC.64 R26, c[0x0][0x408] ;  /* 0x00010200ff1a7b82 */ /* 0x000ef00000000a00 */
[----:B--2---:R-:W2:Y:S01]  /*22220*/  LDC.64 R4, c[0x0][0x410] ;  /* 0x00010400ff047b82 */ /* 0x004ea20000000a00 */
[----:B----4-:R4:W-:Y:S07]  /*22230*/  STS.128 [UR4+0x34670], R28 ;  /* 0x0346701cff007988 */ /* 0x0109ee0008000c04 */
[----:B------:R-:W2:Y:S01]  /*22240*/  LDC.64 R6, c[0x0][0x418] ;  /* 0x00010600ff067b82 */ /* 0x000ea20000000a00 */
[----:B---3--:R3:W-:Y:S07]  /*22250*/  STS.128 [UR4+0x34680], R24 ;  /* 0x03468018ff007988 */ /* 0x0087ee0008000c04 */
[----:B-1----:R-:W1:Y:S08]  /*22260*/  LDC.64 R32, c[0x0][0x440] ;  /* 0x00011000ff207b82 */ /* 0x002e700000000a00 */
[----:B------:R-:W1:Y:S01]  /*22270*/  LDC.64 R34, c[0x0][0x448] ;  /* 0x00011200ff227b82 */ /* 0x000e620000000a00 */
[----:B--2---:R2:W-:Y:S07]  /*22280*/  STS.128 [UR4+0x34690], R4 ;  /* 0x03469004ff007988 */ /* 0x0045ee0008000c04 */
[----:B----4-:R-:W4:Y:S08]  /*22290*/  LDC.64 R28, c[0x0][0x450] ;  /* 0x00011400ff1c7b82 */ /* 0x010f300000000a00 */
[----:B------:R-:W4:Y:S08]  /*222a0*/  LDC.64 R30, c[0x0][0x458] ;  /* 0x00011600ff1e7b82 */ /* 0x000f300000000a00 */
[----:B---3--:R-:W3:Y:S08]  /*222b0*/  LDC.64 R24, c[0x0][0x460] ;  /* 0x00011800ff187b82 */ /* 0x008ef00000000a00 */
[----:B------:R-:W3:Y:S08]  /*222c0*/  LDC.64 R26, c[0x0][0x468] ;  /* 0x00011a00ff1a7b82 */ /* 0x000ef00000000a00 */
[----:B--2---:R-:W2:Y:S08]  /*222d0*/  LDC.64 R4, c[0x0][0x470] ;  /* 0x00011c00ff047b82 */ /* 0x004eb00000000a00 */
[----:B------:R-:W2:Y:S01]  /*222e0*/  LDC.64 R6, c[0x0][0x478] ;  /* 0x00011e00ff067b82 */ /* 0x000ea20000000a00 */
[----:B-1----:R1:W-:Y:S04]  /*222f0*/  STS.128 [UR4+0x346c0], R32 ;  /* 0x0346c020ff007988 */ /* 0x0023e80008000c04 */
[----:B----4-:R1:W-:Y:S04]  /*22300*/  STS.128 [UR4+0x346d0], R28 ;  /* 0x0346d01cff007988 */ /* 0x0103e80008000c04 */
[----:B---3--:R1:W-:Y:S04]  /*22310*/  STS.128 [UR4+0x346e0], R24 ;  /* 0x0346e018ff007988 */ /* 0x0083e80008000c04 */
[----:B--2---:R1:W-:Y:S02]  /*22320*/  STS.128 [UR4+0x346f0], R4 ;  /* 0x0346f004ff007988 */ /* 0x0043e40008000c04 */
.L_x_467:
[----:B--2---:R-:W-:Y:S05]  /*22330*/  BSYNC B0 ;  /* 0x0000000000007941 */ /* 0x004fea0003800000 */
.L_x_466:
[----:B------:R-:W-:Y:S01]  /*22340*/  ELECT P0, URZ, PT ;  /* 0x00000000003f782f */ /* 0x000fe20003800000 */
[----:B------:R-:W-:Y:S01]  /*22350*/  NOP ;  /* 0x0000000000007918 */ /* 0x000fe20000000000 */
[----:B------:R-:W-:Y:S11]  /*22360*/  BSSY B0, `(.L_x_468) ;  /* 0x0000044000007945 */ /* 0x000ff60003800000 */
[----:B------:R-:W-:Y:S05]  /*22370*/  @!P0 BRA `(.L_x_469) ;  /* 0x0000000400088947 */ /* 0x000fea0003800000 */
[----:B-1----:R-:W1:Y:S08]  /*22380*/  LDC.64 R4, c[0x0][0x518] ;  /* 0x00014600ff047b82 */ /* 0x002e700000000a00 */
[----:B------:R-:W2:Y:S08]  /*22390*/  LDC.64 R2, c[0x0][0x528] ;  /* 0x00014a00ff027b82 */ /* 0x000eb00000000a00 */
[----:B------:R-:W4:Y:S01]  /*223a0*/  LDC.64 R8, c[0x0][0x510] ;  /* 0x00014400ff087b82 */ /* 0x000f220000000a00 */
[----:B-1----:R-:W-:-:S07]  /*223b0*/  IMAD.WIDE R4, R18, 0x8, R4 ;  /* 0x0000000812047825 */ /* 0x002fce00078e0204 */
[----:B------:R-:W1:Y:S01]  /*223c0*/  LDC.64 R6, c[0x0][0x520] ;  /* 0x00014800ff067b82 */ /* 0x000e620000000a00 */
[----:B------:R-:W3:Y:S01]  /*223d0*/  LDG.E.64 R4, desc[UR38][R4.64] ;  /* 0x0000002604047981 */ /* 0x000ee2000c1e1b00 */
[----:B--2---:R-:W-:-:S06]  /*223e0*/  IMAD.WIDE R2, R18, 0x8, R2 ;  /* 0x0000000812027825 */ /* 0x004fcc00078e0202 */
[----:B------:R-:W2:Y:S01]  /*223f0*/  LDG.E.64 R2, desc[UR38][R2.64] ;  /* 0x0000002602027981 */ /* 0x000ea2000c1e1b00 */
[----:B----4-:R-:W-:-:S06]  /*22400*/  IMAD.WIDE R8, R18, 0x8, R8 ;  /* 0x0000000812087825 */ /* 0x010fcc00078e0208 */
[----:B------:R-:W4:Y:S01]  /*22410*/  LDG.E.64 R8, desc[UR38][R8.64] ;  /* 0x0000002608087981 */ /* 0x000f22000c1e1b00 */
[----:B-1----:R-:W-:-:S06]  /*22420*/  IMAD.WIDE R6, R18, 0x8, R6 ;  /* 0x0000000812067825 */ /* 0x002fcc00078e0206 */
[----:B------:R-:W4:Y:S01]  /*22430*/  LDG.E.64 R6, desc[UR38][R6.64] ;  /* 0x0000002606067981 */ /* 0x000f22000c1e1b00 */
[----:B------:R-:W-:Y:S02]  /*22440*/  UMOV UR4, 0x400 ;  /* 0x0000040000047882 */ /* 0x000fe40000000000 */
[----:B------:R-:W-:-:S09]  /*22450*/  ULEA UR4, UR49, UR4, 0x18 ;  /* 0x0000000431047291 */ /* 0x000fd2000f8ec03f */
[----:B------:R-:W1:Y:S04]  /*22460*/  LDS R10, [UR4+0x3461c] ;  /* 0x03461c04ff0a7984 */ /* 0x000e680008000800 */
[----:B------:R-:W1:Y:S01]  /*22470*/  LDS R12, [UR4+0x3469c] ;  /* 0x03469c04ff0c7984 */ /* 0x000e620008000800 */
[----:B------:R-:W-:Y:S02]  /*22480*/  UIADD3 UR5, UR4, 0x34600, URZ ;  /* 0x0003460004057890 */ /* 0x000fe4000fffe03f */
[----:B------:R-:W-:-:S04]  /*22490*/  UIADD3 UR6, UR4, 0x34680, URZ ;  /* 0x0003468004067890 */ /* 0x000fc8000fffe03f */
[----:B------:R-:W-:Y:S02]  /*224a0*/  MOV R22, UR5 ;  /* 0x0000000500167c02 */ /* 0x000fe40008000f00 */
[----:B------:R-:W-:Y:S02]  /*224b0*/  MOV R24, UR6 ;  /* 0x0000000600187c02 */ /* 0x000fe40008000f00 */
[----:B------:R-:W-:Y:S02]  /*224c0*/  SHF.R.U64 R22, R22, 0x4, RZ ;  /* 0x0000000416167819 */ /* 0x000fe400000012ff */
[----:B------:R-:W-:Y:S02]  /*224d0*/  SHF.R.U64 R24, R24, 0x4, RZ ;  /* 0x0000000418187819 */ /* 0x000fe400000012ff */
[----:B-----5:R-:W-:Y:S01]  /*224e0*/  IADD3 R13, R13, -0x1, RZ ;  /* 0xffffffff0d0d7810 */ /* 0x020fe20007ffe0ff */
[----:B------:R-:W-:Y:S04]  /*224f0*/  STS [UR4+0x34610], R22 ;  /* 0x03461016ff007988 */ /* 0x000fe80008000804 */
[----:B------:R-:W-:Y:S04]  /*22500*/  STS [UR4+0x34614], R22 ;  /* 0x03461416ff007988 */ /* 0x000fe80008000804 */
[----:B------:R-:W-:Y:S04]  /*22510*/  STS [UR4+0x34690], R24 ;  /* 0x03469018ff007988 */ /* 0x000fe80008000804 */
[----:B------:R-:W-:Y:S04]  /*22520*/  STS [UR4+0x34694], R24 ;  /* 0x03469418ff007988 */ /* 0x000fe80008000804 */
[----:B------:R-:W-:Y:S04]  /*22530*/  STS [UR4+0x34630], RZ ;  /* 0x034630ffff007988 */ /* 0x000fe80008000804 */
[----:B------:R-:W-:Y:S01]  /*22540*/  STS [UR4+0x346b0], RZ ;  /* 0x0346b0ffff007988 */ /* 0x000fe20008000804 */
[----:B---3--:R-:W-:-:S04]  /*22550*/  LOP3.LUT R5, R5, 0x1fffffff, RZ, 0xc0, !PT ;  /* 0x1fffffff05057812 */ /* 0x008fc800078ec0ff */
[----:B------:R-:W-:Y:S02]  /*22560*/  SHF.R.U32.HI R15, RZ, 0x4, R5 ;  /* 0x00000004ff0f7819 */ /* 0x000fe40000011605 */
[----:B--2---:R-:W-:Y:S02]  /*22570*/  LOP3.LUT R3, R3, 0x1fffffff, RZ, 0xc0, !PT ;  /* 0x1fffffff03037812 */ /* 0x004fe400078ec0ff */
[----:B-1----:R-:W-:Y:S02]  /*22580*/  LOP3.LUT R10, R10, 0xf, R15, 0xb8, !PT ;  /* 0x0000000f0a0a7812 */ /* 0x002fe400078eb80f */
[----:B------:R-:W-:-:S04]  /*22590*/  SHF.R.U32.HI R15, RZ, 0x4, R3 ;  /* 0x00000004ff0f7819 */ /* 0x000fc80000011603 */
[----:B------:R-:W-:Y:S01]  /*225a0*/  LOP3.LUT R14, R12, 0xf, R15, 0xb8, !PT ;  /* 0x0000000f0c0e7812 */ /* 0x000fe200078eb80f */
[----:B------:R-:W-:Y:S04]  /*225b0*/  STS [UR4+0x3461c], R10 ;  /* 0x03461c0aff007988 */ /* 0x000fe80008000804 */
[----:B------:R-:W-:Y:S04]  /*225c0*/  STS [UR4+0x3469c], R14 ;  /* 0x03469c0eff007988 */ /* 0x000fe80008000804 */
[----:B------:R-:W1:Y:S04]  /*225d0*/  LDS R12, [UR4+0x3461c] ;  /* 0x03461c04ff0c7984 */ /* 0x000e680008000800 */
[----:B------:R-:W2:Y:S01]  /*225e0*/  LDS R15, [UR4+0x3469c] ;  /* 0x03469c04ff0f7984 */ /* 0x000ea20008000800 */
[----:B-1----:R-:W-:-:S02]  /*225f0*/  LOP3.LUT R12, R12, 0xf0, RZ, 0xb8, !PT ;  /* 0x000000f00c0c7812 */ /* 0x002fc400078eb8ff */
[----:B--2---:R-:W-:-:S03]  /*22600*/  LOP3.LUT R15, R15, 0xf0, RZ, 0xb8, !PT ;  /* 0x000000f00f0f7812 */ /* 0x004fc600078eb8ff */
[----:B------:R-:W-:Y:S04]  /*22610*/  STS [UR4+0x3461c], R12 ;  /* 0x03461c0cff007988 */ /* 0x000fe80008000804 */
[----:B------:R-:W-:Y:S04]  /*22620*/  STS [UR4+0x3469c], R15 ;  /* 0x03469c0fff007988 */ /* 0x000fe80008000804 */
[----:B------:R-:W1:Y:S04]  /*22630*/  LDS R23, [UR4+0x3461c] ;  /* 0x03461c04ff177984 */ /* 0x000e680008000800 */
[----:B------:R-:W2:Y:S01]  /*22640*/  LDS R25, [UR4+0x3469c] ;  /* 0x03469c04ff197984 */ /* 0x000ea20008000800 */
[----:B-1----:R-:W-:-:S02]  /*22650*/  LOP3.LUT R23, R23, 0xf00, RZ, 0xb8, !PT ;  /* 0x00000f0017177812 */ /* 0x002fc400078eb8ff */
[----:B--2---:R-:W-:-:S03]  /*22660*/  LOP3.LUT R25, R25, 0xf00, RZ, 0xb8, !PT ;  /* 0x00000f0019197812 */ /* 0x004fc600078eb8ff */
[----:B------:R-:W-:Y:S04]  /*22670*/  STS.64 [UR4+0x34618], R22 ;  /* 0x03461816ff007988 */ /* 0x000fe80008000a04 */
[----:B------:R-:W-:Y:S04]  /*22680*/  STS.64 [UR4+0x34698], R24 ;  /* 0x03469818ff007988 */ /* 0x000fe80008000a04 */
[----:B------:R-:W1:Y:S04]  /*22690*/  LDS R10, [UR4+0x3461c] ;  /* 0x03461c04ff0a7984 */ /* 0x000e680008000800 */
[----:B------:R-:W2:Y:S01]  /*226a0*/  LDS R21, [UR4+0x3469c] ;  /* 0x03469c04ff157984 */ /* 0x000ea20008000800 */
[----:B------:R-:W-:-:S02]  /*226b0*/  IADD3 R12, R11, -0x1, RZ ;  /* 0xffffffff0b0c7810 */ /* 0x000fc40007ffe0ff */
[----:B------:R-:W-:Y:S02]  /*226c0*/  CS2R R14, SRZ ;  /* 0x00000000000e7805 */ /* 0x000fe4000001ff00 */
[----:B------:R-:W-:Y:S02]  /*226d0*/  SHF.R.U64 R5, R4, 0x4, R5 ;  /* 0x0000000404057819 */ /* 0x000fe40000001205 */
[----:B------:R-:W-:Y:S01]  /*226e0*/  SHF.R.U64 R4, R2, 0x4, R3 ;  /* 0x0000000402047819 */ /* 0x000fe20000001203 */
[----:B------:R3:W-:Y:S04]  /*226f0*/  STS.128 [UR4+0x34620], R12 ;  /* 0x0346200cff007988 */ /* 0x0007e80008000c04 */
[----:B------:R1:W-:Y:S04]  /*22700*/  STS [UR4+0x3460c], R5 ;  /* 0x03460c05ff007988 */ /* 0x0003e80008000804 */
[----:B------:R1:W-:Y:S01]  /*22710*/  STS [UR4+0x3468c], R4 ;  /* 0x03468c04ff007988 */ /* 0x0003e20008000804 */
[----:B---3--:R-:W-:-:S03]  /*22720*/  IADD3 R13, R19, -0x1, RZ ;  /* 0xffffffff130d7810 */ /* 0x008fc60007ffe0ff */
[----:B----4-:R4:W-:Y:S04]  /*22730*/  STS.64 [UR4+0x34600], R8 ;  /* 0x03460008ff007988 */ /* 0x0109e80008000a04 */
[----:B------:R4:W-:Y:S04]  /*22740*/  STS.128 [UR4+0x346a0], R12 ;  /* 0x0346a00cff007988 */ /* 0x0009e80008000c04 */
[----:B------:R4:W-:Y:S01]  /*22750*/  STS.64 [UR4+0x34680], R6 ;  /* 0x03468006ff007988 */ /* 0x0009e20008000a04 */
[----:B-1----:R-:W-:Y:S02]  /*22760*/  LOP3.LUT R2, R10, 0xf000, RZ, 0xb8, !PT ;  /* 0x0000f0000a027812 */ /* 0x002fe400078eb8ff */
[----:B--2---:R-:W-:-:S03]  /*22770*/  LOP3.LUT R3, R21, 0xf000, RZ, 0xb8, !PT ;  /* 0x0000f00015037812 */ /* 0x004fc600078eb8ff */
[----:B------:R4:W-:Y:S04]  /*22780*/  STS [UR4+0x3461c], R2 ;  /* 0x03461c02ff007988 */ /* 0x0009e80008000804 */
[----:B------:R4:W-:Y:S02]  /*22790*/  STS [UR4+0x3469c], R3 ;  /* 0x03469c03ff007988 */ /* 0x0009e40008000804 */
.L_x_469:
[----:B------:R-:W-:Y:S05]  /*227a0*/  BSYNC B0 ;  /* 0x0000000000007941 */ /* 0x000fea0003800000 */
.L_x_468:
[----:B------:R-:W-:Y:S01]  /*227b0*/  ELECT P0, URZ, PT ;  /* 0x00000000003f782f */ /* 0x000fe20003800000 */
[----:B------:R-:W-:Y:S01]  /*227c0*/  NOP ;  /* 0x0000000000007918 */ /* 0x000fe20000000000 */
[----:B------:R-:W-:Y:S11]  /*227d0*/  BSSY B0, `(.L_x_470) ;  /* 0x0000004000007945 */ /* 0x000ff60003800000 */
[----:B------:R-:W-:Y:S05]  /*227e0*/  @!P0 BRA `(.L_x_471) ;  /* 0x0000000000088947 */ /* 0x000fea0003800000 */
[----:B------:R0:W-:Y:S01]  /*227f0*/  UTMACMDFLUSH ;  /* 0x00000000000079b7 */ /* 0x0001e20000000000 */
[----:B------:R-:W-:-:S04]  /*22800*/  DEPBAR.LE SB0, 0x0 ;  /* 0x000080000000791a */ /* 0x000fc80000000000 */
.L_x_471:
[----:B------:R-:W-:Y:S05]  /*22810*/  BSYNC B0 ;  /* 0x0000000000007941 */ /* 0x000fea0003800000 */
.L_x_470:
[----:B------:R-:W-:Y:S01]  /*22820*/  UMOV UR4, 0x400 ;  /* 0x0000040000047882 */ /* 0x000fe20000000000 */
[----:B---3--:R-:W-:Y:S01]  /*22830*/  SHF.L.U32 R0, R0, 0x2, RZ ;  /* 0x0000000200007819 */ /* 0x008fe200000006ff */
[----:B------:R-:W-:Y:S01]  /*22840*/  ULEA UR17, UR49, UR4, 0x18 ;  /* 0x0000000431117291 */ /* 0x000fe2000f8ec03f */
[----:B------:R-:W-:Y:S02]  /*22850*/  ULDC UR14, c[0x0][0x884] ;  /* 0x00022100000e7ab9 */ /* 0x000fe40000000800 */
[----:B-1----:R-:W-:Y:S01]  /*22860*/  IADD3 R4, P0, R0, UR12, RZ ;  /* 0x0000000c00047c10 */ /* 0x002fe2000ff1e0ff */
[----:B------:R-:W-:Y:S02]  /*22870*/  UIADD3 UR20, UR17, 0x34600, URZ ;  /* 0x0003460011147890 */ /* 0x000fe4000fffe03f */
[----:B------:R-:W-:Y:S02]  /*22880*/  UIMAD.WIDE UR14, UR14, 0x80, UR12 ;  /* 0x000000800e0e78a5 */ /* 0x000fe4000f8e020c */
[----:B------:R-:W-:-:S04]  /*22890*/  IADD3.X R5, RZ, UR13, RZ, P0, !PT ;  /* 0x0000000dff057c10 */ /* 0x000fc800087fe4ff */
[----:B----4-:R-:W-:Y:S01]  /*228a0*/  IADD3 R2, P1, R0, UR14, RZ ;  /* 0x0000000e00027c10 */ /* 0x010fe2000ff3e0ff */
[----:B------:R-:W1:Y:S04]  /*228b0*/  LDS R7, [R0+UR20] ;  /* 0x0000001400077984 */ /* 0x000e680008000800 */
[----:B------:R2:W3:Y:S01]  /*228c0*/  LDS R9, [R0+UR20+0x80] ;  /* 0x0000801400097984 */ /* 0x0004e20008000800 */
[----:B------:R-:W-:Y:S01]  /*228d0*/  IMAD.X R3, RZ, RZ, UR15, P1 ;  /* 0x0000000fff037e24 */ /* 0x000fe200088e06ff */
[----:B------:R-:W-:Y:S02]  /*228e0*/  MOV R6, 0x1 ;  /* 0x0000000100067802 */ /* 0x000fe40000000f00 */
[----:B------:R-:W-:Y:S01]  /*228f0*/  MOV R8, 0x1 ;  /* 0x0000000100087802 */ /* 0x000fe20000000f00 */
[----:B------:R-:W-:Y:S01]  /*22900*/  BSSY B0, `(.L_x_472) ;  /* 0x00000e9000007945 */ /* 0x000fe20003800000 */
[----:B------:R-:W-:Y:S01]  /*22910*/  USHF.L.U32 UR4, UR49, 0x7, URZ ;  /* 0x0000000731047899 */ /* 0x000fe2000800063f */
[----:B------:R-:W-:-:S02]  /*22920*/  MOV R10, RZ ;  /* 0x000000ff000a7202 */ /* 0x000fc40000000f00 */
[----:B--2---:R-:W-:Y:S02]  /*22930*/  MOV R0, 0x1 ;  /* 0x0000000100007802 */ /* 0x004fe40000000f00 */
[----:B------:R-:W-:Y:S01]  /*22940*/  MOV R19, RZ ;  /* 0x000000ff00137202 */ /* 0x000fe20000000f00 */
[----:B------:R-:W-:Y:S02]  /*22950*/  USHF.L.U32 UR18, UR49, 0xd, URZ ;  /* 0x0000000d31127899 */ /* 0x000fe4000800063f */
[----:B------:R-:W-:Y:S02]  /*22960*/  ULOP3.LUT UR22, UR59, 0x1, URZ, 0xfc, !UPT ;  /* 0x000000013b167892 */ /* 0x000fe4000f8efc3f */
[----:B------:R-:W-:Y:S02]  /*22970*/  ULOP3.LUT UR19, UR40, 0x2, URZ, 0xfc, !UPT ;  /* 0x0000000228137892 */ /* 0x000fe4000f8efc3f */
[----:B------:R-:W-:Y:S02]  /*22980*/  ULOP3.LUT UR16, UR4, 0x80, URZ, 0xc0, !UPT ;  /* 0x0000008004107892 */ /* 0x000fe4000f8ec03f */
[----:B------:R-:W-:Y:S01]  /*22990*/  UIADD3 UR21, UR17, 0x34680, URZ ;  /* 0x0003468011157890 */ /* 0x000fe2000fffe03f */
[----:B-1----:R-:W5:Y:S04]  /*229a0*/  ATOMG.E.EXCH.STRONG.GPU PT, RZ, [R4], R7 ;  /* 0x0000000704ff73a8 */ /* 0x002f6800041ee100 */
[----:B---3--:R1:W5:Y:S02]  /*229b0*/  ATOMG.E.EXCH.STRONG.GPU PT, RZ, [R2], R9 ;  /* 0x0000000902ff73a8 */ /* 0x00836400041ee100 */
[----:B-1----:R-:W-:-:S02]  /*229c0*/  PRMT R2, R6, 0x7610, R2 ;  /* 0x0000761006027816 */ /* 0x002fc40000000002 */
[----:B------:R-:W-:-:S07]  /*229d0*/  PRMT R3, R8, 0x7610, R3 ;  /* 0x0000761008037816 */ /* 0x000fce0000000003 */
.L_x_491:
[----:B------:R-:W-:Y:S01]  /*229e0*/  LOP3.LUT P0, RZ, R3, 0xff, RZ, 0xc0, !PT ;  /* 0x000000ff03ff7812 */ /* 0x000fe2000780c0ff */
[----:B------:R-:W-:Y:S05]  /*229f0*/  YIELD ;  /* 0x0000000000007946 */ /* 0x000fea0003800000 */
[----:B-1---5:R-:W-:Y:S01]  /*22a00*/  IADD3 R4, R11, 0x3f, RZ ;  /* 0x0000003f0b047810 */ /* 0x022fe20007ffe0ff */
[----:B------:R-:W-:Y:S03]  /*22a10*/  BSSY B1, `(.L_x_473) ;  /* 0x0000009000017945 */ /* 0x000fe60003800000 */
[----:B------:R-:W-:-:S04]  /*22a20*/  SHF.R.S32.HI R5, RZ, 0x1f, R4 ;  /* 0x0000001fff057819 */ /* 0x000fc80000011404 */
[----:B------:R-:W-:Y:S01]  /*22a30*/  LEA.HI R5, R5, R4, RZ, 0x6 ;  /* 0x0000000405057211 */ /* 0x000fe200078f30ff */
[----:B------:R-:W-:Y:S06]  /*22a40*/  @!P0 BRA `(.L_x_474) ;  /* 0x0000000000148947 */ /* 0x000fec0003800000 */
[----:B------:R-:W-:-:S04]  /*22a50*/  DEPBAR {5,4,3,2,1,0} ;  /* 0x0000003f0000791a */ /* 0x000fc80000000000 */
[----:B------:R1:W-:Y:S01]  /*22a60*/  UTMACCTL.IV [UR12] ;  /* 0x000000000c0079b9 */ /* 0x0003e20008000000 */
[----:B------:R-:W-:-:S04]  /*22a70*/  DEPBAR {5,4,3,2,1,0} ;  /* 0x0000003f0000791a */ /* 0x000fc80000000000 */
[----:B------:R1:W-:Y:S02]  /*22a80*/  UTMACCTL.IV [UR14] ;  /* 0x000000000e0079b9 */ /* 0x0003e40008000000 */
[----:B-1----:R-:W-:Y:S01]  /*22a90*/  NOP ;  /* 0x0000000000007918 */ /* 0x002fe20000000000 */
.L_x_474:
[----:B------:R-:W-:Y:S05]  /*22aa0*/  BSYNC B1 ;  /* 0x0000000000017941 */ /* 0x000fea0003800000 */
.L_x_473:
[----:B------:R-:W-:Y:S01]  /*22ab0*/  UMOV UR4, 0xffffffff ;  /* 0xffffffff00047882 */ /* 0x000fe20000000000 */
[----:B------:R-:W-:Y:S02]  /*22ac0*/  SHF.R.S32.HI R7, RZ, 0x6, R5 ;  /* 0x00000006ff077819 */ /* 0x000fe40000011405 */
[----:B------:R-:W-:Y:S05]  /*22ad0*/  BRA.DIV UR4, `(.L_x_475) ;  /* 0x0000005204407947 */ /* 0x000fea000b800000 */
[----:B------:R-:W-:-:S13]  /*22ae0*/  ELECT P6, URZ, PT ;  /* 0x00000000003f782f */ /* 0x000fda00038c0000 */
.L_x_617:
[----:B------:R-:W-:Y:S01]  /*22af0*/  ISETP.LT.OR P6, PT, R11, 0x1, !P6 ;  /* 0x000000010b00780c */ /* 0x000fe200077c1670 */
[----:B------:R-:W-:-:S12]  /*22b00*/  BSSY B1, `(.L_x_476) ;  /* 0x000002f000017945 */ /* 0x000fd80003800000 */
[----:B------:R-:W-:Y:S05]  /*22b10*/  @P6 BRA `(.L_x_477) ;  /* 0x0000000000b46947 */ /* 0x000fea0003800000 */
[----:B------:R-:W-:Y:S01]  /*22b20*/  LEA R17, R17, UR16, 0x8 ;  /* 0x0000001011117c11 */ /* 0x000fe2000f8e40ff */
[----:B------:R-:W-:Y:S01]  /*22b30*/  VIADD R9, R7, 0x1 ;  /* 0x0000000107097836 */ /* 0x000fe20000000000 */
[----:B------:R-:W-:Y:S02]  /*22b40*/  SHF.L.U32 R16, R16, 0x8, RZ ;  /* 0x0000000810107819 */ /* 0x000fe400000006ff */
[----:B------:R-:W-:Y:S02]  /*22b50*/  MOV R12, RZ ;  /* 0x000000ff000c7202 */ /* 0x000fe40000000f00 */
[----:B------:R-:W-:Y:S02]  /*22b60*/  MOV R3, R0 ;  /* 0x0000000000037202 */ /* 0x000fe40000000f00 */
[----:B------:R-:W-:-:S07]  /*22b70*/  MOV R4, R10 ;  /* 0x0000000a00047202 */ /* 0x000fce0000000f00 */
.L_x_480:
[----:B-1----:R-:W-:Y:S01]  /*22b80*/  LEA R8, R4, UR17, 0x3 ;  /* 0x0000001104087c11 */ /* 0x002fe2000f8e18ff */
[----:B------:R-:W-:Y:S05]  /*22b90*/  YIELD ;  /* 0x0000000000007946 */ /* 0x000fea0003800000 */
[----:B------:R-:W-:Y:S02]  /*22ba0*/  SHF.L.U32 R5, R3, 0x1f, RZ ;  /* 0x0000001f03057819 */ /* 0x000fe400000006ff */
[----:B------:R-:W-:Y:S02]  /*22bb0*/  LOP3.LUT P1, RZ, R20, 0x7f, RZ, 0xc0, !PT ;  /* 0x0000007f14ff7812 */ /* 0x000fe4000782c0ff */
[----:B------:R-:W1:Y:S11]  /*22bc0*/  SYNCS.PHASECHK.TRANS64.TRYWAIT P0, [R8+URZ+0x344b0], R5 ;  /* 0x0344b005080075a7 */ /* 0x000e76000800017f */
[----:B------:R-:W2:Y:S01]  /*22bd0*/  @!P1 LDC R6, c[0x0][0x500] ;  /* 0x00014000ff069b82 */ /* 0x000ea20000000800 */
[----:B-1----:R-:W-:Y:S05]  /*22be0*/  @!P0 BRA `(.L_x_478) ;  /* 0x00000050001c8947 */ /* 0x002fea0003800000 */
.L_x_618:
[----:B------:R-:W-:Y:S01]  /*22bf0*/  UPRMT UR4, UR19, 0x9910, URZ ;  /* 0x0000991013047896 */ /* 0x000fe2000800003f */
[----:B--2---:R2:W-:Y:S03]  /*22c00*/  @!P1 SYNCS.ARRIVE.TRANS64 RZ, [R8+URZ+0x34480], R6 ;  /* 0x0344800608ff99a7 */ /* 0x0045e6000800003f */
[----:B------:R-:W-:-:S06]  /*22c10*/  UISETP.NE.AND UP0, UPT, UR4, 0x2, UPT ;  /* 0x000000020400788c */ /* 0x000fcc000bf05270 */
[----:B------:R-:W-:-:S13]  /*22c20*/  PLOP3.LUT P0, PT, PT, PT, UP0, 0x80, 0x0 ;  /* 0x000000000000781c */ /* 0x000fda0003f0f008 */
[----:B--2---:R-:W-:Y:S05]  /*22c30*/  @P0 BRA `(.L_x_479) ;  /* 0x0000000000040947 */ /* 0x004fea0003800000 */
[----:B------:R-:W-:Y:S01]  /*22c40*/  BPT.TRAP 0x1 ;  /* 0x000000040000795c */ /* 0x000fe20000300000 */
.L_x_479:
[----:B------:R-:W-:Y:S01]  /*22c50*/  R2UR UR4, R4 ;  /* 0x00000000040472ca */ /* 0x000fe200000e0000 */
[----:B------:R-:W-:Y:S01]  /*22c60*/  UMOV UR24, 0x0 ;  /* 0x0000000000187882 */ /* 0x000fe20000000000 */
[----:B------:R-:W-:Y:S01]  /*22c70*/  R2UR UR5, R8 ;  /* 0x00000000080572ca */ /* 0x000fe200000e0000 */
[----:B------:R-:W-:Y:S01]  /*22c80*/  UMOV UR25, 0x10000000 ;  /* 0x1000000000197882 */ /* 0x000fe20000000000 */
[----:B------:R-:W-:Y:S01]  /*22c90*/  IADD3 R9, R9, -0x1, RZ ;  /* 0xffffffff09097810 */ /* 0x000fe20007ffe0ff */
[----:B------:R-:W-:Y:S01]  /*22ca0*/  UMOV UR23, 0x30000 ;  /* 0x0003000000177882 */ /* 0x000fe20000000000 */
[----:B------:R-:W-:Y:S02]  /*22cb0*/  R2UR UR6, R12 ;  /* 0x000000000c0672ca */ /* 0x000fe400000e0000 */
[----:B------:R-:W-:Y:S02]  /*22cc0*/  R2UR UR7, R16 ;  /* 0x00000000100772ca */ /* 0x000fe400000e0000 */
[----:B------:R-:W-:-:S02]  /*22cd0*/  R2UR UR11, R17 ;  /* 0x00000000110b72ca */ /* 0x000fc400000e0000 */
[----:B------:R-:W-:Y:S01]  /*22ce0*/  ISETP.GT.AND P1, PT, R9, 0x1, PT ;  /* 0x000000010900780c */ /* 0x000fe20003f24270 */
[----:B------:R-:W-:Y:S01]  /*22cf0*/  USHF.L.U32 UR4, UR4, 0xe, URZ ;  /* 0x0000000e04047899 */ /* 0x000fe2000800063f */
[----:B------:R-:W-:Y:S01]  /*22d00*/  IADD3 R4, R4, 0x1, RZ ;  /* 0x0000000104047810 */ /* 0x000fe20007ffe0ff */
[----:B------:R-:W-:Y:S01]  /*22d10*/  UIADD3 UR5, UR5, 0x34480, URZ ;  /* 0x0003448005057890 */ /* 0x000fe2000fffe03f */
[----:B------:R-:W-:Y:S01]  /*22d20*/  IADD3 R12, R12, 0x40, RZ ;  /* 0x000000400c0c7810 */ /* 0x000fe20007ffe0ff */
[----:B------:R-:W-:Y:S01]  /*22d30*/  ULOP3.LUT UR8, UR4, 0x2000, UR18, 0xf8, !UPT ;  /* 0x0000200004087892 */ /* 0x000fe2000f8ef812 */
[C---:B------:R-:W-:Y:S01]  /*22d40*/  ISETP.NE.AND P0, PT, R4.reuse, 0x6, PT ;  /* 0x000000060400780c */ /* 0x040fe20003f05270 */
[----:B------:R-:W-:Y:S02]  /*22d50*/  UIADD3 UR4, UR17, UR4, URZ ;  /* 0x0000000411047290 */ /* 0x000fe4000fffe03f */
[----:B------:R-:W-:Y:S01]  /*22d60*/  UIADD3 UR8, UR17, 0x18000, UR8 ;  /* 0x0001800011087890 */ /* 0x000fe2000fffe008 */
[----:B------:R-:W-:Y:S01]  /*22d70*/  SEL R6, RZ, 0x1, P0 ;  /* 0x00000001ff067807 */ /* 0x000fe20000000000 */
[----:B------:R-:W-:Y:S01]  /*22d80*/  UMOV UR10, UR6 ;  /* 0x00000006000a7c82 */ /* 0x000fe20008000000 */
[----:B------:R-:W-:Y:S01]  /*22d90*/  UMOV UR9, UR5 ;  /* 0x0000000500097c82 */ /* 0x000fe20008000000 */
[----:B------:R-:W-:-:S02]  /*22da0*/  SEL R4, R4, RZ, P0 ;  /* 0x000000ff04047207 */ /* 0x000fc40000000000 */
[----:B------:R-:W-:Y:S01]  /*22db0*/  LOP3.LUT R3, R3, R6, RZ, 0x3c, !PT ;  /* 0x0000000603037212 */ /* 0x000fe200078e3cff */
[----:B------:R2:W-:Y:S02]  /*22dc0*/  UTMALDG.2D [UR4], [UR12], desc[UR24] ;  /* 0x000018040c0075b4 */ /* 0x0005e40008009000 */
[----:B------:R2:W-:Y:S02]  /*22dd0*/  UTMALDG.2D.MULTICAST [UR8], [UR14], UR23, desc[UR24] ;  /* 0x000018080e0073b4 */ /* 0x0005e40008009817 */
[----:B--2---:R-:W-:Y:S05]  /*22de0*/  @P1 BRA `(.L_x_480) ;  /* 0xfffffffc00641947 */ /* 0x004fea000383ffff */
.L_x_477:
[----:B------:R-:W-:Y:S05]  /*22df0*/  BSYNC B1 ;  /* 0x0000000000017941 */ /* 0x000fea0003800000 */
.L_x_476:
[----:B------:R-:W-:Y:S01]  /*22e00*/  LOP3.LUT P1, RZ, R2, 0xff, RZ, 0xc0, !PT ;  /* 0x000000ff02ff7812 */ /* 0x000fe2000782c0ff */
[----:B------:R-:W-:Y:S01]  /*22e10*/  IMAD.U32 R4, RZ, RZ, UR22 ;  /* 0x00000016ff047e24 */ /* 0x000fe2000f8e00ff */
[----:B------:R-:W-:-:S04]  /*22e20*/  IADD3 R10, R7, R10, RZ ;  /* 0x0000000a070a7210 */ /* 0x000fc80007ffe0ff */
[C---:B------:R-:W-:Y:S01]  /*22e30*/  ISETP.GT.U32.AND P0, PT, R10.reuse, 0x5, PT ;  /* 0x000000050a00780c */ /* 0x040fe20003f04070 */
[----:B------:R-:W-:Y:S01]  /*22e40*/  IMAD.WIDE.U32 R2, R10, -0x55555555, RZ ;  /* 0xaaaaaaab0a027825 */ /* 0x000fe200078e00ff */
[----:B------:R-:W-:Y:S02]  /*22e50*/  ISETP.NE.AND P2, PT, R4, 0x3, PT ;  /* 0x000000030400780c */ /* 0x000fe40003f45270 */
[C---:B------:R-:W-:Y:S02]  /*22e60*/  ISETP.LT.U32.AND P0, PT, R7.reuse, 0x6, P0 ;  /* 0x000000060700780c */ /* 0x040fe40000701070 */
[----:B------:R-:W-:Y:S01]  /*22e70*/  SHF.R.U32.HI R3, RZ, 0x2, R3 ;  /* 0x00000002ff037819 */ /* 0x000fe20000011603 */
[----:B------:R-:W-:Y:S01]  /*22e80*/  @P1 SYNCS.ARRIVE.TRANS64.A1T0 RZ, [UR17+0x34528], RZ ;  /* 0x034528ffffff19a7 */ /* 0x000fe20008100011 */
[----:B------:R-:W-:Y:S02]  /*22e90*/  ISETP.GE.U32.AND P1, PT, R7, 0x6, PT ;  /* 0x000000060700780c */ /* 0x000fe40003f26070 */
[----:B-1----:R-:W-:Y:S01]  /*22ea0*/  SEL R5, RZ, 0x1, !P0 ;  /* 0x00000001ff057807 */ /* 0x002fe20004000000 */
[----:B------:R-:W-:-:S03]  /*22eb0*/  IMAD R10, R3, -0x6, R10 ;  /* 0xfffffffa030a7824 */ /* 0x000fc600078e020a */
[----:B------:R-:W-:-:S07]  /*22ec0*/  LOP3.LUT R0, R0, R5, RZ, 0x3c, !PT ;  /* 0x0000000500007212 */ /* 0x000fce00078e3cff */
[----:B------:R-:W-:Y:S01]  /*22ed0*/  @P1 LOP3.LUT R0, R0, 0x1, R3, 0x78, !PT ;  /* 0x0000000100001812 */ /* 0x000fe200078e7803 */
[----:B------:R-:W-:Y:S06]  /*22ee0*/  @!P2 BRA `(.L_x_481) ;  /* 0x000000000004a947 */ /* 0x000fec0003800000 */
[----:B------:R-:W-:Y:S01]  /*22ef0*/  BPT.TRAP 0x1 ;  /* 0x000000040000795c */ /* 0x000fe20000300000 */
.L_x_481:
[----:B------:R-:W2:Y:S01]  /*22f00*/  LDL R4, [R1+0x600] ;  /* 0x0006000001047983 */ /* 0x000ea20000100800 */
[----:B------:R-:W-:Y:S01]  /*22f10*/  SHF.L.U32 R2, R19, 0x1f, RZ ;  /* 0x0000001f13027819 */ /* 0x000fe200000006ff */
[----:B------:R-:W-:Y:S01]  /*22f20*/  BSSY B1, `(.L_x_482) ;  /* 0x0000005000017945 */ /* 0x000fe20003800000 */
[C---:B--2---:R-:W-:Y:S02]  /*22f30*/  LEA R3, R4.reuse, UR17, 0x3 ;  /* 0x0000001104037c11 */ /* 0x044fe4000f8e18ff */
[----:B------:R-:W-:Y:S02]  /*22f40*/  LEA R4, R4, UR17, 0x4 ;  /* 0x0000001104047c11 */ /* 0x000fe4000f8e20ff */
[----:B------:R-:W1:Y:S02]  /*22f50*/  SYNCS.PHASECHK.TRANS64.TRYWAIT P0, [R3+URZ+0x34400], R2 ;  /* 0x03440002030075a7 */ /* 0x000e64000800017f */
[----:B-1----:R-:W-:Y:S05]  /*22f60*/  @!P0 BRA `(.L_x_483) ;  /* 0x0000004c00508947 */ /* 0x002fea0003800000 */
.L_x_619:
[----:B------:R-:W-:Y:S05]  /*22f70*/  BSYNC B1 ;  /* 0x0000000000017941 */ /* 0x000fea0003800000 */
.L_x_482:
[----:B------:R-:W2:Y:S01]  /*22f80*/  LDS.128 R4, [R4+0x34550] ;  /* 0x0345500004047984 */ /* 0x000ea20000000c00 */
[----:B------:R-:W-:Y:S01]  /*22f90*/  @!PT LDS RZ, [RZ] ;  /* 0x00000000fffff984 */ /* 0x000fe20000000800 */
[----:B------:R-:W-:Y:S01]  /*22fa0*/  @!PT LDS RZ, [RZ] ;  /* 0x00000000fffff984 */ /* 0x000fe20000000800 */
[----:B------:R-:W-:Y:S01]  /*22fb0*/  @!PT LDS RZ, [RZ] ;  /* 0x00000000fffff984 */ /* 0x000fe20000000800 */
[----:B------:R-:W-:Y:S01]  /*22fc0*/  @!PT LDS RZ, [RZ] ;  /* 0x00000000fffff984 */ /* 0x000fe20000000800 */
[----:B------:R3:W-:Y:S06]  /*22fd0*/  MEMBAR.ALL.CTA ;  /* 0x0000000000007992 */ /* 0x0007ec0000008000 */
[----:B---3--:R-:W3:Y:S01]  /*22fe0*/  FENCE.VIEW.ASYNC.S ;  /* 0x00000000000073c6 */ /* 0x008ee20000000000 */
[----:B--2---:R-:W-:Y:S02]  /*22ff0*/  MOV R17, R5 ;  /* 0x0000000500117202 */ /* 0x004fe40000000f00 */
[----:B------:R-:W-:Y:S01]  /*23000*/  MOV R16, R4 ;  /* 0x0000000400107202 */ /* 0x000fe20000000f00 */
[----:B---3--:R-:W-:Y:S06]  /*23010*/  @!P2 BRA `(.L_x_484) ;  /* 0x000000000004a947 */ /* 0x008fec0003800000 */
[----:B------:R-:W-:Y:S01]  /*23020*/  BPT.TRAP 0x1 ;  /* 0x000000040000795c */ /* 0x000fe20000300000 */
.L_x_484:
[----:B------:R-:W2:Y:S01]  /*23030*/  S2R R5, SR_CgaCtaId ;  /* 0x0000000000057919 */ /* 0x000ea20000008800 */
[----:B------:R-:W-:Y:S02]  /*23040*/  ISETP.NE.AND P0, PT, R7, RZ, PT ;  /* 0x000000ff0700720c */ /* 0x000fe40003f05270 */
[----:B-1----:R-:W-:Y:S02]  /*23050*/  IADD3 R2, R3, 0x34440, RZ ;  /* 0x0003444003027810 */ /* 0x002fe40007ffe0ff */
[CC--:B------:R-:W-:Y:S02]  /*23060*/  ISETP.EQ.OR P0, PT, R6.reuse, R18.reuse, !P0 ;  /* 0x000000120600720c */ /* 0x0c0fe40004702670 */
[----:B------:R-:W-:Y:S02]  /*23070*/  ISETP.NE.AND P1, PT, R6, R18, PT ;  /* 0x000000120600720c */ /* 0x000fe40003f25270 */
[----:B--2---:R-:W-:-:S04]  /*23080*/  PRMT R2, R5, 0x654, R2 ;  /* 0x0000065405027816 */ /* 0x004fc80000000002 */
[----:B------:R1:W-:Y:S05]  /*23090*/  SYNCS.ARRIVE.TRANS64.RED.A1T0 RZ, [R2+URZ], RZ ;  /* 0x000000ff02ff79a7 */ /* 0x0003ea000810043f */
[----:B------:R-:W-:Y:S05]  /*230a0*/  @P0 BRA `(.L_x_485) ;  /* 0x00000004008c0947 */ /* 0x000fea0003800000 */
[----:B-1----:R-:W1:Y:S02]  /*230b0*/  LDC.64 R2, c[0x0][0x290] ;  /* 0x0000a400ff027b82 */ /* 0x002e640000000a00 */
[----:B-1----:R-:W-:-:S05]  /*230c0*/  IMAD.WIDE R2, R6, 0xc, R2 ;  /* 0x0000000c06027825 */ /* 0x002fca00078e0202 */
[----:B------:R1:W5:Y:S01]  /*230d0*/  LDG.E R11, desc[UR38][R2.64+0x8] ;  /* 0x00000826020b7981 */ /* 0x000362000c1e1900 */
[----:B------:R-:W-:-:S03]  /*230e0*/  UMOV UR4, 0xffffffff ;  /* 0xffffffff00047882 */ /* 0x000fc60000000000 */
[----:B------:R-:W-:Y:S05]  /*230f0*/  BRA.DIV UR4, `(.L_x_486) ;  /* 0x0000004e04007947 */ /* 0x000fea000b800000 */
[----:B------:R-:W-:-:S13]  /*23100*/  ELECT P6, URZ, PT ;  /* 0x00000000003f782f */ /* 0x000fda00038c0000 */
.L_x_622:
[----:B------:R-:W-:Y:S04]  /*23110*/  BSSY B1, `(.L_x_487) ;  /* 0x0000049000017945 */ /* 0x000fe80003800000 */
[----:B------:R-:W-:Y:S05]  /*23120*/  @!P6 BRA `(.L_x_488) ;  /* 0x00000004001ce947 */ /* 0x000fea0003800000 */
[----:B------:R-:W-:Y:S01]  /*23130*/  SHF.R.S32.HI R5, RZ, 0x1f, R6 ;  /* 0x0000001fff057819 */ /* 0x000fe20000011406 */
[----:B------:R-:W-:Y:S01]  /*23140*/  ULDC.64 UR4, c[0x0][0x510] ;  /* 0x0001440000047ab9 */ /* 0x000fe20000000a00 */
[C---:B------:R-:W-:Y:S01]  /*23150*/  SHF.L.U32 R21, R6.reuse, 0x3, RZ ;  /* 0x0000000306157819 */ /* 0x040fe200000006ff */
[----:B------:R-:W-:Y:S01]  /*23160*/  ULDC.64 UR6, c[0x0][0x520] ;  /* 0x0001480000067ab9 */ /* 0x000fe20000000a00 */
[----:B------:R-:W-:Y:S01]  /*23170*/  SHF.L.U64.HI R22, R6, 0x3, R5 ;  /* 0x0000000306167819 */ /* 0x000fe20000010205 */
[----:B------:R-:W2:Y:S01]  /*23180*/  LDG.E R18, desc[UR38][R2.64] ;  /* 0x0000002602127981 */ /* 0x000ea2000c1e1900 */
[C---:B------:R-:W-:Y:S02]  /*23190*/  IADD3 R8, P0, R21.reuse, UR4, RZ ;  /* 0x0000000415087c10 */ /* 0x040fe4000ff1e0ff */
[----:B------:R-:W-:Y:S02]  /*231a0*/  IADD3 R4, P2, R21, UR6, RZ ;  /* 0x0000000615047c10 */ /* 0x000fe4000ff5e0ff */
[C---:B------:R-:W-:Y:S01]  /*231b0*/  IADD3.X R9, R22.reuse, UR5, RZ, P0, !PT ;  /* 0x0000000516097c10 */ /* 0x040fe200087fe4ff */
[----:B------:R-:W-:Y:S01]  /*231c0*/  ULDC.64 UR4, c[0x0][0x518] ;  /* 0x0001460000047ab9 */ /* 0x000fe20000000a00 */
[----:B------:R-:W-:-:S03]  /*231d0*/  IADD3.X R5, R22, UR7, RZ, P2, !PT ;  /* 0x0000000716057c10 */ /* 0x000fc600097fe4ff */
[----:B------:R-:W3:Y:S04]  /*231e0*/  LDG.E.64 R14, desc[UR38][R8.64] ;  /* 0x00000026080e7981 */ /* 0x000ee8000c1e1b00 */
[----:B------:R4:W2:Y:S04]  /*231f0*/  LDG.E.64 R12, desc[UR38][R4.64] ;  /* 0x00000026040c7981 */ /* 0x0008a8000c1e1b00 */
[----:B-1----:R-:W2:Y:S01]  /*23200*/  LDG.E R2, desc[UR38][R2.64+0x4] ;  /* 0x0000042602027981 */ /* 0x002ea2000c1e1900 */
[----:B----4-:R-:W-:-:S04]  /*23210*/  IADD3 R4, P0, R21, UR4, RZ ;  /* 0x0000000415047c10 */ /* 0x010fc8000ff1e0ff */
[----:B------:R-:W-:Y:S01]  /*23220*/  IADD3.X R5, R22, UR5, RZ, P0, !PT ;  /* 0x0000000516057c10 */ /* 0x000fe200087fe4ff */
[----:B------:R-:W-:-:S04]  /*23230*/  ULDC.64 UR4, c[0x0][0x528] ;  /* 0x00014a0000047ab9 */ /* 0x000fc80000000a00 */
[----:B------:R1:W4:Y:S02]  /*23240*/  LDG.E.64 R8, desc[UR38][R4.64] ;  /* 0x0000002604087981 */ /* 0x000324000c1e1b00 */
[----:B-1----:R-:W-:-:S04]  /*23250*/  IADD3 R4, P0, R21, UR4, RZ ;  /* 0x0000000415047c10 */ /* 0x002fc8000ff1e0ff */
[----:B------:R-:W-:-:S06]  /*23260*/  IADD3.X R5, R22, UR5, RZ, P0, !PT ;  /* 0x0000000516057c10 */ /* 0x000fcc00087fe4ff */
[----:B------:R-:W4:Y:S04]  /*23270*/  LDG.E.64 R4, desc[UR38][R4.64] ;  /* 0x0000002604047981 */ /* 0x000f28000c1e1b00 */
[----:B---3--:R-:W-:Y:S04]  /*23280*/  STS.64 [UR20], R14 ;  /* 0x0000000eff007988 */ /* 0x008fe80008000a14 */
[----:B--2---:R-:W-:Y:S04]  /*23290*/  STS.64 [UR21], R12 ;  /* 0x0000000cff007988 */ /* 0x004fe80008000a15 */
[----:B------:R-:W1:Y:S01]  /*232a0*/  LDS R21, [UR20+0x1c] ;  /* 0x00001c14ff157984 */ /* 0x000e620008000800 */
[----:B----4-:R-:W-:-:S04]  /*232b0*/  LOP3.LUT R25, R9, 0x1fffffff, RZ, 0xc0, !PT ;  /* 0x1fffffff09197812 */ /* 0x010fc800078ec0ff */
[----:B------:R-:W-:-:S04]  /*232c0*/  SHF.R.U32.HI R22, RZ, 0x4, R25 ;  /* 0x00000004ff167819 */ /* 0x000fc80000011619 */
[----:B-1----:R-:W-:-:S05]  /*232d0*/  LOP3.LUT R21, R21, 0xf, R22, 0xb8, !PT ;  /* 0x0000000f15157812 */ /* 0x002fca00078eb816 */
[----:B------:R-:W-:Y:S04]  /*232e0*/  STS [UR20+0x1c], R21 ;  /* 0x00001c15ff007988 */ /* 0x000fe80008000814 */
[----:B------:R-:W1:Y:S02]  /*232f0*/  LDS R9, [UR20+0x1c] ;  /* 0x00001c14ff097984 */ /* 0x000e640008000800 */
[----:B-1----:R-:W-:-:S05]  /*23300*/  LOP3.LUT R9, R9, 0xf0, RZ, 0xb8, !PT ;  /* 0x000000f009097812 */ /* 0x002fca00078eb8ff */
[----:B------:R-:W-:Y:S04]  /*23310*/  STS [UR20+0x1c], R9 ;  /* 0x00001c09ff007988 */ /* 0x000fe80008000814 */
[----:B------:R-:W1:Y:S01]  /*23320*/  LDS R23, [UR20+0x1c] ;  /* 0x00001c14ff177984 */ /* 0x000e620008000800 */
[----:B------:R-:W-:-:S04]  /*23330*/  MOV R22, UR20 ;  /* 0x0000001400167c02 */ /* 0x000fc80008000f00 */
[----:B------:R-:W-:Y:S02]  /*23340*/  SHF.R.U64 R22, R22, 0x4, RZ ;  /* 0x0000000416167819 */ /* 0x000fe400000012ff */
[----:B-1----:R-:W-:-:S05]  /*23350*/  LOP3.LUT R23, R23, 0xf00, RZ, 0xb8, !PT ;  /* 0x00000f0017177812 */ /* 0x002fca00078eb8ff */
[----:B------:R-:W-:Y:S04]  /*23360*/  STS.64 [UR20+0x18], R22 ;  /* 0x00001816ff007988 */ /* 0x000fe80008000a14 */
[----:B------:R-:W1:Y:S01]  /*23370*/  LDS R24, [UR20+0x1c] ;  /* 0x00001c14ff187984 */ /* 0x000e620008000800 */
[----:B------:R-:W-:Y:S02]  /*23380*/  SHF.R.U64 R21, R8, 0x4, R25 ;  /* 0x0000000408157819 */ /* 0x000fe40000001219 */
[----:B------:R-:W-:Y:S02]  /*23390*/  CS2R R14, SRZ ;  /* 0x00000000000e7805 */ /* 0x000fe4000001ff00 */
[----:B-----5:R-:W-:Y:S02]  /*233a0*/  IADD3 R12, R11, -0x1, RZ ;  /* 0xffffffff0b0c7810 */ /* 0x020fe40007ffe0ff */
[----:B------:R-:W-:Y:S01]  /*233b0*/  IADD3 R13, R18, -0x1, RZ ;  /* 0xffffffff120d7810 */ /* 0x000fe20007ffe0ff */
[----:B------:R-:W-:Y:S04]  /*233c0*/  STS [UR20+0x10], R22 ;  /* 0x00001016ff007988 */ /* 0x000fe80008000814 */
[----:B------:R-:W-:Y:S04]  /*233d0*/  STS [UR20+0x14], R22 ;  /* 0x00001416ff007988 */ /* 0x000fe80008000814 */
[----:B------:R-:W-:Y:S04]  /*233e0*/  STS.128 [UR20+0x20], R12 ;  /* 0x0000200cff007988 */ /* 0x000fe80008000c14 */
[----:B------:R-:W-:Y:S04]  /*233f0*/  STS [UR20+0xc], R21 ;  /* 0x00000c15ff007988 */ /* 0x000fe80008000814 */
[----:B------:R-:W-:Y:S01]  /*23400*/  STS [UR20+0x30], RZ ;  /* 0x000030ffff007988 */ /* 0x000fe20008000814 */
[----:B-1----:R-:W-:-:S05]  /*23410*/  LOP3.LUT R3, R24, 0xf000, RZ, 0xb8, !PT ;  /* 0x0000f00018037812 */ /* 0x002fca00078eb8ff */
[----:B------:R-:W-:Y:S04]  /*23420*/  STS [UR20+0x1c], R3 ;  /* 0x00001c03ff007988 */ /* 0x000fe80008000814 */
[----:B------:R-:W1:Y:S01]  /*23430*/  LDS R8, [UR21+0x1c] ;  /* 0x00001c15ff087984 */ /* 0x000e620008000800 */
[----:B------:R-:W-:-:S04]  /*23440*/  LOP3.LUT R23, R5, 0x1fffffff, RZ, 0xc0, !PT ;  /* 0x1fffffff05177812 */ /* 0x000fc800078ec0ff */
[----:B------:R-:W-:-:S04]  /*23450*/  SHF.R.U32.HI R5, RZ, 0x4, R23 ;  /* 0x00000004ff057819 */ /* 0x000fc80000011617 */
[----:B-1----:R-:W-:-:S05]  /*23460*/  LOP3.LUT R5, R8, 0xf, R5, 0xb8, !PT ;  /* 0x0000000f08057812 */ /* 0x002fca00078eb805 */
[----:B------:R-:W-:Y:S04]  /*23470*/  STS [UR21+0x1c], R5 ;  /* 0x00001c05ff007988 */ /* 0x000fe80008000815 */
[----:B------:R-:W1:Y:S02]  /*23480*/  LDS R18, [UR21+0x1c] ;  /* 0x00001c15ff127984 */ /* 0x000e640008000800 */
[----:B-1----:R-:W-:-:S05]  /*23490*/  LOP3.LUT R18, R18, 0xf0, RZ, 0xb8, !PT ;  /* 0x000000f012127812 */ /* 0x002fca00078eb8ff */
[----:B------:R-:W-:Y:S04]  /*234a0*/  STS [UR21+0x1c], R18 ;  /* 0x00001c12ff007988 */ /* 0x000fe80008000815 */
[----:B------:R-:W1:Y:S01]  /*234b0*/  LDS R9, [UR21+0x1c] ;  /* 0x00001c15ff097984 */ /* 0x000e620008000800 */
[----:B------:R-:W-:-:S05]  /*234c0*/  IMAD.U32 R8, RZ, RZ, UR21 ;  /* 0x00000015ff087e24 */ /* 0x000fca000f8e00ff */
[----:B------:R-:W-:Y:S02]  /*234d0*/  SHF.R.U64 R8, R8, 0x4, RZ ;  /* 0x0000000408087819 */ /* 0x000fe400000012ff */
[----:B-1----:R-:W-:-:S05]  /*234e0*/  LOP3.LUT R9, R9, 0xf00, RZ, 0xb8, !PT ;  /* 0x00000f0009097812 */ /* 0x002fca00078eb8ff */
[----:B------:R-:W-:Y:S04]  /*234f0*/  STS.64 [UR21+0x18], R8 ;  /* 0x00001808ff007988 */ /* 0x000fe80008000a15 */
[----:B------:R-:W1:Y:S01]  /*23500*/  LDS R3, [UR21+0x1c] ;  /* 0x00001c15ff037984 */ /* 0x000e620008000800 */
[----:B------:R-:W-:Y:S02]  /*23510*/  IADD3 R13, R2, -0x1, RZ ;  /* 0xffffffff020d7810 */ /* 0x000fe40007ffe0ff */
[----:B------:R-:W-:Y:S01]  /*23520*/  SHF.R.U64 R4, R4, 0x4, R23 ;  /* 0x0000000404047819 */ /* 0x000fe20000001217 */
[----:B------:R2:W-:Y:S04]  /*23530*/  STS [UR21+0x10], R8 ;  /* 0x00001008ff007988 */ /* 0x0005e80008000815 */
[----:B------:R2:W-:Y:S04]  /*23540*/  STS.128 [UR21+0x20], R12 ;  /* 0x0000200cff007988 */ /* 0x0005e80008000c15 */
[----:B------:R2:W-:Y:S04]  /*23550*/  STS [UR21+0xc], R4 ;  /* 0x00000c04ff007988 */ /* 0x0005e80008000815 */
[----:B------:R2:W-:Y:S04]  /*23560*/  STS [UR21+0x14], R8 ;  /* 0x00001408ff007988 */ /* 0x0005e80008000815 */
[----:B------:R-:W-:Y:S01]  /*23570*/  STS [UR21+0x30], RZ ;  /* 0x000030ffff007988 */ /* 0x000fe20008000815 */
[----:B-1----:R-:W-:-:S05]  /*23580*/  LOP3.LUT R2, R3, 0xf000, RZ, 0xb8, !PT ;  /* 0x0000f00003027812 */ /* 0x002fca00078eb8ff */
[----:B------:R2:W-:Y:S02]  /*23590*/  STS [UR21+0x1c], R2 ;  /* 0x00001c02ff007988 */ /* 0x0005e40008000815 */
.L_x_488:
[----:B------:R-:W-:Y:S05]  /*235a0*/  BSYNC B1 ;  /* 0x0000000000017941 */ /* 0x000fea0003800000 */
.L_x_487:
[----:B------:R-:W-:-:S03]  /*235b0*/  UMOV UR4, 0xffffffff ;  /* 0xffffffff00047882 */ /* 0x000fc60000000000 */
[----:B------:R-:W-:Y:S05]  /*235c0*/  BRA.DIV UR4, `(.L_x_489) ;  /* 0x0000004604ec7947 */ /* 0x000fea000b800000 */
[----:B------:R-:W-:Y:S01]  /*235d0*/  ELECT P6, URZ, PT ;  /* 0x00000000003f782f */ /* 0x000fe200038c0000 */
[----:B------:R-:W-:-:S12]  /*235e0*/  NOP ;  /* 0x0000000000007918 */ /* 0x000fd80000000000 */
.L_x_626:
[----:B-12---:R-:W1:Y:S02]  /*235f0*/  S2R R2, SR_LANEID ;  /* 0x0000000000027919 */ /* 0x006e640000000000 */
[----:B-1----:R-:W-:-:S04]  /*23600*/  SHF.L.U32 R8, R2, 0x2, RZ ;  /* 0x0000000202087819 */ /* 0x002fc800000006ff */
[C---:B------:R-:W-:Y:S01]  /*23610*/  IADD3 R4, P0, R8.reuse, UR12, RZ ;  /* 0x0000000c08047c10 */ /* 0x040fe2000ff1e0ff */
[----:B------:R1:W2:Y:S01]  /*23620*/  LDS R9, [R8+UR20] ;  /* 0x0000001408097984 */ /* 0x0002a20008000800 */
[----:B------:R-:W-:-:S03]  /*23630*/  IADD3 R2, P2, R8, UR14, RZ ;  /* 0x0000000e08027c10 */ /* 0x000fc6000ff5e0ff */
[----:B------:R1:W3:Y:S01]  /*23640*/  LDS R13, [R8+UR20+0x80] ;  /* 0x00008014080d7984 */ /* 0x0002e20008000800 */
[----:B------:R-:W-:Y:S09]  /*23650*/  @!P6 BRA `(.L_x_490) ;  /* 0x000000000008e947 */ /* 0x000ff20003800000 */
[----:B------:R0:W-:Y:S01]  /*23660*/  UTMACMDFLUSH ;  /* 0x00000000000079b7 */ /* 0x0001e20000000000 */
[----:B------:R-:W-:-:S04]  /*23670*/  DEPBAR.LE SB0, 0x0 ;  /* 0x000080000000791a */ /* 0x000fc80000000000 */
.L_x_490:
[----:B------:R-:W-:Y:S01]  /*23680*/  IADD3.X R5, RZ, UR13, RZ, P0, !PT ;  /* 0x0000000dff057c10 */ /* 0x000fe200087fe4ff */
[----:B------:R-:W-:Y:S05]  /*23690*/  WARPSYNC.ALL ;  /* 0x0000000000007948 */ /* 0x000fea0003800000 */
[----:B------:R-:W-:Y:S01]  /*236a0*/  IADD3.X R3, RZ, UR15, RZ, P2, !PT ;  /* 0x0000000fff037c10 */ /* 0x000fe200097fe4ff */
[----:B--2---:R2:W5:Y:S04]  /*236b0*/  ATOMG.E.EXCH.STRONG.GPU PT, RZ, [R4], R9 ;  /* 0x0000000904ff73a8 */ /* 0x00456800041ee100 */
[----:B---3--:R2:W5:Y:S01]  /*236c0*/  ATOMG.E.EXCH.STRONG.GPU PT, RZ, [R2], R13 ;  /* 0x0000000d02ff73a8 */ /* 0x00856200041ee100 */
[----:B------:R-:W-:-:S07]  /*236d0*/  MOV R18, R6 ;  /* 0x0000000600127202 */ /* 0x000fce0000000f00 */
.L_x_485:
[----:B-12---:R-:W2:Y:S01]  /*236e0*/  LDL.LU R2, [R1+0x600] ;  /* 0x0006000001027983 */ /* 0x006ea20000300800 */
[----:B------:R-:W-:Y:S02]  /*236f0*/  ISETP.NE.AND P2, PT, R7, RZ, PT ;  /* 0x000000ff0700720c */ /* 0x000fe40003f45270 */
[----:B------:R-:W-:Y:S02]  /*23700*/  SEL R3, RZ, 0x1, !P1 ;  /* 0x00000001ff037807 */ /* 0x000fe40004800000 */
[----:B--2---:R-:W-:-:S04]  /*23710*/  IADD3 R4, R2, 0x1, RZ ;  /* 0x0000000102047810 */ /* 0x004fc80007ffe0ff */
[----:B------:R-:W-:-:S04]  /*23720*/  ISETP.NE.AND P0, PT, R4, 0x8, PT ;  /* 0x000000080400780c */ /* 0x000fc80003f05270 */
[----:B------:R-:W-:Y:S02]  /*23730*/  SEL R4, R4, RZ, P0 ;  /* 0x000000ff04047207 */ /* 0x000fe40000000000 */
[----:B------:R-:W-:-:S03]  /*23740*/  SEL R2, RZ, 0x1, P0 ;  /* 0x00000001ff027807 */ /* 0x000fc60000000000 */
[----:B------:R1:W-:Y:S01]  /*23750*/  STL [R1+0x600], R4 ;  /* 0x0006000401007387 */ /* 0x0003e20000100800 */
[----:B------:R-:W-:Y:S02]  /*23760*/  LOP3.LUT R19, R19, R2, RZ, 0x3c, !PT ;  /* 0x0000000213137212 */ /* 0x000fe400078e3cff */
[----:B------:R-:W-:Y:S01]  /*23770*/  PRMT R2, RZ, 0x7610, R2 ;  /* 0x00007610ff027816 */ /* 0x000fe20000000002 */
[----:B------:R-:W-:Y:S06]  /*23780*/  @P2 BRA `(.L_x_491) ;  /* 0xfffffff000942947 */ /* 0x000fec000383ffff */
[----:B------:R-:W-:Y:S05]  /*23790*/  BSYNC B0 ;  /* 0x0000000000007941 */ /* 0x000fea0003800000 */
.L_x_472:
[----:B------:R-:W-:-:S03]  /*237a0*/  UMOV UR4, 0xffffffff ;  /* 0xffffffff00047882 */ /* 0x000fc60000000000 */
[----:B------:R-:W-:Y:S05]  /*237b0*/  BRA.DIV UR4, `(.L_x_492) ;  /* 0x0000004604a07947 */ /* 0x000fea000b800000 */
[----:B-----5:R-:W-:-:S13]  /*237c0*/  ELECT P6, URZ, PT ;  /* 0x00000000003f782f */ /* 0x020fda00038c0000 */
.L_x_629:
[----:B------:R-:W-:Y:S04]  /*237d0*/  BSSY B0, `(.L_x_493) ;  /* 0x000003c000007945 */ /* 0x000fe80003800000 */
[----:B------:R-:W-:Y:S05]  /*237e0*/  @!P6 BRA `(.L_x_494) ;  /* 0x0000000000e8e947 */ /* 0x000fea0003800000 */
[----:B------:R-:W-:-:S04]  /*237f0*/  ULOP3.LUT UR4, UR40, 0x2, URZ, 0xfc, !UPT ;  /* 0x0000000228047892 */ /* 0x000fc8000f8efc3f */
[----:B------:R-:W-:-:S06]  /*23800*/  UISETP.NE.AND UP0, UPT, UR4, 0x3, UPT ;  /* 0x000000030400788c */ /* 0x000fcc000bf05270 */
[----:B------:R-:W-:-:S13]  /*23810*/  PLOP3.LUT P0, PT, PT, PT, UP0, 0x80, 0x0 ;  /* 0x000000000000781c */ /* 0x000fda0003f0f008 */
[----:B------:R-:W-:Y:S05]  /*23820*/  @!P0 BRA `(.L_x_495) ;  /* 0x0000000000048947 */ /* 0x000fea0003800000 */
[----:B------:R-:W-:Y:S01]  /*23830*/  BPT.TRAP 0x1 ;  /* 0x000000040000795c */ /* 0x000fe20000300000 */
.L_x_495:
[----:B------:R-:W-:Y:S02]  /*23840*/  MOV R3, UR17 ;  /* 0x0000001100037c02 */ /* 0x000fe40008000f00 */
[----:B------:R-:W-:-:S03]  /*23850*/  SHF.L.U32 R2, R0, 0x1f, RZ ;  /* 0x0000001f00027819 */ /* 0x000fc600000006ff */
[----:B------:R-:W-:-:S05]  /*23860*/  VIADD R3, R3, 0x344b0 ;  /* 0x000344b003037836 */ /* 0x000fca0000000000 */
[C---:B------:R-:W-:Y:S02]  /*23870*/  LEA R7, R10.reuse, R3, 0x3 ;  /* 0x000000030a077211 */ /* 0x040fe400078e18ff */
[----:B------:R-:W-:Y:S02]  /*23880*/  IADD3 R10, R10, 0x1, RZ ;  /* 0x000000010a0a7810 */ /* 0x000fe40007ffe0ff */
[----:B------:R-:W2:Y:S02]  /*23890*/  SYNCS.PHASECHK.TRANS64.TRYWAIT P0, [R7+URZ], R2 ;  /* 0x00000002070075a7 */ /* 0x000ea4000800017f */
[----:B------:R-:W-:-:S04]  /*238a0*/  ISETP.NE.AND P1, PT, R10, 0x6, PT ;  /* 0x000000060a00780c */ /* 0x000fc80003f25270 */
[----:B------:R-:W-:Y:S02]  /*238b0*/  SEL R5, RZ, 0x1, P1 ;  /* 0x00000001ff057807 */ /* 0x000fe40000800000 */
[----:B------:R-:W-:Y:S02]  /*238c0*/  SEL R10, R10, RZ, P1 ;  /* 0x000000ff0a0a7207 */ /* 0x000fe40000800000 */
[----:B------:R-:W-:Y:S02]  /*238d0*/  LOP3.LUT R5, R0, R5, RZ, 0x3c, !PT ;  /* 0x0000000500057212 */ /* 0x000fe400078e3cff */
[----:B------:R-:W-:Y:S02]  /*238e0*/  LEA R9, R10, R3, 0x3 ;  /* 0x000000030a097211 */ /* 0x000fe400078e18ff */
[----:B-1----:R-:W-:Y:S01]  /*238f0*/  SHF.L.U32 R4, R5, 0x1f, RZ ;  /* 0x0000001f05047819 */ /* 0x002fe200000006ff */
[----:B--2---:R-:W-:Y:S06]  /*23900*/  @!P0 BRA `(.L_x_496) ;  /* 0x00000044006c8947 */ /* 0x004fec0003800000 */
.L_x_630:
[----:B------:R-:W2:Y:S01]  /*23910*/  SYNCS.PHASECHK.TRANS64.TRYWAIT P0, [R9+URZ], R4 ;  /* 0x00000004090075a7 */ /* 0x000ea2000800017f */
[----:B------:R-:W-:-:S04]  /*23920*/  IADD3 R0, R10, 0x1, RZ ;  /* 0x000000010a007810 */ /* 0x000fc80007ffe0ff */
[----:B------:R-:W-:-:S04]  /*23930*/  ISETP.NE.AND P1, PT, R0, 0x6, PT ;  /* 0x000000060000780c */ /* 0x000fc80003f25270 */
[----:B-1----:R-:W-:Y:S02]  /*23940*/  SEL R2, RZ, 0x1, P1 ;  /* 0x00000001ff027807 */ /* 0x002fe40000800000 */
[----:B------:R-:W-:Y:S02]  /*23950*/  SEL R0, R0, RZ, P1 ;  /* 0x000000ff00007207 */ /* 0x000fe40000800000 */
[----:B------:R-:W-:Y:S02]  /*23960*/  LOP3.LUT R7, R5, R2, RZ, 0x3c, !PT ;  /* 0x0000000205077212 */ /* 0x000fe400078e3cff */
[----:B------:R-:W-:Y:S02]  /*23970*/  LEA R6, R0, R3, 0x3 ;  /* 0x0000000300067211 */ /* 0x000fe400078e18ff */
[----:B------:R-:W-:Y:S01]  /*23980*/  SHF.L.U32 R5, R7, 0x1f, RZ ;  /* 0x0000001f07057819 */ /* 0x000fe200000006ff */
[----:B--2---:R-:W-:Y:S06]  /*23990*/  @!P0 BRA `(.L_x_497) ;  /* 0x00000044005c8947 */ /* 0x004fec0003800000 */
.L_x_631:
[----:B------:R-:W2:Y:S01]  /*239a0*/  SYNCS.PHASECHK.TRANS64.TRYWAIT P0, [R6+URZ], R5 ;  /* 0x00000005060075a7 */ /* 0x000ea2000800017f */
[----:B------:R-:W-:-:S04]  /*239b0*/  IADD3 R0, R0, 0x1, RZ ;  /* 0x0000000100007810 */ /* 0x000fc80007ffe0ff */
[----:B------:R-:W-:-:S04]  /*239c0*/  ISETP.NE.AND P1, PT, R0, 0x6, PT ;  /* 0x000000060000780c */ /* 0x000fc80003f25270 */
[----:B------:R-:W-:Y:S02]  /*239d0*/  SEL R2, RZ, 0x1, P1 ;  /* 0x00000001ff027807 */ /* 0x000fe40000800000 */
[----:B------:R-:W-:Y:S02]  /*239e0*/  SEL R0, R0, RZ, P1 ;  /* 0x000000ff00007207 */ /* 0x000fe40000800000 */
[----:B------:R-:W-:Y:S02]  /*239f0*/  LOP3.LUT R7, R7, R2, RZ, 0x3c, !PT ;  /* 0x0000000207077212 */ /* 0x000fe400078e3cff */
[----:B-1----:R-:W-:Y:S02]  /*23a00*/  LEA R9, R0, R3, 0x3 ;  /* 0x0000000300097211 */ /* 0x002fe400078e18ff */
[----:B------:R-:W-:Y:S01]  /*23a10*/  SHF.L.U32 R4, R7, 0x1f, RZ ;  /* 0x0000001f07047819 */ /* 0x000fe200000006ff */
[----:B--2---:R-:W-:Y:S06]  /*23a20*/  @!P0 BRA `(.L_x_498) ;  /* 0x00000044004c8947 */ /* 0x004fec0003800000 */
.L_x_632:
[----:B------:R-:W2:Y:S01]  /*23a30*/  SYNCS.PHASECHK.TRANS64.TRYWAIT P0, [R9+URZ], R4 ;  /* 0x00000004090075a7 */ /* 0x000ea2000800017f */
[----:B------:R-:W-:-:S05]  /*23a40*/  VIADD R0, R0, 0x1 ;  /* 0x0000000100007836 */ /* 0x000fca0000000000 */
[----:B------:R-:W-:-:S04]  /*23a50*/  ISETP.NE.AND P1, PT, R0, 0x6, PT ;  /* 0x000000060000780c */ /* 0x000fc80003f25270 */
[----:B------:R-:W-:Y:S02]  /*23a60*/  SEL R2, RZ, 0x1, P1 ;  /* 0x00000001ff027807 */ /* 0x000fe40000800000 */
[----:B------:R-:W-:Y:S02]  /*23a70*/  SEL R0, R0, RZ, P1 ;  /* 0x000000ff00007207 */ /* 0x000fe40000800000 */
[----:B------:R-:W-:Y:S02]  /*23a80*/  LOP3.LUT R7, R7, R2, RZ, 0x3c, !PT ;  /* 0x0000000207077212 */ /* 0x000fe400078e3cff */
[----:B-1----:R-:W-:Y:S02]  /*23a90*/  LEA R6, R0, R3, 0x3 ;  /* 0x0000000300067211 */ /* 0x002fe400078e18ff */
[----:B------:R-:W-:Y:S01]  /*23aa0*/  SHF.L.U32 R5, R7, 0x1f, RZ ;  /* 0x0000001f07057819 */ /* 0x000fe200000006ff */
[----:B--2---:R-:W-:Y:S06]  /*23ab0*/  @!P0 BRA `(.L_x_499) ;  /* 0x00000044003c8947 */ /* 0x004fec0003800000 */
.L_x_633:
[----:B------:R-:W2:Y:S01]  /*23ac0*/  SYNCS.PHASECHK.TRANS64.TRYWAIT P0, [R6+URZ], R5 ;  /* 0x00000005060075a7 */ /* 0x000ea2000800017f */
[----:B------:R-:W-:-:S04]  /*23ad0*/  IADD3 R0, R0, 0x1, RZ ;  /* 0x0000000100007810 */ /* 0x000fc80007ffe0ff */
[----:B------:R-:W-:-:S04]  /*23ae0*/  ISETP.NE.AND P1, PT, R0, 0x6, PT ;  /* 0x000000060000780c */ /* 0x000fc80003f25270 */
[----:B------:R-:W-:Y:S02]  /*23af0*/  SEL R2, RZ, 0x1, P1 ;  /* 0x00000001ff027807 */ /* 0x000fe40000800000 */
[----:B------:R-:W-:Y:S02]  /*23b00*/  SEL R0, R0, RZ, P1 ;  /* 0x000000ff00007207 */ /* 0x000fe40000800000 */
[----:B------:R-:W-:Y:S01]  /*23b10*/  LOP3.LUT R2, R7, R2, RZ, 0x3c, !PT ;  /* 0x0000000207027212 */ /* 0x000fe200078e3cff */
[----:B--2---:R-:W-:Y:S06]  /*23b20*/  @!P0 BRA `(.L_x_500) ;  /* 0x0000004400348947 */ /* 0x004fec0003800000 */
.L_x_634:
[----:B------:R-:W-:Y:S02]  /*23b30*/  LEA R3, R0, R3, 0x3 ;  /* 0x0000000300037211 */ /* 0x000fe400078e18ff */
[----:B------:R-:W-:-:S07]  /*23b40*/  SHF.L.U32 R0, R2, 0x1f, RZ ;  /* 0x0000001f02007819 */ /* 0x000fce00000006ff */
.L_x_501:
[----:B---3--:R3:W4:Y:S02]  /*23b50*/  SYNCS.PHASECHK.TRANS64.TRYWAIT P0, [R3+URZ], R0 ;  /* 0x00000000030075a7 */ /* 0x008724000800017f */
[----:B----4-:R-:W-:Y:S05]  /*23b60*/  @!P0 NANOSLEEP.SYNCS 0x989680 ;  /* 0x009896800000895d */ /* 0x010fea0003900000 */
[----:B------:R-:W4:Y:S02]  /*23b70*/  @!P0 SYNCS.PHASECHK.TRANS64 P0, [R3+URZ], R0 ;  /* 0x00000000030085a7 */ /* 0x000f24000800007f */
[----:B----4-:R-:W-:Y:S05]  /*23b80*/  @!P0 BRA `(.L_x_501) ;  /* 0xfffffffc00f08947 */ /* 0x010fea000383ffff */
.L_x_494:
[----:B------:R-:W-:Y:S05]  /*23b90*/  BSYNC B0 ;  /* 0x0000000000007941 */ /* 0x000fea0003800000 */
.L_x_493:
[----:B------:R-:W-:Y:S05]  /*23ba0*/  EXIT ;  /* 0x000000000000794d */ /* 0x000fea0003800000 */
.L_x_241:
[----:B------:R-:W-:Y:S01]  /*23bb0*/  PLOP3.LUT P1, PT, PT, PT, UP3, 0x80, 0x0 ;  /* 0x000000000000781c */ /* 0x000fe20003f2f038 */
[----:B------:R-:W-:Y:S01]  /*23bc0*/  ULDC UR20, c[0x0][0x14] ;  /* 0x0000050000147ab9 */ /* 0x000fe20000000800 */
[----:B------:R-:W-:Y:S01]  /*23bd0*/  ULDC UR18, c[0x0][0x10] ;  /* 0x0000040000127ab9 */ /* 0x000fe20000000800 */
[----:B------:R-:W-:Y:S01]  /*23be0*/  ULDC.64 UR12, c[0x0][0x8c8] ;  /* 0x00023200000c7ab9 */ /* 0x000fe20000000a00 */
[----:B------:R-:W-:Y:S01]  /*23bf0*/  UIMAD.WIDE.U32 UR18, UR60, UR18, URZ ;  /* 0x000000123c1272a5 */ /* 0x000fe2000f8e003f */
[----:B------:R-:W-:Y:S01]  /*23c00*/  MOV R14, 0x1 ;  /* 0x00000001000e7802 */ /* 0x000fe20000000f00 */
[----:B------:R-:W-:Y:S01]  /*23c10*/  ULDC.64 UR14, c[0x0][0x8e0] ;  /* 0x00023800000e7ab9 */ /* 0x000fe20000000a00 */
[----:B------:R-:W-:Y:S01]  /*23c20*/  UIADD3 UR11, UP1, UR12, -0x1, URZ ;  /* 0xffffffff0c0b7890 */ /* 0x000fe2000ff3e03f */
[----:B------:R-:W-:Y:S01]  /*23c30*/  MOV R13, RZ ;  /* 0x000000ff000d7202 */ /* 0x000fe20000000f00 */
[----:B------:R-:W-:Y:S01]  /*23c40*/  ULDC UR21, c[0x0][0x904] ;  /* 0x0002410000157ab9 */ /* 0x000fe20000000800 */
[----:B------:R-:W-:Y:S01]  /*23c50*/  UMOV UR22, 0xffffffff ;  /* 0xffffffff00167882 */ /* 0x000fe20000000000 */
[----:B------:R-:W-:-:S02]  /*23c60*/  UIADD3 UR12, UP2, UR14, -0x1, URZ ;  /* 0xffffffff0e0c7890 */ /* 0x000fc4000ff5e03f */
[----:B------:R-:W1:Y:S01]  /*23c70*/  @P1 S2R R2, SR_CTAID.Y ;  /* 0x0000000000021919 */ /* 0x000e620000002600 */
[----:B------:R-:W-:Y:S02]  /*23c80*/  UIMAD.WIDE.U32 UR26, UR18, UR20, URZ ;  /* 0x00000014121a72a5 */ /* 0x000fe4000f8e003f */
[----:B------:R-:W-:Y:S02]  /*23c90*/  USHF.L.U32 UR22, UR22, UR21, URZ ;  /* 0x0000001516167299 */ /* 0x000fe4000800063f */
[----:B------:R-:W-:Y:S01]  /*23ca0*/  UIMAD UR20, UR19, UR20, URZ ;  /* 0x00000014131472a4 */ /* 0x000fe2000f8e023f */
[----:B------:R-:W-:Y:S01]  /*23cb0*/  ULDC UR35, c[0x0][0x8a8] ;  /* 0x00022a0000237ab9 */ /* 0x000fe20000000800 */
[----:B------:R-:W-:Y:S01]  /*23cc0*/  UMOV UR23, 0x1 ;  /* 0x0000000100177882 */ /* 0x000fe20000000000 */
[----:B------:R-:W-:Y:S02]  /*23cd0*/  UIADD3.X UR14, UR15, -0x1, URZ, UP2, !UPT ;  /* 0xffffffff0f0e7890 */ /* 0x000fe400097fe43f */
[----:B------:R-:W-:-:S02]  /*23ce0*/  UIADD3.X UR13, UR13, -0x1, URZ, UP1, !UPT ;  /* 0xffffffff0d0d7890 */ /* 0x000fc40008ffe43f */
[----:B------:R-:W-:Y:S02]  /*23cf0*/  ULOP3.LUT UR15, UR59, 0x2, URZ, 0xfc, !UPT ;  /* 0x000000023b0f7892 */ /* 0x000fe4000f8efc3f */
[----:B------:R-:W-:Y:S02]  /*23d00*/  UIADD3 UR16, UR9, -0x1, URZ ;  /* 0xffffffff09107890 */ /* 0x000fe4000fffe03f */
[----:B------:R-:W-:Y:S02]  /*23d10*/  UIADD3 UR17, UR10, -0x1, URZ ;  /* 0xffffffff0a117890 */ /* 0x000fe4000fffe03f */
[----:B------:R-:W-:Y:S02]  /*23d20*/  UIADD3 UR35, UR35, -0x1, URZ ;  /* 0xffffffff23237890 */ /* 0x000fe4000fffe03f */
[----:B------:R-:W-:Y:S02]  /*23d30*/  USHF.L.U32 UR18, UR23, UR21, URZ ;  /* 0x0000001517127299 */ /* 0x000fe4000800063f */
[----:B------:R-:W-:-:S02]  /*23d40*/  ULOP3.LUT UR19, URZ, UR22, URZ, 0x33, !UPT ;  /* 0x000000163f137292 */ /* 0x000fc4000f8e333f */
[----:B------:R-:W-:Y:S01]  /*23d50*/  UIADD3 UR20, UR27, UR20, URZ ;  /* 0x000000141b147290 */ /* 0x000fe2000fffe03f */
[----:B-1----:R-:W-:-:S15]  /*23d60*/  @P1 R2UR UR58, R2 ;  /* 0x00000000023a12ca */ /* 0x002fde00000e0000 */
.L_x_522:
[----:B------:R-:W1:Y:S01]  /*23d70*/  LDC.64 R2, c[0x0][0x8f8] ;  /* 0x00023e00ff027b82 */ /* 0x000e620000000a00 */
[----:B------:R-:W-:Y:S01]  /*23d80*/  UIADD3 UR8, UP1, UR8, UR26, URZ ;  /* 0x0000001a08087290 */ /* 0x000fe2000ff3e03f */
[----:B------:R-:W-:Y:S01]  /*23d90*/  ISETP.NE.AND P2, PT, R15, RZ, PT ;  /* 0x000000ff0f00720c */ /* 0x000fe20003f45270 */
[----:B------:R-:W-:Y:S01]  /*23da0*/  UMOV UR21, 0xffffffff ;  /* 0xffffffff00157882 */ /* 0x000fe20000000000 */
[----:B------:R-:W-:Y:S01]  /*23db0*/  UMOV UR22, 0xffffffff ;  /* 0xffffffff00167882 */ /* 0x000fe20000000000 */
[----:B------:R-:W-:Y:S01]  /*23dc0*/  UIADD3.X UR7, UR7, UR20, URZ, UP1, !UPT ;  /* 0x0000001407077290 */ /* 0x000fe20008ffe43f */
[----:B------:R-:W-:Y:S01]  /*23dd0*/  MOV R19, RZ ;  /* 0x000000ff00137202 */ /* 0x000fe20000000f00 */
[----:B------:R-:W-:Y:S01]  /*23de0*/  UMOV UR23, 0xffffffff ;  /* 0xffffffff00177882 */ /* 0x000fe20000000000 */
[----:B-1----:R-:W-:-:S03]  /*23df0*/  ISETP.LE.U32.AND P1, PT, R2, UR8, PT ;  /* 0x0000000802007c0c */ /* 0x002fc6000bf23070 */
[----:B------:R-:W-:-:S04]  /*23e00*/  MOV R2, UR7 ;  /* 0x0000000700027c02 */ /* 0x000fc80008000f00 */
[----:B------:R-:W-:-:S13]  /*23e10*/  ISETP.GE.U32.AND.EX P1, PT, R2, R3, PT, P1 ;  /* 0x000000030200720c */ /* 0x000fda0003f26110 */
[----:B---345:R-:W-:Y:S05]  /*23e20*/  @P2 BRA P1, `(.L_x_502) ;  /* 0x0000001800442947 */ /* 0x038fea0000800000 */
[----:B------:R-:W-:-:S04]  /*23e30*/  IADD3 R2, P2, R6, UR5, RZ ;  /* 0x0000000506027c10 */ /* 0x000fc8000ff5e0ff */
[----:B------:R-:W-:Y:S02]  /*23e40*/  ISETP.GT.U32.AND P1, PT, R2, UR8, PT ;  /* 0x0000000802007c0c */ /* 0x000fe4000bf24070 */
[----:B------:R-:W-:-:S04]  /*23e50*/  IADD3.X R2, R7, UR6, RZ, P2, !PT ;  /* 0x0000000607027c10 */ /* 0x000fc800097fe4ff */
[----:B------:R-:W-:-:S13]  /*23e60*/  ISETP.GT.U32.AND.EX P1, PT, R2, UR7, PT, P1 ;  /* 0x0000000702007c0c */ /* 0x000fda000bf24110 */
[----:B------:R-:W-:Y:S05]  /*23e70*/  @P1 BRA `(.L_x_503) ;  /* 0x0000001400241947 */ /* 0x000fea0003800000 */
[----:B------:R-:W-:Y:S01]  /*23e80*/  VIADD R11, R21, UR4 ;  /* 0x00000004150b7c36 */ /* 0x000fe20008000000 */
[----:B------:R-:W-:Y:S01]  /*23e90*/  ULDC UR21, c[0x0][0x910] ;  /* 0x0002440000157ab9 */ /* 0x000fe20000000800 */
[----:B------:R-:W-:Y:S02]  /*23ea0*/  MOV R23, R8 ;  /* 0x0000000800177202 */ /* 0x000fe40000000f00 */
[----:B------:R-:W-:Y:S02]  /*23eb0*/  MOV R16, R0 ;  /* 0x0000000000107202 */ /* 0x000fe40000000f00 */
[----:B------:R-:W-:-:S04]  /*23ec0*/  IADD3 R12, R11, 0x20, RZ ;  /* 0x000000200b0c7810 */ /* 0x000fc80007ffe0ff */
[----:B------:R-:W-:-:S13]  /*23ed0*/  ISETP.GE.AND P1, PT, R12, UR21, PT ;  /* 0x000000150c007c0c */ /* 0x000fda000bf26270 */
[----:B------:R-:W1:Y:S01]  /*23ee0*/  @!P1 LDC.64 R2, c[0x0][0x918] ;  /* 0x00024600ff029b82 */ /* 0x000e620000000a00 */
[----:B------:R-:W-:Y:S01]  /*23ef0*/  @!P1 IADD3 R7, R11, 0x20, RZ ;  /* 0x000000200b079810 */ /* 0x000fe20007ffe0ff */
[----:B------:R-:W-:Y:S01]  /*23f00*/  BSSY B0, `(.L_x_504) ;  /* 0x0000064000007945 */ /* 0x000fe20003800000 */
[----:B------:R-:W-:-:S03]  /*23f10*/  MOV R6, 0x7fffffff ;  /* 0x7fffffff00067802 */ /* 0x000fc60000000f00 */
[----:B-1----:R-:W-:-:S05]  /*23f20*/  @!P1 IMAD.WIDE R2, R7, 0xc, R2 ;  /* 0x0000000c07029825 */ /* 0x002fca00078e0202 */
[----:B------:R1:W5:Y:S04]  /*23f30*/  @!P1 LDG.E R8, desc[UR38][R2.64] ;  /* 0x0000002602089981 */ /* 0x000368000c1e1900 */
[----:B------:R1:W5:Y:S01]  /*23f40*/  @!P1 LDG.E R0, desc[UR38][R2.64+0x4] ;  /* 0x0000042602009981 */ /* 0x000362000c1e1900 */
[----:B------:R-:W-:Y:S02]  /*23f50*/  ISETP.GE.AND P1, PT, R11, UR21, PT ;  /* 0x000000150b007c0c */ /* 0x000fe4000bf26270 */
[----:B------:R-:W-:-:S11]  /*23f60*/  MOV R7, RZ ;  /* 0x000000ff00077202 */ /* 0x000fd60000000f00 */
[----:B-1----:R-:W-:Y:S05]  /*23f70*/  @P1 BRA `(.L_x_505) ;  /* 0x0000000400701947 */ /* 0x002fea0003800000 */
[----:B------:R-:W-:Y:S01]  /*23f80*/  IABS R7, R9 ;  /* 0x0000000900077213 */ /* 0x000fe20000000000 */
[----:B------:R-:W-:Y:S01]  /*23f90*/  ULDC UR24, c[0x0][0x8f0] ;  /* 0x00023c0000187ab9 */ /* 0x000fe20000000800 */
[----:B------:R-:W-:Y:S02]  /*23fa0*/  IABS R6, R10 ;  /* 0x0000000a00067213 */ /* 0x000fe40000000000 */
[----:B------:R-:W1:Y:S01]  /*23fb0*/  I2F.RP R3, R7 ;  /* 0x0000000700037306 */ /* 0x000e620000209400 */
[----:B------:R-:W-:Y:S02]  /*23fc0*/  PLOP3.LUT P3, PT, PT, PT, UP0, 0x80, 0x0 ;  /* 0x000000000000781c */ /* 0x000fe40003f6f008 */
[C---:B------:R-:W-:Y:S02]  /*23fd0*/  IADD3 R22, P2, R16.reuse, UR12, RZ ;  /* 0x0000000c10167c10 */ /* 0x040fe4000ff5e0ff */
[C---:B------:R-:W-:Y:S02]  /*23fe0*/  IADD3 R20, P1, R23.reuse, UR11, RZ ;  /* 0x0000000b17147c10 */ /* 0x040fe4000ff3e0ff */
[----:B------:R-:W-:Y:S01]  /*23ff0*/  LEA.HI.X.SX32 R25, R16, UR14, 0x1, P2 ;  /* 0x0000000e10197c11 */ /* 0x000fe200090f0eff */
[----:B------:R-:W3:Y:S01]  /*24000*/  I2F.RP R2, R6 ;  /* 0x0000000600027306 */ /* 0x000ee20000209400 */
[----:B------:R-:W-:-:S07]  /*24010*/  LEA.HI.X.SX32 R27, R23, UR13, 0x1, P1 ;  /* 0x0000000d171b7c11 */ /* 0x000fce00088f0eff */
[----:B-1----:R-:W1:Y:S08]  /*24020*/  MUFU.RCP R3, R3 ;  /* 0x0000000300037308 */ /* 0x002e700000001000 */
[----:B---3--:R-:W3:Y:S01]  /*24030*/  MUFU.RCP R2, R2 ;  /* 0x0000000200027308 */ /* 0x008ee20000001000 */
[----:B-1----:R-:W-:-:S07]  /*24040*/  IADD3 R19, R3, 0xffffffe, RZ ;  /* 0x0ffffffe03137810 */ /* 0x002fce0007ffe0ff */
[----:B------:R-:W1:Y:S01]  /*24050*/  F2I.FTZ.U32.TRUNC.NTZ R19, R19 ;  /* 0x0000001300137305 */ /* 0x000e62000021f000 */
[----:B---3--:R-:W-:-:S07]  /*24060*/  IADD3 R17, R2, 0xffffffe, RZ ;  /* 0x0ffffffe02117810 */ /* 0x008fce0007ffe0ff */
[----:B------:R-:W3:Y:S01]  /*24070*/  F2I.FTZ.U32.TRUNC.NTZ R17, R17 ;  /* 0x0000001100117305 */ /* 0x000ee2000021f000 */
[----:B-1----:R-:W-:Y:S01]  /*24080*/  IMAD.MOV R18, RZ, RZ, -R19 ;  /* 0x000000ffff127224 */ /* 0x002fe200078e0a13 */
[----:B---3--:R-:W-:Y:S01]  /*24090*/  IADD3 R16, RZ, -R17, RZ ;  /* 0x80000011ff107210 */ /* 0x008fe20007ffe0ff */
[----:B------:R-:W-:Y:S06]  /*240a0*/  @!P3 BRA `(.L_x_506) ;  /* 0x000000000034b947 */ /* 0x000fec0003800000 */
[----:B------:R-:W-:Y:S01]  /*240b0*/  ULDC UR4, c[0x0][0x8dc] ;  /* 0x0002370000047ab9 */ /* 0x000fe20000000800 */
[----:B------:R-:W-:Y:S01]  /*240c0*/  ULDC.64 UR22, c[0x0][0x8d0] ;  /* 0x0002340000167ab9 */ /* 0x000fe20000000a00 */
[----:B------:R-:W-:-:S04]  /*240d0*/  IADD3 R3, P1, R20, UR4, RZ ;  /* 0x0000000414037c10 */ /* 0x000fc8000ff3e0ff */
[----:B------:R-:W-:-:S05]  /*240e0*/  IADD3.X R23, RZ, R27, RZ, P1, !PT ;  /* 0x0000001bff177210 */ /* 0x000fca0000ffe4ff */
[----:B------:R-:W-:-:S04]  /*240f0*/  IMAD.WIDE.U32 R4, R23, UR22, RZ ;  /* 0x0000001617047c25 */ /* 0x000fc8000f8e00ff */
[----:B------:R-:W-:-:S04]  /*24100*/  IMAD.WIDE.U32 R4, P1, R3, UR23, R4 ;  /* 0x0000001703047c25 */ /* 0x000fc8000f820004 */
[----:B------:R-:W-:Y:S01]  /*24110*/  IMAD.WIDE.U32 R2, R3, UR22, RZ ;  /* 0x0000001603027c25 */ /* 0x000fe2000f8e00ff */
[----:B------:R-:W-:-:S04]  /*24120*/  MOV R2, R5 ;  /* 0x0000000500027202 */ /* 0x000fc80000000f00 */
[----:B------:R-:W-:Y:S02]  /*24130*/  IADD3 RZ, P2, R3, R4, RZ ;  /* 0x0000000403ff7210 */ /* 0x000fe40007f5e0ff */
[----:B------:R-:W-:-:S03]  /*24140*/  IADD3.X R3, RZ, RZ, RZ, P1, !PT ;  /* 0x000000ffff037210 */ /* 0x000fc60000ffe4ff */
[----:B------:R-:W-:-:S03]  /*24150*/  IMAD.WIDE.U32.X R2, R23, UR23, R2, P2 ;  /* 0x0000001717027c25 */ /* 0x000fc600090e0402 */
[----:B------:R-:W-:Y:S02]  /*24160*/  MOV R20, R2 ;  /* 0x0000000200147202 */ /* 0x000fe40000000f00 */
[----:B------:R-:W-:-:S07]  /*24170*/  MOV R27, R3 ;  /* 0x00000003001b7202 */ /* 0x000fce0000000f00 */
.L_x_506:
[----:B------:R-:W-:Y:S05]  /*24180*/  @!P0 BRA `(.L_x_507) ;  /* 0x0000000000348947 */ /* 0x000fea0003800000 */
[----:B------:R-:W-:Y:S01]  /*24190*/  ULDC UR4, c[0x0][0x8f4] ;  /* 0x00023d0000047ab9 */ /* 0x000fe20000000800 */
[----:B------:R-:W-:Y:S01]  /*241a0*/  ULDC.64 UR22, c[0x0][0x8e8] ;  /* 0x00023a0000167ab9 */ /* 0x000fe20000000a00 */
[----:B------:R-:W-:-:S04]  /*241b0*/  IADD3 R3, P1, R22, UR4, RZ ;  /* 0x0000000416037c10 */ /* 0x000fc8000ff3e0ff */
[----:B------:R-:W-:-:S05]  /*241c0*/  IADD3.X R23, RZ, R25, RZ, P1, !PT ;  /* 0x00000019ff177210 */ /* 0x000fca0000ffe4ff */
[----:B------:R-:W-:-:S04]  /*241d0*/  IMAD.WIDE.U32 R4, R23, UR22, RZ ;  /* 0x0000001617047c25 */ /* 0x000fc8000f8e00ff */
[----:B------:R-:W-:-:S04]  /*241e0*/  IMAD.WIDE.U32 R4, P1, R3, UR23, R4 ;  /* 0x0000001703047c25 */ /* 0x000fc8000f820004 */
[----:B------:R-:W-:-:S04]  /*241f0*/  IMAD.WIDE.U32 R2, R3, UR22, RZ ;  /* 0x0000001603027c25 */ /* 0x000fc8000f8e00ff */
[----:B------:R-:W-:Y:S01]  /*24200*/  IMAD.MOV.U32 R2, RZ, RZ, R5 ;  /* 0x000000ffff027224 */ /* 0x000fe200078e0005 */
[----:B------:R-:W-:Y:S02]  /*24210*/  IADD3 RZ, P2, R3, R4, RZ ;  /* 0x0000000403ff7210 */ /* 0x000fe40007f5e0ff */
[----:B------:R-:W-:-:S03]  /*24220*/  IADD3.X R3, RZ, RZ, RZ, P1, !PT ;  /* 0x000000ffff037210 */ /* 0x000fc60000ffe4ff */
[----:B------:R-:W-:-:S03]  /*24230*/  IMAD.WIDE.U32.X R2, R23, UR23, R2, P2 ;  /* 0x0000001717027c25 */ /* 0x000fc600090e0402 */
[----:B------:R-:W-:Y:S02]  /*24240*/  MOV R22, R2 ;  /* 0x0000000200167202 */ /* 0x000fe40000000f00 */
[----:B------:R-:W-:-:S07]  /*24250*/  MOV R25, R3 ;  /* 0x0000000300197202 */ /* 0x000fce0000000f00 */
.L_x_507:
[----:B------:R-:W-:Y:S01]  /*24260*/  MOV R2, RZ ;  /* 0x000000ff00027202 */ /* 0x000fe20000000f00 */
[----:B------:R-:W-:Y:S01]  /*24270*/  IMAD R18, R18, R7, RZ ;  /* 0x0000000712127224 */ /* 0x000fe200078e02ff */
[----:B------:R-:W-:Y:S01]  /*24280*/  MOV R3, R19 ;  /* 0x0000001300037202 */ /* 0x000fe20000000f00 */
[----:B------:R-:W-:Y:S01]  /*24290*/  ULDC UR4, c[0x0][0x8d8] ;  /* 0x0002360000047ab9 */ /* 0x000fe20000000800 */
[----:B------:R-:W-:Y:S01]  /*242a0*/  IMAD R4, R16, R6, RZ ;  /* 0x0000000610047224 */ /* 0x000fe200078e02ff */
[----:B------:R-:W-:Y:S01]  /*242b0*/  SHF.R.U64 R22, R22, UR24, R25 ;  /* 0x0000001816167c19 */ /* 0x000fe20008001219 */
[----:B------:R-:W-:Y:S01]  /*242c0*/  IMAD.HI.U32 R19, R19, R18, R2 ;  /* 0x0000001213137227 */ /* 0x000fe200078e0002 */
[----:B------:R-:W-:Y:S02]  /*242d0*/  MOV R3, R17 ;  /* 0x0000001100037202 */ /* 0x000fe40000000f00 */
[----:B------:R-:W-:Y:S02]  /*242e0*/  SHF.R.U64 R20, R20, UR4, R27 ;  /* 0x0000000414147c19 */ /* 0x000fe4000800121b */
[----:B------:R-:W-:Y:S01]  /*242f0*/  IABS R16, R9 ;  /* 0x0000000900107213 */ /* 0x000fe20000000000 */
[----:B------:R-:W-:Y:S01]  /*24300*/  IMAD.HI.U32 R2, R17, R4, R2 ;  /* 0x0000000411027227 */ /* 0x000fe200078e0002 */
[----:B------:R-:W-:-:S02]  /*24310*/  IADD3 R17, R22, UR17, RZ ;  /* 0x0000001116117c10 */ /* 0x000fc4000fffe0ff */
[----:B------:R-:W-:Y:S02]  /*24320*/  IADD3 R20, R20, UR16, RZ ;  /* 0x0000001014147c10 */ /* 0x000fe4000fffe0ff */
[----:B------:R-:W-:Y:S02]  /*24330*/  IABS R3, R10 ;  /* 0x0000000a00037213 */ /* 0x000fe40000000000 */
[----:B------:R-:W-:Y:S02]  /*24340*/  IABS R4, R17 ;  /* 0x0000001100047213 */ /* 0x000fe40000000000 */
[----:B------:R-:W-:Y:S02]  /*24350*/  IABS R5, R20 ;  /* 0x0000001400057213 */ /* 0x000fe40000000000 */
[----:B------:R-:W-:Y:S01]  /*24360*/  IADD3 R18, RZ, -R16, RZ ;  /* 0x80000010ff127210 */ /* 0x000fe20007ffe0ff */
[----:B------:R-:W-:Y:S01]  /*24370*/  IMAD.MOV R16, RZ, RZ, -R3 ;  /* 0x000000ffff107224 */ /* 0x000fe200078e0a03 */
[----:B------:R-:W-:Y:S01]  /*24380*/  PLOP3.LUT P5, PT, PT, PT, UP3, 0x80, 0x0 ;  /* 0x000000000000781c */ /* 0x000fe20003faf038 */
[----:B------:R-:W-:-:S04]  /*24390*/  IMAD.HI.U32 R3, R19, R4, RZ ;  /* 0x0000000413037227 */ /* 0x000fc800078e00ff */
[----:B------:R-:W-:-:S04]  /*243a0*/  IMAD.HI.U32 R2, R2, R5, RZ ;  /* 0x0000000502027227 */ /* 0x000fc800078e00ff */
[----:B------:R-:W-:Y:S02]  /*243b0*/  IMAD R4, R3, R18, R4 ;  /* 0x0000001203047224 */ /* 0x000fe400078e0204 */
[----:B------:R-:W-:-:S03]  /*243c0*/  IMAD R3, R2, R16, R5 ;  /* 0x0000001002037224 */ /* 0x000fc600078e0205 */
[----:B------:R-:W-:Y:S02]  /*243d0*/  ISETP.GT.U32.AND P2, PT, R7, R4, PT ;  /* 0x000000040700720c */ /* 0x000fe40003f44070 */
[----:B------:R-:W-:-:S11]  /*243e0*/  ISETP.GT.U32.AND P1, PT, R6, R3, PT ;  /* 0x000000030600720c */ /* 0x000fd60003f24070 */
[----:B------:R-:W-:Y:S02]  /*243f0*/  @!P2 IADD3 R4, R4, -R7, RZ ;  /* 0x800000070404a210 */ /* 0x000fe40007ffe0ff */
[----:B------:R-:W-:Y:S02]  /*24400*/  @!P1 IADD3 R3, R3, -R6, RZ ;  /* 0x8000000603039210 */ /* 0x000fe40007ffe0ff */
[----:B------:R-:W-:Y:S02]  /*24410*/  ISETP.GT.U32.AND P4, PT, R7, R4, PT ;  /* 0x000000040700720c */ /* 0x000fe40003f84070 */
[----:B------:R-:W-:Y:S02]  /*24420*/  ISETP.GT.U32.AND P3, PT, R6, R3, PT ;  /* 0x000000030600720c */ /* 0x000fe40003f64070 */
[----:B------:R-:W-:Y:S02]  /*24430*/  ISETP.GE.AND P2, PT, R17, RZ, PT ;  /* 0x000000ff1100720c */ /* 0x000fe40003f46270 */
[----:B------:R-:W-:-:S07]  /*24440*/  ISETP.GE.AND P1, PT, R20, RZ, PT ;  /* 0x000000ff1400720c */ /* 0x000fce0003f26270 */
[----:B------:R-:W-:Y:S02]  /*24450*/  @!P4 IADD3 R4, R4, -R7, RZ ;  /* 0x800000070404c210 */ /* 0x000fe40007ffe0ff */
[----:B------:R-:W-:Y:S02]  /*24460*/  @!P3 IADD3 R3, R3, -R6, RZ ;  /* 0x800000060303b210 */ /* 0x000fe40007ffe0ff */
[----:B------:R-:W-:Y:S02]  /*24470*/  ISETP.NE.AND P4, PT, RZ, UR10, PT ;  /* 0x0000000aff007c0c */ /* 0x000fe4000bf85270 */
[----:B------:R-:W-:Y:S02]  /*24480*/  ISETP.NE.AND P3, PT, RZ, UR9, PT ;  /* 0x00000009ff007c0c */ /* 0x000fe4000bf65270 */
[----:B------:R-:W-:Y:S02]  /*24490*/  @!P2 IADD3 R4, -R4, RZ, RZ ;  /* 0x000000ff0404a210 */ /* 0x000fe40007ffe1ff */
[----:B------:R-:W-:-:S07]  /*244a0*/  @!P1 IADD3 R3, -R3, RZ, RZ ;  /* 0x000000ff03039210 */ /* 0x000fce0007ffe1ff */
[----:B------:R-:W-:Y:S02]  /*244b0*/  @!P4 LOP3.LUT R4, RZ, UR10, RZ, 0x33, !PT ;  /* 0x0000000aff04cc12 */ /* 0x000fe4000f8e33ff */
[----:B------:R-:W-:Y:S02]  /*244c0*/  @!P3 LOP3.LUT R3, RZ, UR9, RZ, 0x33, !PT ;  /* 0x00000009ff03bc12 */ /* 0x000fe4000f8e33ff */
[----:B------:R-:W-:Y:S02]  /*244d0*/  IADD3 R4, R17, -R4, RZ ;  /* 0x8000000411047210 */ /* 0x000fe40007ffe0ff */
[----:B------:R-:W-:-:S04]  /*244e0*/  IADD3 R3, R20, -R3, RZ ;  /* 0x8000000314037210 */ /* 0x000fc80007ffe0ff */
[----:B------:R-:W-:Y:S01]  /*244f0*/  SEL R2, R4, R3, !P5 ;  /* 0x0000000304027207 */ /* 0x000fe20006800000 */
[----:B------:R-:W-:-:S03]  /*24500*/  IMAD R6, R3, R4, RZ ;  /* 0x0000000403067224 */ /* 0x000fc600078e02ff */
[--C-:B------:R-:W-:Y:S01]  /*24510*/  SHF.R.S32.HI R5, RZ, 0x1f, R2.reuse ;  /* 0x0000001fff057819 */ /* 0x100fe20000011402 */
[----:B------:R-:W-:Y:S01]  /*24520*/  IMAD.MOV.U32 R4, RZ, RZ, R2 ;  /* 0x000000ffff047224 */ /* 0x000fe200078e0002 */
[----:B------:R-:W-:-:S07]  /*24530*/  SHF.R.S32.HI R7, RZ, 0x1f, R6 ;  /* 0x0000001fff077819 */ /* 0x000fce0000011406 */
.L_x_505:
[----:B--2---:R-:W-:Y:S05]  /*24540*/  BSYNC B0 ;  /* 0x0000000000007941 */ /* 0x004fea0003800000 */
.L_x_504:
[----:B------:R-:W1:Y:S01]  /*24550*/  SHFL.UP PT, R3, R6, 0x1, RZ ;  /* 0x0420000006037989 */ /* 0x000e6200000e00ff */
[----:B------:R-:W-:-:S03]  /*24560*/  ISETP.NE.AND P1, PT, R21, RZ, PT ;  /* 0x000000ff1500720c */ /* 0x000fc60003f25270 */
[----:B------:R-:W2:Y:S01]  /*24570*/  SHFL.UP PT, R2, R7, 0x1, RZ ;  /* 0x0420000007027989 */ /* 0x000ea200000e00ff */
[----:B-1----:R-:W-:Y:S02]  /*24580*/  SEL R3, R3, RZ, P1 ;  /* 0x000000ff03037207 */ /* 0x002fe40000800000 */
[----:B--2---:R-:W-:Y:S02]  /*24590*/  SEL R2, R2, RZ, P1 ;  /* 0x000000ff02027207 */ /* 0x004fe40000800000 */
[----:B------:R-:W-:-:S04]  /*245a0*/  IADD3 R18, P2, R3, R6, RZ ;  /* 0x0000000603127210 */ /* 0x000fc80007f5e0ff */
[----:B------:R-:W-:Y:S01]  /*245b0*/  IADD3.X R19, R2, R7, RZ, P2, !PT ;  /* 0x0000000702137210 */ /* 0x000fe200017fe4ff */
[----:B------:R-:W1:Y:S01]  /*245c0*/  SHFL.UP PT, R3, R18, 0x2, RZ ;  /* 0x0440000012037989 */ /* 0x000e6200000e00ff */
[----:B------:R-:W-:-:S03]  /*245d0*/  ISETP.GE.U32.AND P2, PT, R21, 0x2, PT ;  /* 0x000000021500780c */ /* 0x000fc60003f46070 */
[----:B------:R-:W2:Y:S01]  /*245e0*/  SHFL.UP PT, R2, R19, 0x2, RZ ;  /* 0x0440000013027989 */ /* 0x000ea200000e00ff */
[----:B-1----:R-:W-:-:S04]  /*245f0*/  SEL R3, R3, RZ, P2 ;  /* 0x000000ff03037207 */ /* 0x002fc80001000000 */
[----:B------:R-:W-:Y:S02]  /*24600*/  IADD3 R16, P3, R3, R18, RZ ;  /* 0x0000001203107210 */ /* 0x000fe40007f7e0ff */
[----:B--2---:R-:W-:-:S03]  /*24610*/  SEL R2, R2, RZ, P2 ;  /* 0x000000ff02027207 */ /* 0x004fc60001000000 */
[----:B------:R-:W1:Y:S01]  /*24620*/  SHFL.UP PT, R3, R16, 0x4, RZ ;  /* 0x0480000010037989 */ /* 0x000e6200000e00ff */
[----:B------:R-:W-:Y:S02]  /*24630*/  IADD3.X R17, R2, R19, RZ, P3, !PT ;  /* 0x0000001302117210 */ /* 0x000fe40001ffe4ff */
        /* <DEDUP_REMOVED lines=18> */
[----:B--2---:R-:W-:-:S04]  /*24760*/  SEL R2, R2, RZ, P5 ;  /* 0x000000ff02027207 */ /* 0x004fc80002800000 */
[----:B------:R-:W-:Y:S02]  /*24770*/  IADD3.X R18, R2, R17, RZ, P6, !PT ;  /* 0x0000001102127210 */ /* 0x000fe400037fe4ff */
[----:B------:R-:W-:-:S04]  /*24780*/  IADD3 R2, P6, R19, UR5, RZ ;  /* 0x0000000513027c10 */ /* 0x000fc8000ffde0ff */
[----:B------:R-:W-:Y:S02]  /*24790*/  IADD3.X R3, R18, UR6, RZ, P6, !PT ;  /* 0x0000000612037c10 */ /* 0x000fe4000b7fe4ff */
[----:B------:R-:W-:-:S04]  /*247a0*/  ISETP.GT.U32.AND P6, PT, R2, UR8, PT ;  /* 0x0000000802007c0c */ /* 0x000fc8000bfc4070 */
[----:B------:R-:W-:-:S13]  /*247b0*/  ISETP.GT.U32.AND.EX P6, PT, R3, UR7, PT, P6 ;  /* 0x0000000703007c0c */ /* 0x000fda000bfc4160 */
[----:B------:R-:W-:-:S04]  /*247c0*/  VOTE.ANY R16, PT, P6 ;  /* 0x0000000000107806 */ /* 0x000fc800030e0100 */
[----:B------:R-:W-:-:S13]  /*247d0*/  ISETP.NE.AND P6, PT, R16, RZ, PT ;  /* 0x000000ff1000720c */ /* 0x000fda0003fc5270 */
[----:B------:R-:W-:Y:S05]  /*247e0*/  @P6 BRA `(.L_x_508) ;  /* 0x0000000800786947 */ /* 0x000fea0003800000 */
[----:B------:R-:W-:Y:S01]  /*247f0*/  MOV R19, R2 ;  /* 0x0000000200137202 */ /* 0x000fe20000000f00 */
[----:B------:R-:W-:Y:S01]  /*24800*/  ULDC UR21, c[0x0][0x910] ;  /* 0x0002440000157ab9 */ /* 0x000fe20000000800 */
[----:B------:R-:W-:Y:S01]  /*24810*/  MOV R20, R3 ;  /* 0x0000000300147202 */ /* 0x000fe20000000f00 */
[----:B------:R-:W-:Y:S01]  /*24820*/  ULDC UR28, c[0x0][0x8f4] ;  /* 0x00023d00001c7ab9 */ /* 0x000fe20000000800 */
[----:B------:R-:W-:Y:S01]  /*24830*/  ULDC UR4, c[0x0][0x8dc] ;  /* 0x0002370000047ab9 */ /* 0x000fe20000000800 */
[----:B------:R-:W-:Y:S01]  /*24840*/  ULDC UR29, c[0x0][0x8d8] ;  /* 0x00023600001d7ab9 */ /* 0x000fe20000000800 */
[----:B------:R-:W-:Y:S01]  /*24850*/  ULDC UR30, c[0x0][0x8f0] ;  /* 0x00023c00001e7ab9 */ /* 0x000fe20000000800 */
[----:B------:R-:W-:Y:S01]  /*24860*/  ULDC.64 UR22, c[0x0][0x8d0] ;  /* 0x0002340000167ab9 */ /* 0x000fe20000000a00 */
[----:B------:R-:W-:-:S05]  /*24870*/  ULDC.64 UR24, c[0x0][0x8e8] ;  /* 0x00023a0000187ab9 */ /* 0x000fca0000000a00 */
.L_x_513:
[----:B------:R-:W-:Y:S01]  /*24880*/  MOV R11, R12 ;  /* 0x0000000c000b7202 */ /* 0x000fe20000000f00 */
[----:B------:R-:W-:Y:S01]  /*24890*/  VIADD R12, R12, 0x20 ;  /* 0x000000200c0c7836 */ /* 0x000fe20000000000 */
[----:B-----5:R-:W-:Y:S02]  /*248a0*/  MOV R16, R8 ;  /* 0x0000000800107202 */ /* 0x020fe40000000f00 */
[----:B------:R-:W-:Y:S02]  /*248b0*/  MOV R17, R0 ;  /* 0x0000000000117202 */ /* 0x000fe40000000f00 */
[----:B------:R-:W-:-:S13]  /*248c0*/  ISETP.GE.AND P6, PT, R12, UR21, PT ;  /* 0x000000150c007c0c */ /* 0x000fda000bfc6270 */
[----:B------:R-:W1:Y:S01]  /*248d0*/  @!P6 LDC.64 R2, c[0x0][0x918] ;  /* 0x00024600ff02eb82 */ /* 0x000e620000000a00 */
[----:B------:R-:W2:Y:S01]  /*248e0*/  SHFL.IDX PT, R20, R20, 0x1f, 0x1f ;  /* 0x03e01f0014147f89 */ /* 0x000ea200000e0000 */
[----:B------:R-:W-:-:S03]  /*248f0*/  @!P6 IADD3 R7, R11, 0x20, RZ ;  /* 0x000000200b07e810 */ /* 0x000fc60007ffe0ff */
[----:B------:R-:W3:Y:S01]  /*24900*/  SHFL.IDX PT, R19, R19, 0x1f, 0x1f ;  /* 0x03e01f0013137f89 */ /* 0x000ee200000e0000 */
[----:B------:R-:W-:Y:S01]  /*24910*/  BSSY B0, `(.L_x_509) ;  /* 0x0000064000007945 */ /* 0x000fe20003800000 */
[----:B-1----:R-:W-:-:S05]  /*24920*/  @!P6 IMAD.WIDE R2, R7, 0xc, R2 ;  /* 0x0000000c0702e825 */ /* 0x002fca00078e0202 */
[----:B------:R1:W5:Y:S04]  /*24930*/  @!P6 LDG.E R8, desc[UR38][R2.64] ;  /* 0x000000260208e981 */ /* 0x000368000c1e1900 */
[----:B------:R1:W5:Y:S01]  /*24940*/  @!P6 LDG.E R0, desc[UR38][R2.64+0x4] ;  /* 0x000004260200e981 */ /* 0x000362000c1e1900 */
[----:B------:R-:W-:Y:S02]  /*24950*/  ISETP.GE.AND P6, PT, R11, UR21, PT ;  /* 0x000000150b007c0c */ /* 0x000fe4000bfc6270 */
[----:B--2---:R-:W-:Y:S02]  /*24960*/  R2UR UR6, R20 ;  /* 0x00000000140672ca */ /* 0x004fe400000e0000 */
[----:B---3--:R-:W-:Y:S02]  /*24970*/  R2UR UR5, R19 ;  /* 0x00000000130572ca */ /* 0x008fe400000e0000 */
[----:B------:R-:W-:-:S02]  /*24980*/  MOV R6, 0x7fffffff ;  /* 0x7fffffff00067802 */ /* 0x000fc40000000f00 */
[----:B------:R-:W-:-:S05]  /*24990*/  MOV R7, RZ ;  /* 0x000000ff00077202 */ /* 0x000fca0000000f00 */
[----:B-1----:R-:W-:Y:S06]  /*249a0*/  @P6 BRA `(.L_x_510) ;  /* 0x0000000400686947 */ /* 0x002fec0003800000 */
[----:B------:R-:W-:-:S04]  /*249b0*/  IADD3 R18, P6, R16, UR11, RZ ;  /* 0x0000000b10127c10 */ /* 0x000fc8000ffde0ff */
[----:B------:R-:W-:Y:S02]  /*249c0*/  LEA.HI.X.SX32 R23, R16, UR13, 0x1, P6 ;  /* 0x0000000d10177c11 */ /* 0x000fe4000b0f0eff */
[----:B------:R-:W-:Y:S02]  /*249d0*/  IABS R16, R9 ;  /* 0x0000000900107213 */ /* 0x000fe40000000000 */
[C---:B------:R-:W-:Y:S02]  /*249e0*/  IADD3 R20, P6, R17.reuse, UR12, RZ ;  /* 0x0000000c11147c10 */ /* 0x040fe4000ffde0ff */
[----:B------:R-:W1:Y:S02]  /*249f0*/  I2F.RP R2, R16 ;  /* 0x0000001000027306 */ /* 0x000e640000209400 */
[----:B------:R-:W-:Y:S02]  /*24a00*/  LEA.HI.X.SX32 R25, R17, UR14, 0x1, P6 ;  /* 0x0000000e11197c11 */ /* 0x000fe4000b0f0eff */
[----:B------:R-:W-:-:S04]  /*24a10*/  PLOP3.LUT P6, PT, PT, PT, UP0, 0x80, 0x0 ;  /* 0x000000000000781c */ /* 0x000fc80003fcf008 */
[----:B-1----:R-:W1:Y:S02]  /*24a20*/  MUFU.RCP R2, R2 ;  /* 0x0000000200027308 */ /* 0x002e640000001000 */
[----:B-1----:R-:W-:-:S06]  /*24a30*/  IADD3 R17, R2, 0xffffffe, RZ ;  /* 0x0ffffffe02117810 */ /* 0x002fcc0007ffe0ff */
[----:B------:R-:W1:Y:S02]  /*24a40*/  F2I.FTZ.U32.TRUNC.NTZ R17, R17 ;  /* 0x0000001100117305 */ /* 0x000e64000021f000 */
[----:B-1----:R-:W-:Y:S01]  /*24a50*/  IADD3 R19, RZ, -R17, RZ ;  /* 0x80000011ff137210 */ /* 0x002fe20007ffe0ff */
[----:B------:R-:W-:Y:S06]  /*24a60*/  @!P6 BRA `(.L_x_511) ;  /* 0x00000000002ce947 */ /* 0x000fec0003800000 */
[----:B------:R-:W-:-:S04]  /*24a70*/  IADD3 R7, P6, R18, UR4, RZ ;  /* 0x0000000412077c10 */ /* 0x000fc8000ffde0ff */
[----:B------:R-:W-:-:S05]  /*24a80*/  IADD3.X R23, RZ, R23, RZ, P6, !PT ;  /* 0x00000017ff177210 */ /* 0x000fca00037fe4ff */
[----:B------:R-:W-:-:S04]  /*24a90*/  IMAD.WIDE.U32 R4, R23, UR22, RZ ;  /* 0x0000001617047c25 */ /* 0x000fc8000f8e00ff */
[----:B------:R-:W-:-:S04]  /*24aa0*/  IMAD.WIDE.U32 R4, P6, R7, UR23, R4 ;  /* 0x0000001707047c25 */ /* 0x000fc8000f8c0004 */
[----:B------:R-:W-:Y:S01]  /*24ab0*/  IMAD.WIDE.U32 R6, R7, UR22, RZ ;  /* 0x0000001607067c25 */ /* 0x000fe2000f8e00ff */
[----:B------:R-:W-:-:S03]  /*24ac0*/  MOV R2, R5 ;  /* 0x0000000500027202 */ /* 0x000fc60000000f00 */
[----:B------:R-:W-:Y:S01]  /*24ad0*/  IMAD.X R3, RZ, RZ, RZ, P6 ;  /* 0x000000ffff037224 */ /* 0x000fe200030e06ff */
[----:B------:R-:W-:-:S05]  /*24ae0*/  IADD3 RZ, P6, R7, R4, RZ ;  /* 0x0000000407ff7210 */ /* 0x000fca0007fde0ff */
[----:B------:R-:W-:-:S03]  /*24af0*/  IMAD.WIDE.U32.X R2, R23, UR23, R2, P6 ;  /* 0x0000001717027c25 */ /* 0x000fc6000b0e0402 */
[----:B------:R-:W-:Y:S02]  /*24b00*/  MOV R18, R2 ;  /* 0x0000000200127202 */ /* 0x000fe40000000f00 */
[----:B------:R-:W-:-:S07]  /*24b10*/  MOV R23, R3 ;  /* 0x0000000300177202 */ /* 0x000fce0000000f00 */
.L_x_511:
        /* <DEDUP_REMOVED lines=12> */
.L_x_512:
[----:B------:R-:W-:Y:S01]  /*24be0*/  SHF.R.U64 R4, R20, UR30, R25 ;  /* 0x0000001e14047c19 */ /* 0x000fe20008001219 */
[----:B------:R-:W-:Y:S01]  /*24bf0*/  IMAD R5, R19, R16, RZ ;  /* 0x0000001013057224 */ /* 0x000fe200078e02ff */
[----:B------:R-:W-:Y:S02]  /*24c00*/  IABS R2, R9 ;  /* 0x0000000900027213 */ /* 0x000fe40000000000 */
[----:B------:R-:W-:Y:S01]  /*24c10*/  MOV R3, R17 ;  /* 0x0000001100037202 */ /* 0x000fe20000000f00 */
[----:B------:R-:W-:Y:S01]  /*24c20*/  VIADD R4, R4, UR17 ;  /* 0x0000001104047c36 */ /* 0x000fe20008000000 */
[----:B------:R-:W-:Y:S02]  /*24c30*/  IADD3 R7, RZ, -R2, RZ ;  /* 0x80000002ff077210 */ /* 0x000fe40007ffe0ff */
[----:B------:R-:W-:Y:S02]  /*24c40*/  MOV R2, RZ ;  /* 0x000000ff00027202 */ /* 0x000fe40000000f00 */
[----:B------:R-:W-:-:S02]  /*24c50*/  IABS R6, R4 ;  /* 0x0000000400067213 */ /* 0x000fc40000000000 */
[----:B------:R-:W-:Y:S01]  /*24c60*/  SHF.R.U64 R18, R18, UR29, R23 ;  /* 0x0000001d12127c19 */ /* 0x000fe20008001217 */
[----:B------:R-:W-:Y:S01]  /*24c70*/  IMAD.HI.U32 R2, R17, R5, R2 ;  /* 0x0000000511027227 */ /* 0x000fe200078e0002 */
[----:B------:R-:W-:Y:S02]  /*24c80*/  IABS R17, R10 ;  /* 0x0000000a00117213 */ /* 0x000fe40000000000 */
[----:B------:R-:W-:Y:S02]  /*24c90*/  MOV R5, R6 ;  /* 0x0000000600057202 */ /* 0x000fe40000000f00 */
[----:B------:R-:W1:Y:S01]  /*24ca0*/  I2F.RP R6, R17 ;  /* 0x0000001100067306 */ /* 0x000e620000209400 */
[----:B------:R-:W-:Y:S01]  /*24cb0*/  MOV R3, R7 ;  /* 0x0000000700037202 */ /* 0x000fe20000000f00 */
[----:B------:R-:W-:Y:S02]  /*24cc0*/  VIADD R7, R18, UR16 ;  /* 0x0000001012077c36 */ /* 0x000fe40008000000 */
[----:B------:R-:W-:-:S03]  /*24cd0*/  IMAD.HI.U32 R2, R2, R5, RZ ;  /* 0x0000000502027227 */ /* 0x000fc600078e00ff */
[----:B------:R-:W-:Y:S01]  /*24ce0*/  IABS R18, R7 ;  /* 0x0000000700127213 */ /* 0x000fe20000000000 */
[----:B------:R-:W-:-:S05]  /*24cf0*/  IMAD R5, R2, R3, R5 ;  /* 0x0000000302057224 */ /* 0x000fca00078e0205 */
[----:B------:R-:W-:Y:S01]  /*24d00*/  ISETP.GT.U32.AND P6, PT, R16, R5, PT ;  /* 0x000000051000720c */ /* 0x000fe20003fc4070 */
[----:B-1----:R-:W1:-:S12]  /*24d10*/  MUFU.RCP R6, R6 ;  /* 0x0000000600067308 */ /* 0x002e580000001000 */
[----:B------:R-:W-:Y:S02]  /*24d20*/  @!P6 IADD3 R5, R5, -R16, RZ ;  /* 0x800000100505e210 */ /* 0x000fe40007ffe0ff */
[----:B-1----:R-:W-:-:S04]  /*24d30*/  IADD3 R2, R6, 0xffffffe, RZ ;  /* 0x0ffffffe06027810 */ /* 0x002fc80007ffe0ff */
[----:B------:R1:W2:Y:S02]  /*24d40*/  F2I.FTZ.U32.TRUNC.NTZ R3, R2 ;  /* 0x0000000200037305 */ /* 0x0002a4000021f000 */
[----:B-1----:R-:W-:Y:S02]  /*24d50*/  MOV R2, RZ ;  /* 0x000000ff00027202 */ /* 0x002fe40000000f00 */
[----:B--2---:R-:W-:-:S05]  /*24d60*/  IADD3 R20, RZ, -R3, RZ ;  /* 0x80000003ff147210 */ /* 0x004fca0007ffe0ff */
[----:B------:R-:W-:Y:S01]  /*24d70*/  IMAD R19, R20, R17, RZ ;  /* 0x0000001114137224 */ /* 0x000fe200078e02ff */
[----:B------:R-:W-:-:S03]  /*24d80*/  IABS R20, R10 ;  /* 0x0000000a00147213 */ /* 0x000fc60000000000 */
[----:B------:R-:W-:Y:S01]  /*24d90*/  IMAD.HI.U32 R6, R3, R19, R2 ;  /* 0x0000001303067227 */ /* 0x000fe200078e0002 */
[----:B------:R-:W-:Y:S02]  /*24da0*/  IADD3 R20, RZ, -R20, RZ ;  /* 0x80000014ff147210 */ /* 0x000fe40007ffe0ff */
[----:B------:R-:W-:Y:S02]  /*24db0*/  MOV R3, R18 ;  /* 0x0000001200037202 */ /* 0x000fe40000000f00 */
[----:B------:R-:W-:-:S03]  /*24dc0*/  MOV R18, R20 ;  /* 0x0000001400127202 */ /* 0x000fc60000000f00 */
        /* <DEDUP_REMOVED lines=10> */
[----:B------:R-:W-:Y:S01]  /*24e70*/  @!P6 IMAD.MOV R3, RZ, RZ, -R3 ;  /* 0x000000ffff03e224 */ /* 0x000fe200078e0a03 */
[----:B------:R-:W-:-:S13]  /*24e80*/  ISETP.GE.AND P6, PT, R7, RZ, PT ;  /* 0x000000ff0700720c */ /* 0x000fda0003fc6270 */
[----:B------:R-:W-:Y:S02]  /*24e90*/  @!P6 IADD3 R2, -R2, RZ, RZ ;  /* 0x000000ff0202e210 */ /* 0x000fe40007ffe1ff */
[----:B------:R-:W-:-:S13]  /*24ea0*/  ISETP.NE.AND P6, PT, RZ, UR10, PT ;  /* 0x0000000aff007c0c */ /* 0x000fda000bfc5270 */
[----:B------:R-:W-:Y:S02]  /*24eb0*/  @!P6 LOP3.LUT R3, RZ, UR10, RZ, 0x33, !PT ;  /* 0x0000000aff03ec12 */ /* 0x000fe4000f8e33ff */
[----:B------:R-:W-:Y:S02]  /*24ec0*/  ISETP.NE.AND P6, PT, RZ, UR9, PT ;  /* 0x00000009ff007c0c */ /* 0x000fe4000bfc5270 */
[----:B------:R-:W-:-:S11]  /*24ed0*/  IADD3 R3, -R3, R4, RZ ;  /* 0x0000000403037210 */ /* 0x000fd60007ffe1ff */
[----:B------:R-:W-:Y:S02]  /*24ee0*/  @!P6 LOP3.LUT R2, RZ, UR9, RZ, 0x33, !PT ;  /* 0x00000009ff02ec12 */ /* 0x000fe4000f8e33ff */
[----:B------:R-:W-:Y:S02]  /*24ef0*/  PLOP3.LUT P6, PT, PT, PT, UP3, 0x80, 0x0 ;  /* 0x000000000000781c */ /* 0x000fe40003fcf038 */
[----:B------:R-:W-:-:S04]  /*24f00*/  IADD3 R2, -R2, R7, RZ ;  /* 0x0000000702027210 */ /* 0x000fc80007ffe1ff */
[CC--:B------:R-:W-:Y:S01]  /*24f10*/  SEL R4, R3.reuse, R2.reuse, !P6 ;  /* 0x0000000203047207 */ /* 0x0c0fe20007000000 */
[----:B------:R-:W-:-:S03]  /*24f20*/  IMAD R6, R3, R2, RZ ;  /* 0x0000000203067224 */ /* 0x000fc600078e02ff */
[----:B------:R-:W-:Y:S02]  /*24f30*/  SHF.R.S32.HI R5, RZ, 0x1f, R4 ;  /* 0x0000001fff057819 */ /* 0x000fe40000011404 */
[----:B------:R-:W-:-:S07]  /*24f40*/  SHF.R.S32.HI R7, RZ, 0x1f, R6 ;  /* 0x0000001fff077819 */ /* 0x000fce0000011406 */
.L_x_510:
[----:B------:R-:W-:Y:S05]  /*24f50*/  BSYNC B0 ;  /* 0x0000000000007941 */ /* 0x000fea0003800000 */
.L_x_509:
[----:B------:R-:W1:Y:S04]  /*24f60*/  SHFL.UP PT, R3, R6, 0x1, RZ ;  /* 0x0420000006037989 */ /* 0x000e6800000e00ff */
[----:B------:R-:W2:Y:S01]  /*24f70*/  SHFL.UP PT, R2, R7, 0x1, RZ ;  /* 0x0420000007027989 */ /* 0x000ea200000e00ff */
[----:B-1----:R-:W-:Y:S02]  /*24f80*/  SEL R3, R3, RZ, P1 ;  /* 0x000000ff03037207 */ /* 0x002fe40000800000 */
[----:B--2---:R-:W-:Y:S02]  /*24f90*/  SEL R2, R2, RZ, P1 ;  /* 0x000000ff02027207 */ /* 0x004fe40000800000 */
[----:B------:R-:W-:-:S04]  /*24fa0*/  IADD3 R18, P6, R3, R6, RZ ;  /* 0x0000000603127210 */ /* 0x000fc80007fde0ff */
[----:B------:R-:W-:Y:S01]  /*24fb0*/  IADD3.X R17, R2, R7, RZ, P6, !PT ;  /* 0x0000000702117210 */ /* 0x000fe200037fe4ff */
        /* <DEDUP_REMOVED lines=23> */
[----:B------:R-:W-:Y:S02]  /*25130*/  IADD3.X R3, R16, R17, RZ, P6, !PT ;  /* 0x0000001110037210 */ /* 0x000fe400037fe4ff */
[----:B------:R-:W-:-:S04]  /*25140*/  IADD3 R19, P6, R2, UR5, RZ ;  /* 0x0000000502137c10 */ /* 0x000fc8000ffde0ff */
[----:B------:R-:W-:Y:S02]  /*25150*/  IADD3.X R20, R3, UR6, RZ, P6, !PT ;  /* 0x0000000603147c10 */ /* 0x000fe4000b7fe4ff */
[----:B------:R-:W-:-:S04]  /*25160*/  ISETP.GT.U32.AND P6, PT, R19, UR8, PT ;  /* 0x0000000813007c0c */ /* 0x000fc8000bfc4070 */
[----:B------:R-:W-:-:S13]  /*25170*/  ISETP.GT.U32.AND.EX P6, PT, R20, UR7, PT, P6 ;  /* 0x0000000714007c0c */ /* 0x000fda000bfc4160 */
[----:B------:R-:W-:-:S04]  /*25180*/  VOTE.ANY R16, PT, P6 ;  /* 0x0000000000107806 */ /* 0x000fc800030e0100 */
[----:B------:R-:W-:-:S13]  /*25190*/  ISETP.NE.AND P6, PT, R16, RZ, PT ;  /* 0x000000ff1000720c */ /* 0x000fda0003fc5270 */
[----:B------:R-:W-:Y:S05]  /*251a0*/  @!P6 BRA `(.L_x_513) ;  /* 0xfffffff400b4e947 */ /* 0x000fea000383ffff */
[----:B------:R-:W-:Y:S01]  /*251b0*/  IMAD.MOV.U32 R19, RZ, RZ, R2 ;  /* 0x000000ffff137224 */ /* 0x000fe200078e0002 */
[----:B------:R-:W-:-:S07]  /*251c0*/  MOV R18, R3 ;  /* 0x0000000300127202 */ /* 0x000fce0000000f00 */
.L_x_508:
[----:B------:R-:W1:Y:S08]  /*251d0*/  BREV R16, R16 ;  /* 0x0000001000107301 */ /* 0x000e700000000000 */
[----:B-1----:R-:W1:Y:S02]  /*251e0*/  FLO.U32.SH R17, R16 ;  /* 0x0000001000117300 */ /* 0x002e6400000e0400 */
[----:B-1----:R-:W1:Y:S02]  /*251f0*/  SHFL.IDX PT, R11, R11, R17, 0x1f ;  /* 0x00001f110b0b7589 */ /* 0x002e6400000e0000 */
[----:B-1----:R-:W-:-:S13]  /*25200*/  R2UR UR4, R11 ;  /* 0x000000000b0472ca */ /* 0x002fda00000e0000 */
[----:B------:R-:W-:-:S04]  /*25210*/  IADD3 R23, R21, UR4, RZ ;  /* 0x0000000415177c10 */ /* 0x000fc8000fffe0ff */
[----:B------:R-:W-:-:S13]  /*25220*/  ISETP.GE.AND P1, PT, R23, UR21, PT ;  /* 0x0000001517007c0c */ /* 0x000fda000bf26270 */
[----:B------:R-:W1:Y:S02]  /*25230*/  @!P1 LDC.64 R2, c[0x0][0x918] ;  /* 0x00024600ff029b82 */ /* 0x000e640000000a00 */
[----:B-1----:R-:W-:-:S05]  /*25240*/  @!P1 IMAD.WIDE R2, R23, 0xc, R2 ;  /* 0x0000000c17029825 */ /* 0x002fca00078e0202 */
[----:B-----5:R1:W5:Y:S04]  /*25250*/  @!P1 LDG.E R8, desc[UR38][R2.64] ;  /* 0x0000002602089981 */ /* 0x020368000c1e1900 */
[----:B------:R1:W5:Y:S01]  /*25260*/  @!P1 LDG.E R0, desc[UR38][R2.64+0x4] ;  /* 0x0000042602009981 */ /* 0x000362000c1e1900 */
[----:B------:R-:W-:-:S03]  /*25270*/  IADD3 R12, P1, P2, R19, UR5, -R6 ;  /* 0x00000005130c7c10 */ /* 0x000fc6000fa3e806 */
[----:B------:R-:W-:Y:S01]  /*25280*/  SHFL.IDX PT, R6, R6, R17, 0x1f ;  /* 0x00001f1106067589 */ /* 0x000fe200000e0000 */
[----:B------:R-:W-:-:S03]  /*25290*/  IADD3.X R18, R18, UR6, ~R7, P1, P2 ;  /* 0x0000000612127c10 */ /* 0x000fc60008fe4c07 */
[----:B------:R-:W2:Y:S04]  /*252a0*/  SHFL.IDX PT, R12, R12, R17, 0x1f ;  /* 0x00001f110c0c7589 */ /* 0x000ea800000e0000 */
[----:B------:R-:W3:Y:S04]  /*252b0*/  SHFL.IDX PT, R18, R18, R17, 0x1f ;  /* 0x00001f1112127589 */ /* 0x000ee800000e0000 */
[----:B------:R1:W4:Y:S04]  /*252c0*/  SHFL.IDX PT, R7, R7, R17, 0x1f ;  /* 0x00001f1107077589 */ /* 0x00032800000e0000 */
[----:B------:R1:W1:Y:S04]  /*252d0*/  SHFL.IDX PT, R5, R5, R17, 0x1f ;  /* 0x00001f1105057589 */ /* 0x00026800000e0000 */
[----:B------:R1:W1:Y:S01]  /*252e0*/  SHFL.IDX PT, R4, R4, R17, 0x1f ;  /* 0x00001f1104047589 */ /* 0x00026200000e0000 */
[----:B--2---:R-:W-:-:S02]  /*252f0*/  R2UR UR5, R12 ;  /* 0x000000000c0572ca */ /* 0x004fc400000e0000 */
[----:B---3--:R-:W-:-:S15]  /*25300*/  R2UR UR6, R18 ;  /* 0x00000000120672ca */ /* 0x008fde00000e0000 */
.L_x_503:
[----:B-1----:R-:W1:Y:S01]  /*25310*/  LDC R2, c[0x0][0x910] ;  /* 0x00024400ff027b82 */ /* 0x002e620000000800 */
[----:B------:R-:W-:Y:S01]  /*25320*/  UMOV UR21, 0xffffffff ;  /* 0xffffffff00157882 */ /* 0x000fe20000000000 */
[----:B------:R-:W-:Y:S01]  /*25330*/  UMOV UR22, 0xffffffff ;  /* 0xffffffff00167882 */ /* 0x000fe20000000000 */
[----:B------:R-:W-:Y:S01]  /*25340*/  UMOV UR23, 0xffffffff ;  /* 0xffffffff00177882 */ /* 0x000fe20000000000 */
[----:B------:R-:W-:Y:S02]  /*25350*/  MOV R19, RZ ;  /* 0x000000ff00137202 */ /* 0x000fe40000000f00 */
[----:B-1----:R-:W-:-:S13]  /*25360*/  ISETP.LE.AND P1, PT, R2, UR4, PT ;  /* 0x0000000402007c0c */ /* 0x002fda000bf23270 */
[----:B------:R-:W-:Y:S05]  /*25370*/  @P1 BRA `(.L_x_502) ;  /* 0x0000000000f01947 */ /* 0x000fea0003800000 */
[C---:B------:R-:W-:Y:S01]  /*25380*/  R2UR UR22, R4.reuse ;  /* 0x00000000041672ca */ /* 0x040fe200000e0000 */
[----:B------:R-:W-:Y:S01]  /*25390*/  UIADD3 UR21, UP1, -UR5, UR8, URZ ;  /* 0x0000000805157290 */ /* 0x000fe2000ff3e13f */
[----:B------:R-:W-:Y:S01]  /*253a0*/  R2UR UR23, R5 ;  /* 0x00000000051772ca */ /* 0x000fe200000e0000 */
[----:B------:R-:W-:Y:S01]  /*253b0*/  ULDC UR28, c[0x0][0x8c0] ;  /* 0x00023000001c7ab9 */ /* 0x000fe20000000800 */
[----:B------:R-:W-:Y:S01]  /*253c0*/  ULDC UR30, c[0x0][0x8b0] ;  /* 0x00022c00001e7ab9 */ /* 0x000fe20000000800 */
[----:B------:R-:W-:Y:S01]  /*253d0*/  ULDC UR31, c[0x0][0x904] ;  /* 0x00024100001f7ab9 */ /* 0x000fe20000000800 */
[----:B------:R-:W-:-:S03]  /*253e0*/  SHF.R.U64 R2, R4, UR30, R5 ;  /* 0x0000001e04027c19 */ /* 0x000fc60008001205 */
[----:B------:R-:W-:-:S04]  /*253f0*/  UIADD3.X UR22, ~UR6, UR7, URZ, UP1, !UPT ;  /* 0x0000000706167290 */ /* 0x000fc80008ffe53f */
[----:B------:R-:W-:Y:S02]  /*25400*/  USHF.R.U32.HI UR29, URZ, UR28, UR22 ;  /* 0x0000001c3f1d7299 */ /* 0x000fe40008011616 */
[----:B------:R-:W-:Y:S01]  /*25410*/  USHF.R.U32.HI UR34, URZ, UR30, UR23 ;  /* 0x0000001e3f227299 */ /* 0x000fe20008011617 */
[----:B------:R-:W-:Y:S01]  /*25420*/  R2UR UR23, R2 ;  /* 0x00000000021772ca */ /* 0x000fe200000e0000 */
[----:B------:R-:W-:Y:S02]  /*25430*/  USHF.R.U32.HI UR24, URZ, UR30, UR29 ;  /* 0x0000001e3f187299 */ /* 0x000fe4000801161d */
[----:B------:R-:W-:Y:S02]  /*25440*/  USHF.R.U64 UR21, UR21, UR28, UR22 ;  /* 0x0000001c15157299 */ /* 0x000fe40008001216 */
[----:B------:R-:W-:Y:S02]  /*25450*/  USHF.R.U32.HI UR25, URZ, UR31, UR24 ;  /* 0x0000001f3f197299 */ /* 0x000fe40008011618 */
[----:B------:R-:W-:-:S02]  /*25460*/  USHF.R.U64 UR22, UR21, UR30, UR29 ;  /* 0x0000001e15167299 */ /* 0x000fc4000800121d */
[----:B------:R-:W-:Y:S02]  /*25470*/  ULOP3.LUT UR28, UR25, UR34, URZ, 0xfc, !UPT ;  /* 0x00000022191c7292 */ /* 0x000fe4000f8efc3f */
[----:B------:R-:W-:-:S04]  /*25480*/  USHF.R.U64 UR24, UR22, UR31, UR24 ;  /* 0x0000001f16187299 */ /* 0x000fc80008001218 */
[----:B------:R-:W-:-:S13]  /*25490*/  ISETP.NE.U32.AND P1, PT, RZ, UR28, PT ;  /* 0x0000001cff007c0c */ /* 0x000fda000bf25070 */
[----:B------:R-:W-:Y:S05]  /*254a0*/  @!P1 BRA `(.L_x_514) ;  /* 0x0000000000189947 */ /* 0x000fea0003800000 */
[----:B------:R-:W-:-:S07]  /*254b0*/  MOV R12, 0x254d0 ;  /* 0x000254d0000c7802 */ /* 0x000fce0000000f00 */
[----:B--2-45:R-:W-:Y:S05]  /*254c0*/  CALL.REL.NOINC `(.L_x_515) ;  /* 0x00000030007c7944 */ /* 0x034fea0003c00000 */
[----:B------:R-:W-:-:S04]  /*254d0*/  UIADD3 UR25, -UR28, URZ, URZ ;  /* 0x0000003f1c197290 */ /* 0x000fc8000fffe13f */
[----:B------:R-:W-:-:S03]  /*254e0*/  UIMAD UR24, UR23, UR25, UR24 ;  /* 0x00000019171872a4 */ /* 0x000fc6000f8e0218 */
[----:B------:R-:W-:Y:S01]  /*254f0*/  UMOV UR23, UR28 ;  /* 0x0000001c00177c82 */ /* 0x000fe20008000000 */
[----:B------:R-:W-:Y:S08]  /*25500*/  BRA `(.L_x_516) ;  /* 0x0000000000587947 */ /* 0x000ff00003800000 */
.L_x_514:
[----:B------:R-:W1:Y:S01]  /*25510*/  I2F.U32.RP R2, UR23 ;  /* 0x0000001700027d06 */ /* 0x000e620008209000 */
[----:B------:R-:W-:Y:S01]  /*25520*/  UMOV UR28, URZ ;  /* 0x0000003f001c7c82 */ /* 0x000fe20008000000 */
[----:B------:R-:W-:-:S06]  /*25530*/  UISETP.NE.U32.AND UP4, UPT, UR23, URZ, UPT ;  /* 0x0000003f1700728c */ /* 0x000fcc000bf85070 */
[----:B-1----:R-:W1:Y:S02]  /*25540*/  MUFU.RCP R2, R2 ;  /* 0x0000000200027308 */ /* 0x002e640000001000 */
[----:B-1----:R-:W-:-:S06]  /*25550*/  IADD3 R3, R2, 0xffffffe, RZ ;  /* 0x0ffffffe02037810 */ /* 0x002fcc0007ffe0ff */
[----:B------:R-:W1:Y:S02]  /*25560*/  F2I.FTZ.U32.TRUNC.NTZ R3, R3 ;  /* 0x0000000300037305 */ /* 0x000e64000021f000 */
[----:B-1----:R-:W-:-:S13]  /*25570*/  R2UR UR29, R3 ;  /* 0x00000000031d72ca */ /* 0x002fda00000e0000 */
[----:B------:R-:W-:-:S04]  /*25580*/  UIADD3 UR25, URZ, -UR29, URZ ;  /* 0x8000001d3f197290 */ /* 0x000fc8000fffe03f */
[----:B------:R-:W-:-:S04]  /*25590*/  UIMAD UR25, UR25, UR23, URZ ;  /* 0x00000017191972a4 */ /* 0x000fc8000f8e023f */
[----:B------:R-:W-:-:S04]  /*255a0*/  UIMAD.WIDE.U32 UR28, UR29, UR25, UR28 ;  /* 0x000000191d1c72a5 */ /* 0x000fc8000f8e001c */
[----:B------:R-:W-:-:S04]  /*255b0*/  UIMAD.WIDE.U32 UR28, UR29, UR24, URZ ;  /* 0x000000181d1c72a5 */ /* 0x000fc8000f8e003f */
[----:B------:R-:W-:-:S04]  /*255c0*/  UIADD3 UR25, -UR29, URZ, URZ ;  /* 0x0000003f1d197290 */ /* 0x000fc8000fffe13f */
[----:B------:R-:W-:-:S04]  /*255d0*/  UIMAD UR25, UR23, UR25, UR24 ;  /* 0x00000019171972a4 */ /* 0x000fc8000f8e0218 */
[----:B------:R-:W-:-:S11]  /*255e0*/  UISETP.GE.U32.AND UP1, UPT, UR25, UR23, UPT ;  /* 0x000000171900728c */ /* 0x000fd6000bf26070 */
[----:B------:R-:W-:Y:S02]  /*255f0*/  @UP1 UIADD3 UR25, UR25, -UR23, URZ ;  /* 0x8000001719191290 */ /* 0x000fe4000fffe03f */
[----:B------:R-:W-:Y:S02]  /*25600*/  @UP1 UIADD3 UR29, UR29, 0x1, URZ ;  /* 0x000000011d1d1890 */ /* 0x000fe4000fffe03f */
[----:B------:R-:W-:-:S11]  /*25610*/  UISETP.GE.U32.AND UP2, UPT, UR25, UR23, UPT ;  /* 0x000000171900728c */ /* 0x000fd6000bf46070 */
[----:B------:R-:W-:Y:S02]  /*25620*/  @UP2 UIADD3 UR29, UR29, 0x1, URZ ;  /* 0x000000011d1d2890 */ /* 0x000fe4000fffe03f */
[----:B------:R-:W-:-:S04]  /*25630*/  @!UP4 ULOP3.LUT UR29, URZ, UR23, URZ, 0x33, !UPT ;  /* 0x000000173f1dc292 */ /* 0x000fc8000f8e333f */
[----:B------:R-:W-:-:S04]  /*25640*/  UIADD3 UR25, -UR29, URZ, URZ ;  /* 0x0000003f1d197290 */ /* 0x000fc8000fffe13f */
[----:B------:R-:W-:-:S03]  /*25650*/  UIMAD UR24, UR23, UR25, UR24 ;  /* 0x00000019171872a4 */ /* 0x000fc6000f8e0218 */
[----:B------:R-:W-:-:S09]  /*25660*/  UMOV UR23, UR29 ;  /* 0x0000001d00177c82 */ /* 0x000fd20008000000 */
.L_x_516:
[----:B------:R-:W-:Y:S01]  /*25670*/  ULOP3.LUT UR22, UR22, UR19, URZ, 0xc0, !UPT ;  /* 0x0000001316167292 */ /* 0x000fe2000f8ec03f */
[----:B------:R-:W-:Y:S01]  /*25680*/  MOV R19, 0x1 ;  /* 0x0000000100137802 */ /* 0x000fe20000000f00 */
[----:B------:R-:W-:Y:S02]  /*25690*/  ULOP3.LUT UR21, UR21, UR35, URZ, 0xc0, !UPT ;  /* 0x0000002315157292 */ /* 0x000fe4000f8ec03f */
[----:B------:R-:W-:Y:S01]  /*256a0*/  UIMAD UR22, UR18, UR23, UR22 ;  /* 0x00000017121672a4 */ /* 0x000fe2000f8e0216 */
[----:B------:R-:W-:Y:S01]  /*256b0*/  ULDC UR28, c[0x0][0x8a8] ;  /* 0x00022a00001c7ab9 */ /* 0x000fe20000000800 */
[----:B------:R-:W-:Y:S01]  /*256c0*/  ULDC UR25, c[0x0][0x8b8] ;  /* 0x00022e0000197ab9 */ /* 0x000fe20000000800 */
[----:B------:R-:W-:Y:S02]  /*256d0*/  UIMAD UR24, UR24, UR28, UR21 ;  /* 0x0000001c181872a4 */ /* 0x000fe4000f8e0215 */
[----:B------:R-:W-:Y:S01]  /*256e0*/  UIMAD UR22, UR22, UR25, UR58 ;  /* 0x00000019161672a4 */ /* 0x000fe2000f8e023a */
[----:B------:R-:W-:Y:S01]  /*256f0*/  @UP3 UMOV UR23, UR4 ;  /* 0x0000000400173c82 */ /* 0x000fe20008000000 */
[----:B------:R-:W-:-:S03]  /*25700*/  @!UP3 UMOV UR23, UR4 ;  /* 0x000000040017bc82 */ /* 0x000fc60008000000 */
[----:B------:R-:W-:Y:S02]  /*25710*/  @UP3 UMOV UR21, UR24 ;  /* 0x0000001800153c82 */ /* 0x000fe40008000000 */
[----:B------:R-:W-:Y:S01]  /*25720*/  @!UP3 UMOV UR21, UR22 ;  /* 0x000000160015bc82 */ /* 0x000fe20008000000 */
[----:B------:R-:W-:-:S05]  /*25730*/  @!UP3 UMOV UR22, UR24 ;  /* 0x000000180016bc82 */ /* 0x000fca0008000000 */
.L_x_502:
[----:B------:R-:W-:-:S06]  /*25740*/  UISETP.NE.AND UP1, UPT, UR15, 0x3, UPT ;  /* 0x000000030f00788c */ /* 0x000fcc000bf25270 */
[----:B------:R-:W-:-:S13]  /*25750*/  PLOP3.LUT P1, PT, PT, PT, UP1, 0x80, 0x0 ;  /* 0x000000000000781c */ /* 0x000fda0003f2f018 */
[----:B------:R-:W-:Y:S05]  /*25760*/  @!P1 BRA `(.L_x_517) ;  /* 0x0000000000049947 */ /* 0x000fea0003800000 */
[----:B--2---:R-:W-:Y:S01]  /*25770*/  BPT.TRAP 0x1 ;  /* 0x000000040000795c */ /* 0x004fe20000300000 */
.L_x_517:
[----:B------:R-:W1:Y:S01]  /*25780*/  S2R R3, SR_CgaCtaId ;  /* 0x0000000000037919 */ /* 0x000e620000008800 */
[----:B------:R-:W-:-:S04]  /*25790*/  MOV R2, 0x400 ;  /* 0x0000040000027802 */ /* 0x000fc80000000f00 */
[----:B-1----:R-:W-:Y:S02]  /*257a0*/  LEA R2, R3, R2, 0x18 ;  /* 0x0000000203027211 */ /* 0x002fe400078ec0ff */
[----:B------:R-:W-:Y:S02]  /*257b0*/  SHF.L.U32 R3, R14, 0x1f, RZ ;  /* 0x0000001f0e037819 */ /* 0x000fe400000006ff */
[----:B------:R-:W-:-:S04]  /*257c0*/  LEA R12, R13, R2, 0x3 ;  /* 0x000000020d0c7211 */ /* 0x000fc800078e18ff */
[----:B------:R-:W1:Y:S02]  /*257d0*/  SYNCS.PHASECHK.TRANS64.TRYWAIT P2, [R12+URZ+0x34440], R3 ;  /* 0x034440030c0075a7 */ /* 0x000e64000804017f */
[----:B-1----:R-:W-:Y:S05]  /*257e0*/  @!P2 BRA `(.L_x_518) ;  /* 0x000000280018a947 */ /* 0x002fea0003800000 */
.L_x_635:
[----:B------:R-:W-:Y:S01]  /*257f0*/  ELECT P2, URZ, PT ;  /* 0x00000000003f782f */ /* 0x000fe20003840000 */
[----:B------:R-:W-:-:S12]  /*25800*/  BSSY B0, `(.L_x_519) ;  /* 0x0000010000007945 */ /* 0x000fd80003800000 */
[----:B------:R-:W-:Y:S05]  /*25810*/  @!P2 BRA `(.L_x_520) ;  /* 0x000000000038a947 */ /* 0x000fea0003800000 */
[----:B-1----:R-:W-:Y:S01]  /*25820*/  LEA R3, R13, R2, 0x4 ;  /* 0x000000020d037211 */ /* 0x002fe200078e20ff */
[----:B------:R-:W-:Y:S01]  /*25830*/  IMAD.U32 R17, RZ, RZ, UR22 ;  /* 0x00000016ff117e24 */ /* 0x000fe2000f8e00ff */
[----:B------:R-:W-:Y:S02]  /*25840*/  MOV R18, UR23 ;  /* 0x0000001700127c02 */ /* 0x000fe40008000f00 */
[----:B------:R-:W-:-:S05]  /*25850*/  MOV R16, UR21 ;  /* 0x0000001500107c02 */ /* 0x000fca0008000f00 */
[----:B------:R1:W-:Y:S01]  /*25860*/  STS.128 [R3+0x34550], R16 ;  /* 0x0345501003007388 */ /* 0x0003e20000000c00 */
[----:B------:R-:W-:Y:S01]  /*25870*/  @!PT LDS RZ, [RZ] ;  /* 0x00000000fffff984 */ /* 0x000fe20000000800 */
[----:B------:R-:W-:Y:S01]  /*25880*/  @!PT LDS RZ, [RZ] ;  /* 0x00000000fffff984 */ /* 0x000fe20000000800 */
[----:B------:R-:W-:Y:S01]  /*25890*/  @!PT LDS RZ, [RZ] ;  /* 0x00000000fffff984 */ /* 0x000fe20000000800 */
[----:B------:R-:W-:Y:S01]  /*258a0*/  @!PT LDS RZ, [RZ] ;  /* 0x00000000fffff984 */ /* 0x000fe20000000800 */
[----:B------:R3:W-:Y:S06]  /*258b0*/  MEMBAR.ALL.CTA ;  /* 0x0000000000007992 */ /* 0x0007ec0000008000 */
[----:B---3--:R-:W3:Y:S01]  /*258c0*/  FENCE.VIEW.ASYNC.S ;  /* 0x00000000000073c6 */ /* 0x008ee20000000000 */
[----:B------:R-:W-:Y:S05]  /*258d0*/  @!P1 BRA `(.L_x_521) ;  /* 0x0000000000049947 */ /* 0x000fea0003800000 */
[----:B--2---:R-:W-:Y:S01]  /*258e0*/  BPT.TRAP 0x1 ;  /* 0x000000040000795c */ /* 0x004fe20000300000 */
.L_x_521:
[----:B---3--:R3:W-:Y:S02]  /*258f0*/  SYNCS.ARRIVE.TRANS64.A1T0 RZ, [R12+URZ+0x34400], RZ ;  /* 0x034400ff0cff79a7 */ /* 0x0087e4000810003f */
.L_x_520:
[----:B--2---:R-:W-:Y:S05]  /*25900*/  BSYNC B0 ;  /* 0x0000000000007941 */ /* 0x004fea0003800000 */
.L_x_519:
[----:B------:R-:W-:Y:S02]  /*25910*/  ISETP.NE.AND P3, PT, R19, RZ, PT ;  /* 0x000000ff1300720c */ /* 0x000fe40003f65270 */
[----:B------:R-:W-:-:S04]  /*25920*/  IADD3 R13, R13, 0x1, RZ ;  /* 0x000000010d0d7810 */ /* 0x000fc80007ffe0ff */
[----:B------:R-:W-:-:S04]  /*25930*/  ISETP.NE.AND P2, PT, R13, 0x8, PT ;  /* 0x000000080d00780c */ /* 0x000fc80003f45270 */
[----:B-1----:R-:W-:Y:S02]  /*25940*/  SEL R3, RZ, 0x1, P2 ;  /* 0x00000001ff037807 */ /* 0x002fe40001000000 */
[----:B------:R-:W-:Y:S02]  /*25950*/  SEL R13, R13, RZ, P2 ;  /* 0x000000ff0d0d7207 */ /* 0x000fe40001000000 */
[----:B------:R-:W-:Y:S01]  /*25960*/  LOP3.LUT R14, R14, R3, RZ, 0x3c, !PT ;  /* 0x000000030e0e7212 */ /* 0x000fe200078e3cff */
[----:B------:R-:W-:Y:S06]  /*25970*/  @P3 BRA `(.L_x_522) ;  /* 0xffffffe000fc3947 */ /* 0x000fec000383ffff */
[----:B------:R-:W-:Y:S05]  /*25980*/  @!P1 BRA `(.L_x_523) ;  /* 0x0000000000049947 */ /* 0x000fea0003800000 */
[----:B------:R-:W-:Y:S01]  /*25990*/  BPT.TRAP 0x1 ;  /* 0x000000040000795c */ /* 0x000fe20000300000 */
.L_x_523:
[----:B------:R-:W-:Y:S02]  /*259a0*/  LEA R3, R13, R2, 0x3 ;  /* 0x000000020d037211 */ /* 0x000fe400078e18ff */
[----:B-----5:R-:W-:-:S04]  /*259b0*/  SHF.L.U32 R0, R14, 0x1f, RZ ;  /* 0x0000001f0e007819 */ /* 0x020fc800000006ff */
[----:B------:R-:W1:Y:S02]  /*259c0*/  SYNCS.PHASECHK.TRANS64.TRYWAIT P0, [R3+URZ+0x34440], R0 ;  /* 0x03444000030075a7 */ /* 0x000e64000800017f */
[----:B-1----:R-:W-:Y:S05]  /*259d0*/  @!P0 BRA `(.L_x_524) ;  /* 0x0000002400b08947 */ /* 0x002fea0003800000 */
.L_x_636:
[----:B------:R-:W-:Y:S05]  /*259e0*/  @!P1 BRA `(.L_x_525) ;  /* 0x0000000000049947 */ /* 0x000fea0003800000 */
[----:B------:R-:W-:Y:S01]  /*259f0*/  BPT.TRAP 0x1 ;  /* 0x000000040000795c */ /* 0x000fe20000300000 */
.L_x_525:
[----:B------:R-:W-:-:S04]  /*25a00*/  IADD3 R13, R13, 0x1, RZ ;  /* 0x000000010d0d7810 */ /* 0x000fc80007ffe0ff */
[----:B------:R-:W-:-:S04]  /*25a10*/  ISETP.NE.AND P0, PT, R13, 0x8, PT ;  /* 0x000000080d00780c */ /* 0x000fc80003f05270 */
[----:B-1----:R-:W-:Y:S02]  /*25a20*/  SEL R3, RZ, 0x1, P0 ;  /* 0x00000001ff037807 */ /* 0x002fe40000000000 */
[----:B------:R-:W-:Y:S02]  /*25a30*/  SEL R13, R13, RZ, P0 ;  /* 0x000000ff0d0d7207 */ /* 0x000fe40000000000 */
[----:B------:R-:W-:Y:S02]  /*25a40*/  LOP3.LUT R14, R14, R3, RZ, 0x3c, !PT ;  /* 0x000000030e0e7212 */ /* 0x000fe400078e3cff */
[----:B------:R-:W-:Y:S02]  /*25a50*/  LEA R3, R13, R2, 0x3 ;  /* 0x000000020d037211 */ /* 0x000fe400078e18ff */
[----:B------:R-:W-:-:S04]  /*25a60*/  SHF.L.U32 R0, R14, 0x1f, RZ ;  /* 0x0000001f0e007819 */ /* 0x000fc800000006ff */
[----:B------:R-:W1:Y:S02]  /*25a70*/  SYNCS.PHASECHK.TRANS64.TRYWAIT P0, [R3+URZ+0x34440], R0 ;  /* 0x03444000030075a7 */ /* 0x000e64000800017f */
[----:B-1----:R-:W-:Y:S05]  /*25a80*/  @!P0 BRA `(.L_x_526) ;  /* 0x0000002400988947 */ /* 0x002fea0003800000 */
.L_x_637:
[----:B------:R-:W-:Y:S05]  /*25a90*/  @!P1 BRA `(.L_x_527) ;  /* 0x0000000000049947 */ /* 0x000fea0003800000 */
[----:B------:R-:W-:Y:S01]  /*25aa0*/  BPT.TRAP 0x1 ;  /* 0x000000040000795c */ /* 0x000fe20000300000 */
.L_x_527:
[----:B-1----:R-:W-:-:S04]  /*25ab0*/  IADD3 R0, R13, 0x1, RZ ;  /* 0x000000010d007810 */ /* 0x002fc80007ffe0ff */
[----:B------:R-:W-:-:S04]  /*25ac0*/  ISETP.NE.AND P0, PT, R0, 0x8, PT ;  /* 0x000000080000780c */ /* 0x000fc80003f05270 */
[----:B------:R-:W-:Y:S02]  /*25ad0*/  SEL R3, RZ, 0x1, P0 ;  /* 0x00000001ff037807 */ /* 0x000fe40000000000 */
[----:B------:R-:W-:Y:S02]  /*25ae0*/  SEL R5, R0, RZ, P0 ;  /* 0x000000ff00057207 */ /* 0x000fe40000000000 */
[----:B------:R-:W-:Y:S02]  /*25af0*/  LOP3.LUT R14, R14, R3, RZ, 0x3c, !PT ;  /* 0x000000030e0e7212 */ /* 0x000fe400078e3cff */
[----:B------:R-:W-:Y:S02]  /*25b00*/  LEA R3, R5, R2, 0x3 ;  /* 0x0000000205037211 */ /* 0x000fe400078e18ff */
[----:B------:R-:W-:-:S04]  /*25b10*/  SHF.L.U32 R0, R14, 0x1f, RZ ;  /* 0x0000001f0e007819 */ /* 0x000fc800000006ff */
[----:B------:R-:W1:Y:S02]  /*25b20*/  SYNCS.PHASECHK.TRANS64.TRYWAIT P0, [R3+URZ+0x34440], R0 ;  /* 0x03444000030075a7 */ /* 0x000e64000800017f */
[----:B-1----:R-:W-:Y:S05]  /*25b30*/  @!P0 BRA `(.L_x_528) ;  /* 0x0000002400808947 */ /* 0x002fea0003800000 */
.L_x_638:
[----:B------:R-:W-:Y:S05]  /*25b40*/  @!P1 BRA `(.L_x_529) ;  /* 0x0000000000049947 */ /* 0x000fea0003800000 */
[----:B------:R-:W-:Y:S01]  /*25b50*/  BPT.TRAP 0x1 ;  /* 0x000000040000795c */ /* 0x000fe20000300000 */
.L_x_529:
[----:B-1----:R-:W-:-:S04]  /*25b60*/  IADD3 R0, R5, 0x1, RZ ;  /* 0x0000000105007810 */ /* 0x002fc80007ffe0ff */
[----:B------:R-:W-:-:S04]  /*25b70*/  ISETP.NE.AND P0, PT, R0, 0x8, PT ;  /* 0x000000080000780c */ /* 0x000fc80003f05270 */
[----:B------:R-:W-:Y:S02]  /*25b80*/  SEL R3, RZ, 0x1, P0 ;  /* 0x00000001ff037807 */ /* 0x000fe40000000000 */
[----:B------:R-:W-:Y:S02]  /*25b90*/  SEL R5, R0, RZ, P0 ;  /* 0x000000ff00057207 */ /* 0x000fe40000000000 */
[----:B------:R-:W-:-:S03]  /*25ba0*/  LOP3.LUT R14, R14, R3, RZ, 0x3c, !PT ;  /* 0x000000030e0e7212 */ /* 0x000fc600078e3cff */
[----:B------:R-:W-:Y:S01]  /*25bb0*/  IMAD R3, R5, 0x8, R2 ;  /* 0x0000000805037824 */ /* 0x000fe200078e0202 */
[----:B------:R-:W-:-:S04]  /*25bc0*/  SHF.L.U32 R0, R14, 0x1f, RZ ;  /* 0x0000001f0e007819 */ /* 0x000fc800000006ff */
[----:B------:R-:W1:Y:S02]  /*25bd0*/  SYNCS.PHASECHK.TRANS64.TRYWAIT P0, [R3+URZ+0x34440], R0 ;  /* 0x03444000030075a7 */ /* 0x000e64000800017f */
[----:B-1----:R-:W-:Y:S05]  /*25be0*/  @!P0 BRA `(.L_x_530) ;  /* 0x0000002400688947 */ /* 0x002fea0003800000 */
.L_x_639:
[----:B------:R-:W-:Y:S05]  /*25bf0*/  @!P1 BRA `(.L_x_531) ;  /* 0x0000000000049947 */ /* 0x000fea0003800000 */
[----:B------:R-:W-:Y:S01]  /*25c00*/  BPT.TRAP 0x1 ;  /* 0x000000040000795c */ /* 0x000fe20000300000 */
.L_x_531:
        /* <DEDUP_REMOVED lines=9> */
.L_x_640:
[----:B------:R-:W-:Y:S05]  /*25ca0*/  @!P1 BRA `(.L_x_533) ;  /* 0x0000000000049947 */ /* 0x000fea0003800000 */
[----:B------:R-:W-:Y:S01]  /*25cb0*/  BPT.TRAP 0x1 ;  /* 0x000000040000795c */ /* 0x000fe20000300000 */
.L_x_533:
        /* <DEDUP_REMOVED lines=9> */
.L_x_641:
[----:B------:R-:W-:Y:S05]  /*25d50*/  @!P1 BRA `(.L_x_535) ;  /* 0x0000000000049947 */ /* 0x000fea0003800000 */
[----:B------:R-:W-:Y:S01]  /*25d60*/  BPT.TRAP 0x1 ;  /* 0x000000040000795c */ /* 0x000fe20000300000 */
.L_x_535:
[----:B-1----:R-:W-:-:S04]  /*25d70*/  IADD3 R0, R5, 0x1, RZ ;  /* 0x0000000105007810 */ /* 0x002fc80007ffe0ff */
[----:B------:R-:W-:-:S04]  /*25d80*/  ISETP.NE.AND P0, PT, R0, 0x8, PT ;  /* 0x000000080000780c */ /* 0x000fc80003f05270 */
[----:B------:R-:W-:Y:S02]  /*25d90*/  SEL R3, RZ, 0x1, P0 ;  /* 0x00000001ff037807 */ /* 0x000fe40000000000 */
[----:B------:R-:W-:Y:S02]  /*25da0*/  SEL R5, R0, RZ, P0 ;  /* 0x000000ff00057207 */ /* 0x000fe40000000000 */
[----:B----4-:R-:W-:Y:S02]  /*25db0*/  LOP3.LUT R7, R14, R3, RZ, 0x3c, !PT ;  /* 0x000000030e077212 */ /* 0x010fe400078e3cff */
[----:B------:R-:W-:Y:S02]  /*25dc0*/  LEA R3, R5, R2, 0x3 ;  /* 0x0000000205037211 */ /* 0x000fe400078e18ff */
[----:B------:R-:W-:-:S04]  /*25dd0*/  SHF.L.U32 R0, R7, 0x1f, RZ ;  /* 0x0000001f07007819 */ /* 0x000fc800000006ff */
[----:B------:R-:W1:Y:S02]  /*25de0*/  SYNCS.PHASECHK.TRANS64.TRYWAIT P0, [R3+URZ+0x34440], R0 ;  /* 0x03444000030075a7 */ /* 0x000e64000800017f */
[----:B-1----:R-:W-:Y:S05]  /*25df0*/  @!P0 BRA `(.L_x_536) ;  /* 0x0000002400208947 */ /* 0x002fea0003800000 */
.L_x_642:
[----:B------:R-:W-:Y:S05]  /*25e00*/  @!P1 BRA `(.L_x_537) ;  /* 0x0000000000049947 */ /* 0x000fea0003800000 */
[----:B------:R-:W-:Y:S01]  /*25e10*/  BPT.TRAP 0x1 ;  /* 0x000000040000795c */ /* 0x000fe20000300000 */
.L_x_537:
[----:B-1----:R-:W-:-:S04]  /*25e20*/  IADD3 R0, R5, 0x1, RZ ;  /* 0x0000000105007810 */ /* 0x002fc80007ffe0ff */
[----:B------:R-:W-:-:S04]  /*25e30*/  ISETP.NE.AND P0, PT, R0, 0x8, PT ;  /* 0x000000080000780c */ /* 0x000fc80003f05270 */
[----:B------:R-:W-:Y:S02]  /*25e40*/  SEL R4, RZ, 0x1, P0 ;  /* 0x00000001ff047807 */ /* 0x000fe40000000000 */
[----:B------:R-:W-:Y:S02]  /*25e50*/  SEL R3, R0, RZ, P0 ;  /* 0x000000ff00037207 */ /* 0x000fe40000000000 */
[----:B------:R-:W-:Y:S02]  /*25e60*/  LOP3.LUT R0, R7, R4, RZ, 0x3c, !PT ;  /* 0x0000000407007212 */ /* 0x000fe400078e3cff */
[----:B------:R-:W-:Y:S02]  /*25e70*/  LEA R3, R3, R2, 0x3 ;  /* 0x0000000203037211 */ /* 0x000fe400078e18ff */
[----:B------:R-:W-:-:S07]  /*25e80*/  SHF.L.U32 R0, R0, 0x1f, RZ ;  /* 0x0000001f00007819 */ /* 0x000fce00000006ff */
.L_x_538:
[----:B-1----:R1:W2:Y:S02]  /*25e90*/  SYNCS.PHASECHK.TRANS64.TRYWAIT P0, [R3+URZ+0x34440], R0 ;  /* 0x03444000030075a7 */ /* 0x0022a4000800017f */
[----:B--2---:R-:W-:Y:S05]  /*25ea0*/  @!P0 NANOSLEEP.SYNCS 0x989680 ;  /* 0x009896800000895d */ /* 0x004fea0003900000 */
[----:B------:R-:W2:Y:S02]  /*25eb0*/  @!P0 SYNCS.PHASECHK.TRANS64 P0, [R3+URZ+0x34440], R0 ;  /* 0x03444000030085a7 */ /* 0x000ea4000800007f */
[----:B--2---:R-:W-:Y:S05]  /*25ec0*/  @P0 EXIT ;  /* 0x000000000000094d */ /* 0x004fea0003800000 */
[----:B------:R-:W-:Y:S05]  /*25ed0*/  BRA `(.L_x_538) ;  /* 0xfffffffc00ec7947 */ /* 0x000fea000383ffff */
.L_x_25:
[----:B-1----:R-:W-:-:S04]  /*25ee0*/  IMAD.U32 R12, RZ, RZ, UR11 ;  /* 0x0000000bff0c7e24 */ /* 0x002fc8000f8e00ff */
[----:B------:R1:W2:Y:S03]  /*25ef0*/  SYNCS.PHASECHK.TRANS64.TRYWAIT P1, [R12+URZ+0x34400], R11 ;  /* 0x0344000b0c0075a7 */ /* 0x0002a6000802017f */
[----:B--2---:R-:W-:Y:S05]  /*25f00*/  @!P1 NANOSLEEP.SYNCS 0x989680 ;  /* 0x009896800000995d */ /* 0x004fea0003900000 */
[----:B------:R-:W2:Y:S02]  /*25f10*/  @!P1 SYNCS.PHASECHK.TRANS64 P1, [R12+URZ+0x34400], R11 ;  /* 0x0344000b0c0095a7 */ /* 0x000ea4000802007f */
[----:B--2---:R-:W-:Y:S05]  /*25f20*/  @!P1 BRA `(.L_x_25) ;  /* 0xfffffffc00ec9947 */ /* 0x004fea000383ffff */
[----:B------:R-:W-:Y:S05]  /*25f30*/  BRA `(.L_x_539) ;  /* 0xfffffdd000a07947 */ /* 0x000fea000383ffff */
.L_x_37:
[----:B------:R-:W-:-:S06]  /*25f40*/  UIADD3 UR4, UR51, UR50, URZ ;  /* 0x0000003233047290 */ /* 0x000fcc000fffe03f */
[----:B-1----:R-:W-:-:S04]  /*25f50*/  MOV R0, UR4 ;  /* 0x0000000400007c02 */ /* 0x002fc80008000f00 */
[----:B------:R1:W2:Y:S03]  /*25f60*/  SYNCS.PHASECHK.TRANS64.TRYWAIT P0, [R0+URZ], R11 ;  /* 0x0000000b000075a7 */ /* 0x0002a6000800017f */
[----:B--2---:R-:W-:Y:S05]  /*25f70*/  @!P0 NANOSLEEP.SYNCS 0x989680 ;  /* 0x009896800000895d */ /* 0x004fea0003900000 */
[----:B------:R-:W2:Y:S02]  /*25f80*/  @!P0 SYNCS.PHASECHK.TRANS64 P0, [R0+URZ], R11 ;  /* 0x0000000b000085a7 */ /* 0x000ea4000800007f */
[----:B--2---:R-:W-:Y:S05]  /*25f90*/  @!P0 BRA `(.L_x_37) ;  /* 0xfffffffc00e88947 */ /* 0x004fea000383ffff */
[----:B------:R-:W-:Y:S05]  /*25fa0*/  BRA `(.L_x_540) ;  /* 0xfffffddc00c87947 */ /* 0x000fea000383ffff */
.L_x_42:
[----:B---3--:R-:W-:-:S04]  /*25fb0*/  MOV R3, UR4 ;  /* 0x0000000400037c02 */ /* 0x008fc80008000f00 */
[----:B------:R3:W4:Y:S03]  /*25fc0*/  SYNCS.PHASECHK.TRANS64.TRYWAIT P0, [R3+URZ+0x34480], R0 ;  /* 0x03448000030075a7 */ /* 0x000726000800017f */
[----:B----4-:R-:W-:Y:S05]  /*25fd0*/  @!P0 NANOSLEEP.SYNCS 0x989680 ;  /* 0x009896800000895d */ /* 0x010fea0003900000 */
[----:B------:R-:W4:Y:S02]  /*25fe0*/  @!P0 SYNCS.PHASECHK.TRANS64 P0, [R3+URZ+0x34480], R0 ;  /* 0x03448000030085a7 */ /* 0x000f24000800007f */
[----:B----4-:R-:W-:Y:S05]  /*25ff0*/  @!P0 BRA `(.L_x_42) ;  /* 0xfffffffc00ec8947 */ /* 0x010fea000383ffff */
[----:B------:R-:W-:Y:S05]  /*26000*/  BRA `(.L_x_41) ;  /* 0xfffffdfc00007947 */ /* 0x000fea000383ffff */
.L_x_47:
[----:B---3--:R-:W-:-:S04]  /*26010*/  MOV R9, UR4 ;  /* 0x0000000400097c02 */ /* 0x008fc80008000f00 */
[----:B------:R3:W4:Y:S03]  /*26020*/  SYNCS.PHASECHK.TRANS64.TRYWAIT P0, [R9+URZ+0x34480], R4 ;  /* 0x03448004090075a7 */ /* 0x000726000800017f */
[----:B----4-:R-:W-:Y:S05]  /*26030*/  @!P0 NANOSLEEP.SYNCS 0x989680 ;  /* 0x009896800000895d */ /* 0x010fea0003900000 */
[----:B------:R-:W4:Y:S02]  /*26040*/  @!P0 SYNCS.PHASECHK.TRANS64 P0, [R9+URZ+0x34480], R4 ;  /* 0x03448004090085a7 */ /* 0x000f24000800007f */
[----:B----4-:R-:W-:Y:S05]  /*26050*/  @!P0 BRA `(.L_x_47) ;  /* 0xfffffffc00ec8947 */ /* 0x010fea000383ffff */
[----:B------:R-:W-:Y:S05]  /*26060*/  BRA `(.L_x_46) ;  /* 0xfffffe4400847947 */ /* 0x000fea000383ffff */
.L_x_53:
[----:B------:R-:W-:-:S06]  /*26070*/  UIADD3 UR4, UR51, UR50, URZ ;  /* 0x0000003233047290 */ /* 0x000fcc000fffe03f */
[----:B-1----:R-:W-:-:S04]  /*26080*/  MOV R2, UR4 ;  /* 0x0000000400027c02 */ /* 0x002fc80008000f00 */
[----:B------:R1:W3:Y:S03]  /*26090*/  SYNCS.PHASECHK.TRANS64.TRYWAIT P0, [R2+URZ+0x10], R0 ;  /* 0x00001000020075a7 */ /* 0x0002e6000800017f */
[----:B---3--:R-:W-:Y:S05]  /*260a0*/  @!P0 NANOSLEEP.SYNCS 0x989680 ;  /* 0x009896800000895d */ /* 0x008fea0003900000 */
[----:B------:R-:W3:Y:S02]  /*260b0*/  @!P0 SYNCS.PHASECHK.TRANS64 P0, [R2+URZ+0x10], R0 ;  /* 0x00001000020085a7 */ /* 0x000ee4000800007f */
[----:B---3--:R-:W-:Y:S05]  /*260c0*/  @!P0 BRA `(.L_x_53) ;  /* 0xfffffffc00e88947 */ /* 0x008fea000383ffff */
[----:B------:R-:W-:Y:S05]  /*260d0*/  BRA `(.L_x_541) ;  /* 0xfffffeac00647947 */ /* 0x000fea000383ffff */
.L_x_65:
[----:B------:R-:W-:-:S07]  /*260e0*/  MOV R15, 0xffffffff ;  /* 0xffffffff000f7802 */ /* 0x000fce0000000f00 */
[----:B-123-5:R-:W-:Y:S05]  /*260f0*/  WARPSYNC.COLLECTIVE R15, `(.L_x_542) ;  /* 0x000000000f0c7348 */ /* 0x02efea0003c00000 */
[----:B------:R-:W-:Y:S02]  /*26100*/  ELECT P6, UR62, PT ;  /* 0x00000000003e782f */ /* 0x000fe400038c0000 */
[----:B------:R-:W-:Y:S01]  /*26110*/  MOV R14, UR62 ;  /* 0x0000003e000e7c02 */ /* 0x000fe20008000f00 */
[----:B-123-5:R-:W-:Y:S10]  /*26120*/  ENDCOLLECTIVE ;  /* 0x000000000000791b */ /* 0x02eff40003800000 */
.L_x_542:
[----:B------:R-:W-:Y:S05]  /*26130*/  BRA `(.L_x_543) ;  /* 0xfffffeb000e87947 */ /* 0x000fea000383ffff */
.L_x_67:
[----:B-1----:R-:W-:-:S04]  /*26140*/  MOV R4, UR47 ;  /* 0x0000002f00047c02 */ /* 0x002fc80008000f00 */
[----:B------:R1:W3:Y:S03]  /*26150*/  SYNCS.PHASECHK.TRANS64.TRYWAIT P2, [R4+URZ+0x344e0], R159 ;  /* 0x0344e09f040075a7 */ /* 0x0002e6000804017f */
[----:B---3--:R-:W-:Y:S05]  /*26160*/  @!P2 NANOSLEEP.SYNCS 0x989680 ;  /* 0x009896800000a95d */ /* 0x008fea0003900000 */
[----:B------:R-:W3:Y:S02]  /*26170*/  @!P2 SYNCS.PHASECHK.TRANS64 P2, [R4+URZ+0x344e0], R159 ;  /* 0x0344e09f0400a5a7 */ /* 0x000ee4000804007f */
[----:B---3--:R-:W-:Y:S05]  /*26180*/  @!P2 BRA `(.L_x_67) ;  /* 0xfffffffc00eca947 */ /* 0x008fea000383ffff */
[----:B------:R-:W-:Y:S05]  /*26190*/  BRA `(.L_x_544) ;  /* 0xfffffeb000f87947 */ /* 0x000fea000383ffff */
.L_x_73:
[----:B-1----:R-:W-:-:S04]  /*261a0*/  MOV R12, UR47 ;  /* 0x0000002f000c7c02 */ /* 0x002fc80008000f00 */
[----:B------:R1:W2:Y:S03]  /*261b0*/  SYNCS.PHASECHK.TRANS64.TRYWAIT P3, [R12+URZ+0x344e8], R159 ;  /* 0x0344e89f0c0075a7 */ /* 0x0002a6000806017f */
[----:B--2---:R-:W-:Y:S05]  /*261c0*/  @!P3 NANOSLEEP.SYNCS 0x989680 ;  /* 0x009896800000b95d */ /* 0x004fea0003900000 */
[----:B------:R-:W2:Y:S02]  /*261d0*/  @!P3 SYNCS.PHASECHK.TRANS64 P3, [R12+URZ+0x344e8], R159 ;  /* 0x0344e89f0c00b5a7 */ /* 0x000ea4000806007f */
[----:B--2---:R-:W-:Y:S05]  /*261e0*/  @!P3 BRA `(.L_x_73) ;  /* 0xfffffffc00ecb947 */ /* 0x004fea000383ffff */
[----:B------:R-:W-:Y:S05]  /*261f0*/  BRA `(.L_x_545) ;  /* 0xfffffeb800987947 */ /* 0x000fea000383ffff */
.L_x_78:
[----:B-1----:R-:W-:-:S04]  /*26200*/  MOV R12, UR47 ;  /* 0x0000002f000c7c02 */ /* 0x002fc80008000f00 */
[----:B------:R1:W2:Y:S03]  /*26210*/  SYNCS.PHASECHK.TRANS64.TRYWAIT P3, [R12+URZ+0x344f0], R159 ;  /* 0x0344f09f0c0075a7 */ /* 0x0002a6000806017f */
[----:B--2---:R-:W-:Y:S05]  /*26220*/  @!P3 NANOSLEEP.SYNCS 0x989680 ;  /* 0x009896800000b95d */ /* 0x004fea0003900000 */
[----:B------:R-:W2:Y:S02]  /*26230*/  @!P3 SYNCS.PHASECHK.TRANS64 P3, [R12+URZ+0x344f0], R159 ;  /* 0x0344f09f0c00b5a7 */ /* 0x000ea4000806007f */
[----:B--2---:R-:W-:Y:S05]  /*26240*/  @!P3 BRA `(.L_x_78) ;  /* 0xfffffffc00ecb947 */ /* 0x004fea000383ffff */
[----:B------:R-:W-:Y:S05]  /*26250*/  BRA `(.L_x_546) ;  /* 0xfffffec000207947 */ /* 0x000fea000383ffff */
.L_x_83:
[----:B-1----:R-:W-:-:S04]  /*26260*/  IMAD.U32 R12, RZ, RZ, UR47 ;  /* 0x0000002fff0c7e24 */ /* 0x002fc8000f8e00ff */
[----:B------:R1:W2:Y:S03]  /*26270*/  SYNCS.PHASECHK.TRANS64.TRYWAIT P3, [R12+URZ+0x344f8], R159 ;  /* 0x0344f89f0c0075a7 */ /* 0x0002a6000806017f */
[----:B--2---:R-:W-:Y:S05]  /*26280*/  @!P3 NANOSLEEP.SYNCS 0x989680 ;  /* 0x009896800000b95d */ /* 0x004fea0003900000 */
[----:B------:R-:W2:Y:S02]  /*26290*/  @!P3 SYNCS.PHASECHK.TRANS64 P3, [R12+URZ+0x344f8], R159 ;  /* 0x0344f89f0c00b5a7 */ /* 0x000ea4000806007f */
[----:B--2---:R-:W-:Y:S05]  /*262a0*/  @!P3 BRA `(.L_x_83) ;  /* 0xfffffffc00ecb947 */ /* 0x004fea000383ffff */
[----:B------:R-:W-:Y:S05]  /*262b0*/  BRA `(.L_x_547) ;  /* 0xfffffec400a87947 */ /* 0x000fea000383ffff */
.L_x_88:
[----:B-1----:R-:W-:-:S04]  /*262c0*/  MOV R12, UR47 ;  /* 0x0000002f000c7c02 */ /* 0x002fc80008000f00 */
[----:B------:R1:W2:Y:S03]  /*262d0*/  SYNCS.PHASECHK.TRANS64.TRYWAIT P3, [R12+URZ+0x344e0], R25 ;  /* 0x0344e0190c0075a7 */ /* 0x0002a6000806017f */
[----:B--2---:R-:W-:Y:S05]  /*262e0*/  @!P3 NANOSLEEP.SYNCS 0x989680 ;  /* 0x009896800000b95d */ /* 0x004fea0003900000 */
[----:B------:R-:W2:Y:S02]  /*262f0*/  @!P3 SYNCS.PHASECHK.TRANS64 P3, [R12+URZ+0x344e0], R25 ;  /* 0x0344e0190c00b5a7 */ /* 0x000ea4000806007f */
[----:B--2---:R-:W-:Y:S05]  /*26300*/  @!P3 BRA `(.L_x_88) ;  /* 0xfffffffc00ecb947 */ /* 0x004fea000383ffff */
[----:B------:R-:W-:Y:S05]  /*26310*/  BRA `(.L_x_548) ;  /* 0xfffffec800f87947 */ /* 0x000fea000383ffff */
.L_x_93:
[----:B-1----:R-:W-:-:S04]  /*26320*/  MOV R12, UR47 ;  /* 0x0000002f000c7c02 */ /* 0x002fc80008000f00 */
[----:B------:R1:W2:Y:S03]  /*26330*/  SYNCS.PHASECHK.TRANS64.TRYWAIT P3, [R12+URZ+0x344e8], R25 ;  /* 0x0344e8190c0075a7 */ /* 0x0002a6000806017f */
[----:B--2---:R-:W-:Y:S05]  /*26340*/  @!P3 NANOSLEEP.SYNCS 0x989680 ;  /* 0x009896800000b95d */ /* 0x004fea0003900000 */
[----:B------:R-:W2:Y:S02]  /*26350*/  @!P3 SYNCS.PHASECHK.TRANS64 P3, [R12+URZ+0x344e8], R25 ;  /* 0x0344e8190c00b5a7 */ /* 0x000ea4000806007f */
[----:B--2---:R-:W-:Y:S05]  /*26360*/  @!P3 BRA `(.L_x_93) ;  /* 0xfffffffc00ecb947 */ /* 0x004fea000383ffff */
[----:B------:R-:W-:Y:S05]  /*26370*/  BRA `(.L_x_549) ;  /* 0xfffffed000807947 */ /* 0x000fea000383ffff */
.L_x_98:
[----:B-1----:R-:W-:-:S04]  /*26380*/  MOV R12, UR47 ;  /* 0x0000002f000c7c02 */ /* 0x002fc80008000f00 */
[----:B------:R1:W2:Y:S03]  /*26390*/  SYNCS.PHASECHK.TRANS64.TRYWAIT P3, [R12+URZ+0x344f0], R25 ;  /* 0x0344f0190c0075a7 */ /* 0x0002a6000806017f */
[----:B--2---:R-:W-:Y:S05]  /*263a0*/  @!P3 NANOSLEEP.SYNCS 0x989680 ;  /* 0x009896800000b95d */ /* 0x004fea0003900000 */
[----:B------:R-:W2:Y:S02]  /*263b0*/  @!P3 SYNCS.PHASECHK.TRANS64 P3, [R12+URZ+0x344f0], R25 ;  /* 0x0344f0190c00b5a7 */ /* 0x000ea4000806007f */
[----:B--2---:R-:W-:Y:S05]  /*263c0*/  @!P3 BRA `(.L_x_98) ;  /* 0xfffffffc00ecb947 */ /* 0x004fea000383ffff */
[----:B------:R-:W-:Y:S05]  /*263d0*/  BRA `(.L_x_550) ;  /* 0xfffffed800007947 */ /* 0x000fea000383ffff */
.L_x_103:
[----:B-1----:R-:W-:-:S04]  /*263e0*/  MOV R12, UR47 ;  /* 0x0000002f000c7c02 */ /* 0x002fc80008000f00 */
[----:B------:R1:W2:Y:S03]  /*263f0*/  SYNCS.PHASECHK.TRANS64.TRYWAIT P3, [R12+URZ+0x344f8], R25 ;  /* 0x0344f8190c0075a7 */ /* 0x0002a6000806017f */
[----:B--2---:R-:W-:Y:S05]  /*26400*/  @!P3 NANOSLEEP.SYNCS 0x989680 ;  /* 0x009896800000b95d */ /* 0x004fea0003900000 */
[----:B------:R-:W2:Y:S02]  /*26410*/  @!P3 SYNCS.PHASECHK.TRANS64 P3, [R12+URZ+0x344f8], R25 ;  /* 0x0344f8190c00b5a7 */ /* 0x000ea4000806007f */
[----:B--2---:R-:W-:Y:S05]  /*26420*/  @!P3 BRA `(.L_x_103) ;  /* 0xfffffffc00ecb947 */ /* 0x004fea000383ffff */
[----:B------:R-:W-:Y:S05]  /*26430*/  BRA `(.L_x_551) ;  /* 0xfffffedc00807947 */ /* 0x000fea000383ffff */
.L_x_108:
[----:B-1----:R-:W-:-:S04]  /*26440*/  MOV R12, UR47 ;  /* 0x0000002f000c7c02 */ /* 0x002fc80008000f00 */
[----:B------:R1:W2:Y:S03]  /*26450*/  SYNCS.PHASECHK.TRANS64.TRYWAIT P3, [R12+URZ+0x344e0], R159 ;  /* 0x0344e09f0c0075a7 */ /* 0x0002a6000806017f */
[----:B--2---:R-:W-:Y:S05]  /*26460*/  @!P3 NANOSLEEP.SYNCS 0x989680 ;  /* 0x009896800000b95d */ /* 0x004fea0003900000 */
[----:B------:R-:W2:Y:S02]  /*26470*/  @!P3 SYNCS.PHASECHK.TRANS64 P3, [R12+URZ+0x344e0], R159 ;  /* 0x0344e09f0c00b5a7 */ /* 0x000ea4000806007f */
[----:B--2---:R-:W-:Y:S05]  /*26480*/  @!P3 BRA `(.L_x_108) ;  /* 0xfffffffc00ecb947 */ /* 0x004fea000383ffff */
[----:B------:R-:W-:Y:S05]  /*26490*/  BRA `(.L_x_552) ;  /* 0xfffffee000c07947 */ /* 0x000fea000383ffff */
.L_x_113:
[----:B-1----:R-:W-:-:S04]  /*264a0*/  MOV R12, UR47 ;  /* 0x0000002f000c7c02 */ /* 0x002fc80008000f00 */
[----:B------:R1:W2:Y:S03]  /*264b0*/  SYNCS.PHASECHK.TRANS64.TRYWAIT P3, [R12+URZ+0x344e8], R159 ;  /* 0x0344e89f0c0075a7 */ /* 0x0002a6000806017f */
[----:B--2---:R-:W-:Y:S05]  /*264c0*/  @!P3 NANOSLEEP.SYNCS 0x989680 ;  /* 0x009896800000b95d */ /* 0x004fea0003900000 */
[----:B------:R-:W2:Y:S02]  /*264d0*/  @!P3 SYNCS.PHASECHK.TRANS64 P3, [R12+URZ+0x344e8], R159 ;  /* 0x0344e89f0c00b5a7 */ /* 0x000ea4000806007f */
[----:B--2---:R-:W-:Y:S05]  /*264e0*/  @!P3 BRA `(.L_x_113) ;  /* 0xfffffffc00ecb947 */ /* 0x004fea000383ffff */
[----:B------:R-:W-:Y:S05]  /*264f0*/  BRA `(.L_x_553) ;  /* 0xfffffee800407947 */ /* 0x000fea000383ffff */
.L_x_118:
[----:B-1----:R-:W-:-:S04]  /*26500*/  MOV R12, UR47 ;  /* 0x0000002f000c7c02 */ /* 0x002fc80008000f00 */
[----:B------:R1:W2:Y:S03]  /*26510*/  SYNCS.PHASECHK.TRANS64.TRYWAIT P3, [R12+URZ+0x344f0], R159 ;  /* 0x0344f09f0c0075a7 */ /* 0x0002a6000806017f */
[----:B--2---:R-:W-:Y:S05]  /*26520*/  @!P3 NANOSLEEP.SYNCS 0x989680 ;  /* 0x009896800000b95d */ /* 0x004fea0003900000 */
[----:B------:R-:W2:Y:S02]  /*26530*/  @!P3 SYNCS.PHASECHK.TRANS64 P3, [R12+URZ+0x344f0], R159 ;  /* 0x0344f09f0c00b5a7 */ /* 0x000ea4000806007f */
[----:B--2---:R-:W-:Y:S05]  /*26540*/  @!P3 BRA `(.L_x_118) ;  /* 0xfffffffc00ecb947 */ /* 0x004fea000383ffff */
[----:B------:R-:W-:Y:S05]  /*26550*/  BRA `(.L_x_554) ;  /* 0xfffffeec00c07947 */ /* 0x000fea000383ffff */
.L_x_123:
[----:B-1----:R-:W-:-:S04]  /*26560*/  MOV R12, UR47 ;  /* 0x0000002f000c7c02 */ /* 0x002fc80008000f00 */
[----:B------:R1:W2:Y:S03]  /*26570*/  SYNCS.PHASECHK.TRANS64.TRYWAIT P3, [R12+URZ+0x344f8], R159 ;  /* 0x0344f89f0c0075a7 */ /* 0x0002a6000806017f */
[----:B--2---:R-:W-:Y:S05]  /*26580*/  @!P3 NANOSLEEP.SYNCS 0x989680 ;  /* 0x009896800000b95d */ /* 0x004fea0003900000 */
[----:B------:R-:W2:Y:S02]  /*26590*/  @!P3 SYNCS.PHASECHK.TRANS64 P3, [R12+URZ+0x344f8], R159 ;  /* 0x0344f89f0c00b5a7 */ /* 0x000ea4000806007f */
[----:B--2---:R-:W-:Y:S05]  /*265a0*/  @!P3 BRA `(.L_x_123) ;  /* 0xfffffffc00ecb947 */ /* 0x004fea000383ffff */
[----:B------:R-:W-:Y:S05]  /*265b0*/  BRA `(.L_x_555) ;  /* 0xfffffef400407947 */ /* 0x000fea000383ffff */
.L_x_128:
[----:B-1----:R-:W-:-:S04]  /*265c0*/  IMAD.U32 R12, RZ, RZ, UR47 ;  /* 0x0000002fff0c7e24 */ /* 0x002fc8000f8e00ff */
[----:B------:R1:W2:Y:S03]  /*265d0*/  SYNCS.PHASECHK.TRANS64.TRYWAIT P3, [R12+URZ+0x344e0], R25 ;  /* 0x0344e0190c0075a7 */ /* 0x0002a6000806017f */
[----:B--2---:R-:W-:Y:S05]  /*265e0*/  @!P3 NANOSLEEP.SYNCS 0x989680 ;  /* 0x009896800000b95d */ /* 0x004fea0003900000 */
[----:B------:R-:W2:Y:S02]  /*265f0*/  @!P3 SYNCS.PHASECHK.TRANS64 P3, [R12+URZ+0x344e0], R25 ;  /* 0x0344e0190c00b5a7 */ /* 0x000ea4000806007f */
[----:B--2---:R-:W-:Y:S05]  /*26600*/  @!P3 BRA `(.L_x_128) ;  /* 0xfffffffc00ecb947 */ /* 0x004fea000383ffff */
[----:B------:R-:W-:Y:S05]  /*26610*/  BRA `(.L_x_556) ;  /* 0xfffffef800807947 */ /* 0x000fea000383ffff */
.L_x_133:
[----:B-1----:R-:W-:-:S04]  /*26620*/  MOV R12, UR47 ;  /* 0x0000002f000c7c02 */ /* 0x002fc80008000f00 */
[----:B------:R1:W2:Y:S03]  /*26630*/  SYNCS.PHASECHK.TRANS64.TRYWAIT P3, [R12+URZ+0x344e8], R25 ;  /* 0x0344e8190c0075a7 */ /* 0x0002a6000806017f */
[----:B--2---:R-:W-:Y:S05]  /*26640*/  @!P3 NANOSLEEP.SYNCS 0x989680 ;  /* 0x009896800000b95d */ /* 0x004fea0003900000 */
[----:B------:R-:W2:Y:S02]  /*26650*/  @!P3 SYNCS.PHASECHK.TRANS64 P3, [R12+URZ+0x344e8], R25 ;  /* 0x0344e8190c00b5a7 */ /* 0x000ea4000806007f */
[----:B--2---:R-:W-:Y:S05]  /*26660*/  @!P3 BRA `(.L_x_133) ;  /* 0xfffffffc00ecb947 */ /* 0x004fea000383ffff */
[----:B------:R-:W-:Y:S05]  /*26670*/  BRA `(.L_x_557) ;  /* 0xffffff0000007947 */ /* 0x000fea000383ffff */
.L_x_138:
[----:B-1----:R-:W-:-:S04]  /*26680*/  MOV R12, UR47 ;  /* 0x0000002f000c7c02 */ /* 0x002fc80008000f00 */
[----:B------:R1:W2:Y:S03]  /*26690*/  SYNCS.PHASECHK.TRANS64.TRYWAIT P3, [R12+URZ+0x344f0], R25 ;  /* 0x0344f0190c0075a7 */ /* 0x0002a6000806017f */
[----:B--2---:R-:W-:Y:S05]  /*266a0*/  @!P3 NANOSLEEP.SYNCS 0x989680 ;  /* 0x009896800000b95d */ /* 0x004fea0003900000 */
[----:B------:R-:W2:Y:S02]  /*266b0*/  @!P3 SYNCS.PHASECHK.TRANS64 P3, [R12+URZ+0x344f0], R25 ;  /* 0x0344f0190c00b5a7 */ /* 0x000ea4000806007f */
[----:B--2---:R-:W-:Y:S05]  /*266c0*/  @!P3 BRA `(.L_x_138) ;  /* 0xfffffffc00ecb947 */ /* 0x004fea000383ffff */
[----:B------:R-:W-:Y:S05]  /*266d0*/  BRA `(.L_x_558) ;  /* 0xffffff0400807947 */ /* 0x000fea000383ffff */
.L_x_143:
[----:B-1----:R-:W-:-:S04]  /*266e0*/  MOV R12, UR47 ;  /* 0x0000002f000c7c02 */ /* 0x002fc80008000f00 */
[----:B------:R1:W2:Y:S03]  /*266f0*/  SYNCS.PHASECHK.TRANS64.TRYWAIT P3, [R12+URZ+0x344f8], R25 ;  /* 0x0344f8190c0075a7 */ /* 0x0002a6000806017f */
[----:B--2---:R-:W-:Y:S05]  /*26700*/  @!P3 NANOSLEEP.SYNCS 0x989680 ;  /* 0x009896800000b95d */ /* 0x004fea0003900000 */
[----:B------:R-:W2:Y:S02]  /*26710*/  @!P3 SYNCS.PHASECHK.TRANS64 P3, [R12+URZ+0x344f8], R25 ;  /* 0x0344f8190c00b5a7 */ /* 0x000ea4000806007f */
[----:B--2---:R-:W-:Y:S05]  /*26720*/  @!P3 BRA `(.L_x_143) ;  /* 0xfffffffc00ecb947 */ /* 0x004fea000383ffff */
[----:B------:R-:W-:Y:S05]  /*26730*/  BRA `(.L_x_559) ;  /* 0xffffff0c00007947 */ /* 0x000fea000383ffff */
.L_x_148:
[----:B-1----:R-:W-:-:S04]  /*26740*/  MOV R12, UR47 ;  /* 0x0000002f000c7c02 */ /* 0x002fc80008000f00 */
[----:B------:R1:W2:Y:S03]  /*26750*/  SYNCS.PHASECHK.TRANS64.TRYWAIT P3, [R12+URZ+0x344e0], R159 ;  /* 0x0344e09f0c0075a7 */ /* 0x0002a6000806017f */
[----:B--2---:R-:W-:Y:S05]  /*26760*/  @!P3 NANOSLEEP.SYNCS 0x989680 ;  /* 0x009896800000b95d */ /* 0x004fea0003900000 */
[----:B------:R-:W2:Y:S02]  /*26770*/  @!P3 SYNCS.PHASECHK.TRANS64 P3, [R12+URZ+0x344e0], R159 ;  /* 0x0344e09f0c00b5a7 */ /* 0x000ea4000806007f */
[----:B--2---:R-:W-:Y:S05]  /*26780*/  @!P3 BRA `(.L_x_148) ;  /* 0xfffffffc00ecb947 */ /* 0x004fea000383ffff */
[----:B------:R-:W-:Y:S05]  /*26790*/  BRA `(.L_x_560) ;  /* 0xffffff1000407947 */ /* 0x000fea000383ffff */
.L_x_153:
[----:B-1----:R-:W-:-:S04]  /*267a0*/  MOV R12, UR47 ;  /* 0x0000002f000c7c02 */ /* 0x002fc80008000f00 */
[----:B------:R1:W2:Y:S03]  /*267b0*/  SYNCS.PHASECHK.TRANS64.TRYWAIT P3, [R12+URZ+0x344e8], R159 ;  /* 0x0344e89f0c0075a7 */ /* 0x0002a6000806017f */
[----:B--2---:R-:W-:Y:S05]  /*267c0*/  @!P3 NANOSLEEP.SYNCS 0x989680 ;  /* 0x009896800000b95d */ /* 0x004fea0003900000 */
[----:B------:R-:W2:Y:S02]  /*267d0*/  @!P3 SYNCS.PHASECHK.TRANS64 P3, [R12+URZ+0x344e8], R159 ;  /* 0x0344e89f0c00b5a7 */ /* 0x000ea4000806007f */
[----:B--2---:R-:W-:Y:S05]  /*267e0*/  @!P3 BRA `(.L_x_153) ;  /* 0xfffffffc00ecb947 */ /* 0x004fea000383ffff */
[----:B------:R-:W-:Y:S05]  /*267f0*/  BRA `(.L_x_561) ;  /* 0xffffff1400c07947 */ /* 0x000fea000383ffff */
.L_x_158:
[----:B-1----:R-:W-:-:S04]  /*26800*/  MOV R12, UR47 ;  /* 0x0000002f000c7c02 */ /* 0x002fc80008000f00 */
[----:B------:R1:W2:Y:S03]  /*26810*/  SYNCS.PHASECHK.TRANS64.TRYWAIT P3, [R12+URZ+0x344f0], R159 ;  /* 0x0344f09f0c0075a7 */ /* 0x0002a6000806017f */
[----:B--2---:R-:W-:Y:S05]  /*26820*/  @!P3 NANOSLEEP.SYNCS 0x989680 ;  /* 0x009896800000b95d */ /* 0x004fea0003900000 */
[----:B------:R-:W2:Y:S02]  /*26830*/  @!P3 SYNCS.PHASECHK.TRANS64 P3, [R12+URZ+0x344f0], R159 ;  /* 0x0344f09f0c00b5a7 */ /* 0x000ea4000806007f */
[----:B--2---:R-:W-:Y:S05]  /*26840*/  @!P3 BRA `(.L_x_158) ;  /* 0xfffffffc00ecb947 */ /* 0x004fea000383ffff */
[----:B------:R-:W-:Y:S05]  /*26850*/  BRA `(.L_x_562) ;  /* 0xffffff1c00407947 */ /* 0x000fea000383ffff */
.L_x_163:
[----:B-1----:R-:W-:-:S04]  /*26860*/  MOV R12, UR47 ;  /* 0x0000002f000c7c02 */ /* 0x002fc80008000f00 */
[----:B------:R1:W2:Y:S03]  /*26870*/  SYNCS.PHASECHK.TRANS64.TRYWAIT P3, [R12+URZ+0x344f8], R159 ;  /* 0x0344f89f0c0075a7 */ /* 0x0002a6000806017f */
[----:B--2---:R-:W-:Y:S05]  /*26880*/  @!P3 NANOSLEEP.SYNCS 0x989680 ;  /* 0x009896800000b95d */ /* 0x004fea0003900000 */
[----:B------:R-:W2:Y:S02]  /*26890*/  @!P3 SYNCS.PHASECHK.TRANS64 P3, [R12+URZ+0x344f8], R159 ;  /* 0x0344f89f0c00b5a7 */ /* 0x000ea4000806007f */
[----:B--2---:R-:W-:Y:S05]  /*268a0*/  @!P3 BRA `(.L_x_163) ;  /* 0xfffffffc00ecb947 */ /* 0x004fea000383ffff */
[----:B------:R-:W-:Y:S05]  /*268b0*/  BRA `(.L_x_563) ;  /* 0xffffff2000c07947 */ /* 0x000fea000383ffff */
.L_x_168:
[----:B-1----:R-:W-:-:S04]  /*268c0*/  MOV R12, UR47 ;  /* 0x0000002f000c7c02 */ /* 0x002fc80008000f00 */
[----:B------:R1:W2:Y:S03]  /*268d0*/  SYNCS.PHASECHK.TRANS64.TRYWAIT P3, [R12+URZ+0x344e0], R25 ;  /* 0x0344e0190c0075a7 */ /* 0x0002a6000806017f */
[----:B--2---:R-:W-:Y:S05]  /*268e0*/  @!P3 NANOSLEEP.SYNCS 0x989680 ;  /* 0x009896800000b95d */ /* 0x004fea0003900000 */
[----:B------:R-:W2:Y:S02]  /*268f0*/  @!P3 SYNCS.PHASECHK.TRANS64 P3, [R12+URZ+0x344e0], R25 ;  /* 0x0344e0190c00b5a7 */ /* 0x000ea4000806007f */
[----:B--2---:R-:W-:Y:S05]  /*26900*/  @!P3 BRA `(.L_x_168) ;  /* 0xfffffffc00ecb947 */ /* 0x004fea000383ffff */
[----:B------:R-:W-:Y:S05]  /*26910*/  BRA `(.L_x_564) ;  /* 0xffffff2800007947 */ /* 0x000fea000383ffff */
.L_x_173:
[----:B-1----:R-:W-:-:S04]  /*26920*/  IMAD.U32 R12, RZ, RZ, UR47 ;  /* 0x0000002fff0c7e24 */ /* 0x002fc8000f8e00ff */
[----:B------:R1:W2:Y:S03]  /*26930*/  SYNCS.PHASECHK.TRANS64.TRYWAIT P3, [R12+URZ+0x344e8], R25 ;  /* 0x0344e8190c0075a7 */ /* 0x0002a6000806017f */
[----:B--2---:R-:W-:Y:S05]  /*26940*/  @!P3 NANOSLEEP.SYNCS 0x989680 ;  /* 0x009896800000b95d */ /* 0x004fea0003900000 */
[----:B------:R-:W2:Y:S02]  /*26950*/  @!P3 SYNCS.PHASECHK.TRANS64 P3, [R12+URZ+0x344e8], R25 ;  /* 0x0344e8190c00b5a7 */ /* 0x000ea4000806007f */
[----:B--2---:R-:W-:Y:S05]  /*26960*/  @!P3 BRA `(.L_x_173) ;  /* 0xfffffffc00ecb947 */ /* 0x004fea000383ffff */
[----:B------:R-:W-:Y:S05]  /*26970*/  BRA `(.L_x_565) ;  /* 0xffffff2c00807947 */ /* 0x000fea000383ffff */
.L_x_178:
[----:B-1----:R-:W-:-:S04]  /*26980*/  MOV R12, UR47 ;  /* 0x0000002f000c7c02 */ /* 0x002fc80008000f00 */
[----:B------:R1:W2:Y:S03]  /*26990*/  SYNCS.PHASECHK.TRANS64.TRYWAIT P3, [R12+URZ+0x344f0], R25 ;  /* 0x0344f0190c0075a7 */ /* 0x0002a6000806017f */
[----:B--2---:R-:W-:Y:S05]  /*269a0*/  @!P3 NANOSLEEP.SYNCS 0x989680 ;  /* 0x009896800000b95d */ /* 0x004fea0003900000 */
[----:B------:R-:W2:Y:S02]  /*269b0*/  @!P3 SYNCS.PHASECHK.TRANS64 P3, [R12+URZ+0x344f0], R25 ;  /* 0x0344f0190c00b5a7 */ /* 0x000ea4000806007f */
[----:B--2---:R-:W-:Y:S05]  /*269c0*/  @!P3 BRA `(.L_x_178) ;  /* 0xfffffffc00ecb947 */ /* 0x004fea000383ffff */
[----:B------:R-:W-:Y:S05]  /*269d0*/  BRA `(.L_x_566) ;  /* 0xffffff3400007947 */ /* 0x000fea000383ffff */
.L_x_183:
[----:B-1----:R-:W-:-:S04]  /*269e0*/  MOV R12, UR47 ;  /* 0x0000002f000c7c02 */ /* 0x002fc80008000f00 */
[----:B------:R1:W2:Y:S03]  /*269f0*/  SYNCS.PHASECHK.TRANS64.TRYWAIT P3, [R12+URZ+0x344f8], R25 ;  /* 0x0344f8190c0075a7 */ /* 0x0002a6000806017f */
[----:B--2---:R-:W-:Y:S05]  /*26a00*/  @!P3 NANOSLEEP.SYNCS 0x989680 ;  /* 0x009896800000b95d */ /* 0x004fea0003900000 */
[----:B------:R-:W2:Y:S02]  /*26a10*/  @!P3 SYNCS.PHASECHK.TRANS64 P3, [R12+URZ+0x344f8], R25 ;  /* 0x0344f8190c00b5a7 */ /* 0x000ea4000806007f */
[----:B--2---:R-:W-:Y:S05]  /*26a20*/  @!P3 BRA `(.L_x_183) ;  /* 0xfffffffc00ecb947 */ /* 0x004fea000383ffff */
[----:B------:R-:W-:Y:S05]  /*26a30*/  BRA `(.L_x_567) ;  /* 0xffffff3800807947 */ /* 0x000fea000383ffff */
.L_x_188:
[----:B-1----:R-:W-:-:S04]  /*26a40*/  MOV R12, UR47 ;  /* 0x0000002f000c7c02 */ /* 0x002fc80008000f00 */
[----:B------:R1:W2:Y:S03]  /*26a50*/  SYNCS.PHASECHK.TRANS64.TRYWAIT P3, [R12+URZ+0x344e0], R159 ;  /* 0x0344e09f0c0075a7 */ /* 0x0002a6000806017f */
[----:B--2---:R-:W-:Y:S05]  /*26a60*/  @!P3 NANOSLEEP.SYNCS 0x989680 ;  /* 0x009896800000b95d */ /* 0x004fea0003900000 */
[----:B------:R-:W2:Y:S02]  /*26a70*/  @!P3 SYNCS.PHASECHK.TRANS64 P3, [R12+URZ+0x344e0], R159 ;  /* 0x0344e09f0c00b5a7 */ /* 0x000ea4000806007f */
[----:B--2---:R-:W-:Y:S05]  /*26a80*/  @!P3 BRA `(.L_x_188) ;  /* 0xfffffffc00ecb947 */ /* 0x004fea000383ffff */
[----:B------:R-:W-:Y:S05]  /*26a90*/  BRA `(.L_x_568) ;  /* 0xffffff3c00c07947 */ /* 0x000fea000383ffff */
.L_x_193:
[----:B-1----:R-:W-:-:S04]  /*26aa0*/  MOV R12, UR47 ;  /* 0x0000002f000c7c02 */ /* 0x002fc80008000f00 */
[----:B------:R1:W2:Y:S03]  /*26ab0*/  SYNCS.PHASECHK.TRANS64.TRYWAIT P3, [R12+URZ+0x344e8], R159 ;  /* 0x0344e89f0c0075a7 */ /* 0x0002a6000806017f */
[----:B--2---:R-:W-:Y:S05]  /*26ac0*/  @!P3 NANOSLEEP.SYNCS 0x989680 ;  /* 0x009896800000b95d */ /* 0x004fea0003900000 */
[----:B------:R-:W2:Y:S02]  /*26ad0*/  @!P3 SYNCS.PHASECHK.TRANS64 P3, [R12+URZ+0x344e8], R159 ;  /* 0x0344e89f0c00b5a7 */ /* 0x000ea4000806007f */
[----:B--2---:R-:W-:Y:S05]  /*26ae0*/  @!P3 BRA `(.L_x_193) ;  /* 0xfffffffc00ecb947 */ /* 0x004fea000383ffff */
[----:B------:R-:W-:Y:S05]  /*26af0*/  BRA `(.L_x_569) ;  /* 0xffffff4400407947 */ /* 0x000fea000383ffff */
.L_x_198:
[----:B-1----:R-:W-:-:S04]  /*26b00*/  MOV R12, UR47 ;  /* 0x0000002f000c7c02 */ /* 0x002fc80008000f00 */
[----:B------:R1:W2:Y:S03]  /*26b10*/  SYNCS.PHASECHK.TRANS64.TRYWAIT P3, [R12+URZ+0x344f0], R159 ;  /* 0x0344f09f0c0075a7 */ /* 0x0002a6000806017f */
[----:B--2---:R-:W-:Y:S05]  /*26b20*/  @!P3 NANOSLEEP.SYNCS 0x989680 ;  /* 0x009896800000b95d */ /* 0x004fea0003900000 */
[----:B------:R-:W2:Y:S02]  /*26b30*/  @!P3 SYNCS.PHASECHK.TRANS64 P3, [R12+URZ+0x344f0], R159 ;  /* 0x0344f09f0c00b5a7 */ /* 0x000ea4000806007f */
[----:B--2---:R-:W-:Y:S05]  /*26b40*/  @!P3 BRA `(.L_x_198) ;  /* 0xfffffffc00ecb947 */ /* 0x004fea000383ffff */
[----:B------:R-:W-:Y:S05]  /*26b50*/  BRA `(.L_x_570) ;  /* 0xffffff4800c07947 */ /* 0x000fea000383ffff */
.L_x_203:
[----:B-1----:R-:W-:-:S04]  /*26b60*/  MOV R12, UR47 ;  /* 0x0000002f000c7c02 */ /* 0x002fc80008000f00 */
[----:B------:R1:W2:Y:S03]  /*26b70*/  SYNCS.PHASECHK.TRANS64.TRYWAIT P3, [R12+URZ+0x344f8], R159 ;  /* 0x0344f89f0c0075a7 */ /* 0x0002a6000806017f */
[----:B--2---:R-:W-:Y:S05]  /*26b80*/  @!P3 NANOSLEEP.SYNCS 0x989680 ;  /* 0x009896800000b95d */ /* 0x004fea0003900000 */
[----:B------:R-:W2:Y:S02]  /*26b90*/  @!P3 SYNCS.PHASECHK.TRANS64 P3, [R12+URZ+0x344f8], R159 ;  /* 0x0344f89f0c00b5a7 */ /* 0x000ea4000806007f */
[----:B--2---:R-:W-:Y:S05]  /*26ba0*/  @!P3 BRA `(.L_x_203) ;  /* 0xfffffffc00ecb947 */ /* 0x004fea000383ffff */
[----:B------:R-:W-:Y:S05]  /*26bb0*/  BRA `(.L_x_571) ;  /* 0xffffff5000407947 */ /* 0x000fea000383ffff */
.L_x_208:
[----:B-1----:R-:W-:-:S04]  /*26bc0*/  MOV R12, UR47 ;  /* 0x0000002f000c7c02 */ /* 0x002fc80008000f00 */
[----:B------:R1:W2:Y:S03]  /*26bd0*/  SYNCS.PHASECHK.TRANS64.TRYWAIT P3, [R12+URZ+0x344e0], R25 ;  /* 0x0344e0190c0075a7 */ /* 0x0002a6000806017f */
[----:B--2---:R-:W-:Y:S05]  /*26be0*/  @!P3 NANOSLEEP.SYNCS 0x989680 ;  /* 0x009896800000b95d */ /* 0x004fea0003900000 */
[----:B------:R-:W2:Y:S02]  /*26bf0*/  @!P3 SYNCS.PHASECHK.TRANS64 P3, [R12+URZ+0x344e0], R25 ;  /* 0x0344e0190c00b5a7 */ /* 0x000ea4000806007f */
[----:B--2---:R-:W-:Y:S05]  /*26c00*/  @!P3 BRA `(.L_x_208) ;  /* 0xfffffffc00ecb947 */ /* 0x004fea000383ffff */
[----:B------:R-:W-:Y:S05]  /*26c10*/  BRA `(.L_x_572) ;  /* 0xffffff5400807947 */ /* 0x000fea000383ffff */
.L_x_213:
[----:B-1----:R-:W-:-:S04]  /*26c20*/  MOV R12, UR47 ;  /* 0x0000002f000c7c02 */ /* 0x002fc80008000f00 */
[----:B------:R1:W2:Y:S03]  /*26c30*/  SYNCS.PHASECHK.TRANS64.TRYWAIT P3, [R12+URZ+0x344e8], R25 ;  /* 0x0344e8190c0075a7 */ /* 0x0002a6000806017f */
[----:B--2---:R-:W-:Y:S05]  /*26c40*/  @!P3 NANOSLEEP.SYNCS 0x989680 ;  /* 0x009896800000b95d */ /* 0x004fea0003900000 */
[----:B------:R-:W2:Y:S02]  /*26c50*/  @!P3 SYNCS.PHASECHK.TRANS64 P3, [R12+URZ+0x344e8], R25 ;  /* 0x0344e8190c00b5a7 */ /* 0x000ea4000806007f */
[----:B--2---:R-:W-:Y:S05]  /*26c60*/  @!P3 BRA `(.L_x_213) ;  /* 0xfffffffc00ecb947 */ /* 0x004fea000383ffff */
[----:B------:R-:W-:Y:S05]  /*26c70*/  BRA `(.L_x_573) ;  /* 0xffffff5c00007947 */ /* 0x000fea000383ffff */
.L_x_218:
[----:B-1----:R-:W-:-:S04]  /*26c80*/  IMAD.U32 R12, RZ, RZ, UR47 ;  /* 0x0000002fff0c7e24 */ /* 0x002fc8000f8e00ff */
[----:B------:R1:W2:Y:S03]  /*26c90*/  SYNCS.PHASECHK.TRANS64.TRYWAIT P3, [R12+URZ+0x344f0], R25 ;  /* 0x0344f0190c0075a7 */ /* 0x0002a6000806017f */
[----:B--2---:R-:W-:Y:S05]  /*26ca0*/  @!P3 NANOSLEEP.SYNCS 0x989680 ;  /* 0x009896800000b95d */ /* 0x004fea0003900000 */
[----:B------:R-:W2:Y:S02]  /*26cb0*/  @!P3 SYNCS.PHASECHK.TRANS64 P3, [R12+URZ+0x344f0], R25 ;  /* 0x0344f0190c00b5a7 */ /* 0x000ea4000806007f */
[----:B--2---:R-:W-:Y:S05]  /*26cc0*/  @!P3 BRA `(.L_x_218) ;  /* 0xfffffffc00ecb947 */ /* 0x004fea000383ffff */
[----:B------:R-:W-:Y:S05]  /*26cd0*/  BRA `(.L_x_574) ;  /* 0xffffff6000807947 */ /* 0x000fea000383ffff */
.L_x_223:
[----:B-1----:R-:W-:-:S04]  /*26ce0*/  MOV R12, UR47 ;  /* 0x0000002f000c7c02 */ /* 0x002fc80008000f00 */
[----:B------:R1:W2:Y:S03]  /*26cf0*/  SYNCS.PHASECHK.TRANS64.TRYWAIT P3, [R12+URZ+0x344f8], R25 ;  /* 0x0344f8190c0075a7 */ /* 0x0002a6000806017f */
[----:B--2---:R-:W-:Y:S05]  /*26d00*/  @!P3 NANOSLEEP.SYNCS 0x989680 ;  /* 0x009896800000b95d */ /* 0x004fea0003900000 */
[----:B------:R-:W2:Y:S02]  /*26d10*/  @!P3 SYNCS.PHASECHK.TRANS64 P3, [R12+URZ+0x344f8], R25 ;  /* 0x0344f8190c00b5a7 */ /* 0x000ea4000806007f */
[----:B--2---:R-:W-:Y:S05]  /*26d20*/  @!P3 BRA `(.L_x_223) ;  /* 0xfffffffc00ecb947 */ /* 0x004fea000383ffff */
[----:B------:R-:W-:Y:S05]  /*26d30*/  BRA `(.L_x_575) ;  /* 0xffffff6800007947 */ /* 0x000fea000383ffff */
.L_x_228:
[----:B-1----:R-:W-:-:S04]  /*26d40*/  MOV R3, UR4 ;  /* 0x0000000400037c02 */ /* 0x002fc80008000f00 */
[----:B------:R1:W2:Y:S03]  /*26d50*/  SYNCS.PHASECHK.TRANS64.TRYWAIT P2, [R3+URZ+0x34400], R0 ;  /* 0x03440000030075a7 */ /* 0x0002a6000804017f */
[----:B--2---:R-:W-:Y:S05]  /*26d60*/  @!P2 NANOSLEEP.SYNCS 0x989680 ;  /* 0x009896800000a95d */ /* 0x004fea0003900000 */
[----:B------:R-:W2:Y:S02]  /*26d70*/  @!P2 SYNCS.PHASECHK.TRANS64 P2, [R3+URZ+0x34400], R0 ;  /* 0x034400000300a5a7 */ /* 0x000ea4000804007f */
[----:B--2---:R-:W-:Y:S05]  /*26d80*/  @!P2 BRA `(.L_x_228) ;  /* 0xfffffffc00eca947 */ /* 0x004fea000383ffff */
[----:B------:R-:W-:Y:S05]  /*26d90*/  BRA `(.L_x_576) ;  /* 0xffffff6c005c7947 */ /* 0x000fea000383ffff */
.L_x_232:
[----:B--2---:R-:W-:-:S04]  /*26da0*/  MOV R3, UR4 ;  /* 0x0000000400037c02 */ /* 0x004fc80008000f00 */
[----:B------:R2:W3:Y:S03]  /*26db0*/  SYNCS.PHASECHK.TRANS64.TRYWAIT P2, [R3+URZ+0x34400], R2 ;  /* 0x03440002030075a7 */ /* 0x0004e6000804017f */
[----:B---3--:R-:W-:Y:S05]  /*26dc0*/  @!P2 NANOSLEEP.SYNCS 0x989680 ;  /* 0x009896800000a95d */ /* 0x008fea0003900000 */
[----:B------:R-:W3:Y:S02]  /*26dd0*/  @!P2 SYNCS.PHASECHK.TRANS64 P2, [R3+URZ+0x34400], R2 ;  /* 0x034400020300a5a7 */ /* 0x000ee4000804007f */
[----:B---3--:R-:W-:Y:S05]  /*26de0*/  @!P2 BRA `(.L_x_232) ;  /* 0xfffffffc00eca947 */ /* 0x008fea000383ffff */
[----:B------:R-:W-:Y:S05]  /*26df0*/  BRA `(.L_x_577) ;  /* 0xffffff7000007947 */ /* 0x000fea000383ffff */
.L_x_250:
[----:B-1----:R-:W-:-:S04]  /*26e00*/  MOV R3, UR4 ;  /* 0x0000000400037c02 */ /* 0x002fc80008000f00 */
[----:B------:R1:W2:Y:S03]  /*26e10*/  SYNCS.PHASECHK.TRANS64.TRYWAIT P0, [R3+URZ+0x34528], R0 ;  /* 0x03452800030075a7 */ /* 0x0002a6000800017f */
[----:B--2---:R-:W-:Y:S05]  /*26e20*/  @!P0 NANOSLEEP.SYNCS 0x989680 ;  /* 0x009896800000895d */ /* 0x004fea0003900000 */
[----:B------:R-:W2:Y:S02]  /*26e30*/  @!P0 SYNCS.PHASECHK.TRANS64 P0, [R3+URZ+0x34528], R0 ;  /* 0x03452800030085a7 */ /* 0x000ea4000800007f */
[----:B--2---:R-:W-:Y:S05]  /*26e40*/  @!P0 BRA `(.L_x_250) ;  /* 0xfffffffc00ec8947 */ /* 0x004fea000383ffff */
[----:B------:R-:W-:Y:S05]  /*26e50*/  BRA `(.L_x_578) ;  /* 0xffffff7c00607947 */ /* 0x000fea000383ffff */
.L_x_252:
[----:B-1----:R-:W-:-:S04]  /*26e60*/  MOV R6, UR6 ;  /* 0x0000000600067c02 */ /* 0x002fc80008000f00 */
[----:B------:R1:W2:Y:S03]  /*26e70*/  SYNCS.PHASECHK.TRANS64.TRYWAIT P0, [R6+URZ+0x34400], R3 ;  /* 0x03440003060075a7 */ /* 0x0002a6000800017f */
[----:B--2---:R-:W-:Y:S05]  /*26e80*/  @!P0 NANOSLEEP.SYNCS 0x989680 ;  /* 0x009896800000895d */ /* 0x004fea0003900000 */
[----:B------:R-:W2:Y:S02]  /*26e90*/  @!P0 SYNCS.PHASECHK.TRANS64 P0, [R6+URZ+0x34400], R3 ;  /* 0x03440003060085a7 */ /* 0x000ea4000800007f */
[----:B--2---:R-:W-:Y:S05]  /*26ea0*/  @!P0 BRA `(.L_x_252) ;  /* 0xfffffffc00ec8947 */ /* 0x004fea000383ffff */
[----:B------:R-:W-:Y:S05]  /*26eb0*/  BRA `(.L_x_579) ;  /* 0xffffff7c008c7947 */ /* 0x000fea000383ffff */
.L_x_258:
[----:B--2---:R-:W-:-:S04]  /*26ec0*/  MOV R3, UR4 ;  /* 0x0000000400037c02 */ /* 0x004fc80008000f00 */
[----:B------:R2:W3:Y:S03]  /*26ed0*/  SYNCS.PHASECHK.TRANS64.TRYWAIT P1, [R3+URZ+0x34500], R8 ;  /* 0x03450008030075a7 */ /* 0x0004e6000802017f */
[----:B---3--:R-:W-:Y:S05]  /*26ee0*/  @!P1 NANOSLEEP.SYNCS 0x989680 ;  /* 0x009896800000995d */ /* 0x008fea0003900000 */
[----:B------:R-:W3:Y:S02]  /*26ef0*/  @!P1 SYNCS.PHASECHK.TRANS64 P1, [R3+URZ+0x34500], R8 ;  /* 0x03450008030095a7 */ /* 0x000ee4000802007f */
[----:B---3--:R-:W-:Y:S05]  /*26f00*/  @!P1 BRA `(.L_x_258) ;  /* 0xfffffffc00ec9947 */ /* 0x008fea000383ffff */
[----:B------:R-:W-:Y:S05]  /*26f10*/  BRA `(.L_x_580) ;  /* 0xffffff8000387947 */ /* 0x000fea000383ffff */
.L_x_264:
[----:B--2---:R-:W-:-:S04]  /*26f20*/  MOV R3, UR4 ;  /* 0x0000000400037c02 */ /* 0x004fc80008000f00 */
[----:B------:R2:W4:Y:S03]  /*26f30*/  SYNCS.PHASECHK.TRANS64.TRYWAIT P1, [R3+URZ+0x34508], R8 ;  /* 0x03450808030075a7 */ /* 0x000526000802017f */
[----:B----4-:R-:W-:Y:S05]  /*26f40*/  @!P1 NANOSLEEP.SYNCS 0x989680 ;  /* 0x009896800000995d */ /* 0x010fea0003900000 */
[----:B------:R-:W4:Y:S02]  /*26f50*/  @!P1 SYNCS.PHASECHK.TRANS64 P1, [R3+URZ+0x34508], R8 ;  /* 0x03450808030095a7 */ /* 0x000f24000802007f */
[----:B----4-:R-:W-:Y:S05]  /*26f60*/  @!P1 BRA `(.L_x_264) ;  /* 0xfffffffc00ec9947 */ /* 0x010fea000383ffff */
[----:B------:R-:W-:Y:S05]  /*26f70*/  BRA `(.L_x_581) ;  /* 0xffffff8000747947 */ /* 0x000fea000383ffff */
.L_x_270:
[----:B-12---:R-:W-:-:S04]  /*26f80*/  MOV R3, UR4 ;  /* 0x0000000400037c02 */ /* 0x006fc80008000f00 */
[----:B------:R1:W2:Y:S03]  /*26f90*/  SYNCS.PHASECHK.TRANS64.TRYWAIT P1, [R3+URZ+0x34510], R8 ;  /* 0x03451008030075a7 */ /* 0x0002a6000802017f */
[----:B--2---:R-:W-:Y:S05]  /*26fa0*/  @!P1 NANOSLEEP.SYNCS 0x989680 ;  /* 0x009896800000995d */ /* 0x004fea0003900000 */
[----:B------:R-:W2:Y:S02]  /*26fb0*/  @!P1 SYNCS.PHASECHK.TRANS64 P1, [R3+URZ+0x34510], R8 ;  /* 0x03451008030095a7 */ /* 0x000ea4000802007f */
[----:B--2---:R-:W-:Y:S05]  /*26fc0*/  @!P1 BRA `(.L_x_270) ;  /* 0xfffffffc00ec9947 */ /* 0x004fea000383ffff */
[----:B------:R-:W-:Y:S05]  /*26fd0*/  BRA `(.L_x_582) ;  /* 0xffffff8000b87947 */ /* 0x000fea000383ffff */
.L_x_276:
[----:B-12---:R-:W-:-:S04]  /*26fe0*/  IMAD.U32 R3, RZ, RZ, UR4 ;  /* 0x00000004ff037e24 */ /* 0x006fc8000f8e00ff */
[----:B------:R1:W2:Y:S03]  /*26ff0*/  SYNCS.PHASECHK.TRANS64.TRYWAIT P1, [R3+URZ+0x34518], R8 ;  /* 0x03451808030075a7 */ /* 0x0002a6000802017f */
[----:B--2---:R-:W-:Y:S05]  /*27000*/  @!P1 NANOSLEEP.SYNCS 0x989680 ;  /* 0x009896800000995d */ /* 0x004fea0003900000 */
[----:B------:R-:W2:Y:S02]  /*27010*/  @!P1 SYNCS.PHASECHK.TRANS64 P1, [R3+URZ+0x34518], R8 ;  /* 0x03451808030095a7 */ /* 0x000ea4000802007f */
[----:B--2---:R-:W-:Y:S05]  /*27020*/  @!P1 BRA `(.L_x_276) ;  /* 0xfffffffc00ec9947 */ /* 0x004fea000383ffff */
[----:B------:R-:W-:Y:S05]  /*27030*/  BRA `(.L_x_583) ;  /* 0xffffff8000fc7947 */ /* 0x000fea000383ffff */
.L_x_282:
[----:B-12---:R-:W-:-:S04]  /*27040*/  MOV R3, UR4 ;  /* 0x0000000400037c02 */ /* 0x006fc80008000f00 */
[----:B------:R1:W2:Y:S03]  /*27050*/  SYNCS.PHASECHK.TRANS64.TRYWAIT P1, [R3+URZ+0x34500], R2 ;  /* 0x03450002030075a7 */ /* 0x0002a6000802017f */
[----:B--2---:R-:W-:Y:S05]  /*27060*/  @!P1 NANOSLEEP.SYNCS 0x989680 ;  /* 0x009896800000995d */ /* 0x004fea0003900000 */
[----:B------:R-:W2:Y:S02]  /*27070*/  @!P1 SYNCS.PHASECHK.TRANS64 P1, [R3+URZ+0x34500], R2 ;  /* 0x03450002030095a7 */ /* 0x000ea4000802007f */
[----:B--2---:R-:W-:Y:S05]  /*27080*/  @!P1 BRA `(.L_x_282) ;  /* 0xfffffffc00ec9947 */ /* 0x004fea000383ffff */
[----:B------:R-:W-:Y:S05]  /*27090*/  BRA `(.L_x_584) ;  /* 0xffffff8400487947 */ /* 0x000fea000383ffff */
.L_x_288:
[----:B-123--:R-:W-:-:S04]  /*270a0*/  MOV R3, UR4 ;  /* 0x0000000400037c02 */ /* 0x00efc80008000f00 */
[----:B------:R1:W2:Y:S03]  /*270b0*/  SYNCS.PHASECHK.TRANS64.TRYWAIT P1, [R3+URZ+0x34508], R2 ;  /* 0x03450802030075a7 */ /* 0x0002a6000802017f */
[----:B--2---:R-:W-:Y:S05]  /*270c0*/  @!P1 NANOSLEEP.SYNCS 0x989680 ;  /* 0x009896800000995d */ /* 0x004fea0003900000 */
[----:B------:R-:W2:Y:S02]  /*270d0*/  @!P1 SYNCS.PHASECHK.TRANS64 P1, [R3+URZ+0x34508], R2 ;  /* 0x03450802030095a7 */ /* 0x000ea4000802007f */
[----:B--2---:R-:W-:Y:S05]  /*270e0*/  @!P1 BRA `(.L_x_288) ;  /* 0xfffffffc00ec9947 */ /* 0x004fea000383ffff */
[----:B------:R-:W-:Y:S05]  /*270f0*/  BRA `(.L_x_585) ;  /* 0xffffff84007c7947 */ /* 0x000fea000383ffff */
.L_x_294:
[----:B-1234-:R-:W-:-:S04]  /*27100*/  MOV R3, UR4 ;  /* 0x0000000400037c02 */ /* 0x01efc80008000f00 */
[----:B------:R1:W2:Y:S03]  /*27110*/  SYNCS.PHASECHK.TRANS64.TRYWAIT P1, [R3+URZ+0x34510], R2 ;  /* 0x03451002030075a7 */ /* 0x0002a6000802017f */
[----:B--2---:R-:W-:Y:S05]  /*27120*/  @!P1 NANOSLEEP.SYNCS 0x989680 ;  /* 0x009896800000995d */ /* 0x004fea0003900000 */
[----:B------:R-:W2:Y:S02]  /*27130*/  @!P1 SYNCS.PHASECHK.TRANS64 P1, [R3+URZ+0x34510], R2 ;  /* 0x03451002030095a7 */ /* 0x000ea4000802007f */
[----:B--2---:R-:W-:Y:S05]  /*27140*/  @!P1 BRA `(.L_x_294) ;  /* 0xfffffffc00ec9947 */ /* 0x004fea000383ffff */
[----:B------:R-:W-:Y:S05]  /*27150*/  BRA `(.L_x_586) ;  /* 0xffffff8400b47947 */ /* 0x000fea000383ffff */
.L_x_300:
[----:B-1234-:R-:W-:-:S04]  /*27160*/  MOV R3, UR4 ;  /* 0x0000000400037c02 */ /* 0x01efc80008000f00 */
[----:B------:R1:W2:Y:S03]  /*27170*/  SYNCS.PHASECHK.TRANS64.TRYWAIT P1, [R3+URZ+0x34518], R2 ;  /* 0x03451802030075a7 */ /* 0x0002a6000802017f */
[----:B--2---:R-:W-:Y:S05]  /*27180*/  @!P1 NANOSLEEP.SYNCS 0x989680 ;  /* 0x009896800000995d */ /* 0x004fea0003900000 */
[----:B------:R-:W2:Y:S02]  /*27190*/  @!P1 SYNCS.PHASECHK.TRANS64 P1, [R3+URZ+0x34518], R2 ;  /* 0x03451802030095a7 */ /* 0x000ea4000802007f */
[----:B--2---:R-:W-:Y:S05]  /*271a0*/  @!P1 BRA `(.L_x_300) ;  /* 0xfffffffc00ec9947 */ /* 0x004fea000383ffff */
[----:B------:R-:W-:Y:S05]  /*271b0*/  BRA `(.L_x_587) ;  /* 0xffffff8400ec7947 */ /* 0x000fea000383ffff */
.L_x_306:
[----:B-1234-:R-:W-:-:S04]  /*271c0*/  MOV R3, UR4 ;  /* 0x0000000400037c02 */ /* 0x01efc80008000f00 */
[----:B------:R1:W2:Y:S03]  /*271d0*/  SYNCS.PHASECHK.TRANS64.TRYWAIT P1, [R3+URZ+0x34500], R8 ;  /* 0x03450008030075a7 */ /* 0x0002a6000802017f */
[----:B--2---:R-:W-:Y:S05]  /*271e0*/  @!P1 NANOSLEEP.SYNCS 0x989680 ;  /* 0x009896800000995d */ /* 0x004fea0003900000 */
[----:B------:R-:W2:Y:S02]  /*271f0*/  @!P1 SYNCS.PHASECHK.TRANS64 P1, [R3+URZ+0x34500], R8 ;  /* 0x03450008030095a7 */ /* 0x000ea4000802007f */
[----:B--2---:R-:W-:Y:S05]  /*27200*/  @!P1 BRA `(.L_x_306) ;  /* 0xfffffffc00ec9947 */ /* 0x004fea000383ffff */
[----:B------:R-:W-:Y:S05]  /*27210*/  BRA `(.L_x_588) ;  /* 0xffffff8800287947 */ /* 0x000fea000383ffff */
.L_x_312:
[----:B-1234-:R-:W-:-:S04]  /*27220*/  MOV R3, UR4 ;  /* 0x0000000400037c02 */ /* 0x01efc80008000f00 */
[----:B------:R1:W2:Y:S03]  /*27230*/  SYNCS.PHASECHK.TRANS64.TRYWAIT P1, [R3+URZ+0x34508], R8 ;  /* 0x03450808030075a7 */ /* 0x0002a6000802017f */
[----:B--2---:R-:W-:Y:S05]  /*27240*/  @!P1 NANOSLEEP.SYNCS 0x989680 ;  /* 0x009896800000995d */ /* 0x004fea0003900000 */
[----:B------:R-:W2:Y:S02]  /*27250*/  @!P1 SYNCS.PHASECHK.TRANS64 P1, [R3+URZ+0x34508], R8 ;  /* 0x03450808030095a7 */ /* 0x000ea4000802007f */
[----:B--2---:R-:W-:Y:S05]  /*27260*/  @!P1 BRA `(.L_x_312) ;  /* 0xfffffffc00ec9947 */ /* 0x004fea000383ffff */
[----:B------:R-:W-:Y:S05]  /*27270*/  BRA `(.L_x_589) ;  /* 0xffffff88005c7947 */ /* 0x000fea000383ffff */
.L_x_318:
[----:B-1234-:R-:W-:-:S04]  /*27280*/  MOV R3, UR4 ;  /* 0x0000000400037c02 */ /* 0x01efc80008000f00 */
[----:B------:R1:W2:Y:S03]  /*27290*/  SYNCS.PHASECHK.TRANS64.TRYWAIT P1, [R3+URZ+0x34510], R8 ;  /* 0x03451008030075a7 */ /* 0x0002a6000802017f */
[----:B--2---:R-:W-:Y:S05]  /*272a0*/  @!P1 NANOSLEEP.SYNCS 0x989680 ;  /* 0x009896800000995d */ /* 0x004fea0003900000 */
[----:B------:R-:W2:Y:S02]  /*272b0*/  @!P1 SYNCS.PHASECHK.TRANS64 P1, [R3+URZ+0x34510], R8 ;  /* 0x03451008030095a7 */ /* 0x000ea4000802007f */
[----:B--2---:R-:W-:Y:S05]  /*272c0*/  @!P1 BRA `(.L_x_318) ;  /* 0xfffffffc00ec9947 */ /* 0x004fea000383ffff */
[----:B------:R-:W-:Y:S05]  /*272d0*/  BRA `(.L_x_590) ;  /* 0xffffff8800947947 */ /* 0x000fea000383ffff */
.L_x_324:
[----:B-1234-:R-:W-:-:S04]  /*272e0*/  MOV R3, UR4 ;  /* 0x0000000400037c02 */ /* 0x01efc80008000f00 */
[----:B------:R1:W2:Y:S03]  /*272f0*/  SYNCS.PHASECHK.TRANS64.TRYWAIT P1, [R3+URZ+0x34518], R8 ;  /* 0x03451808030075a7 */ /* 0x0002a6000802017f */
[----:B--2---:R-:W-:Y:S05]  /*27300*/  @!P1 NANOSLEEP.SYNCS 0x989680 ;  /* 0x009896800000995d */ /* 0x004fea0003900000 */
[----:B------:R-:W2:Y:S02]  /*27310*/  @!P1 SYNCS.PHASECHK.TRANS64 P1, [R3+URZ+0x34518], R8 ;  /* 0x03451808030095a7 */ /* 0x000ea4000802007f */
[----:B--2---:R-:W-:Y:S05]  /*27320*/  @!P1 BRA `(.L_x_324) ;  /* 0xfffffffc00ec9947 */ /* 0x004fea000383ffff */
[----:B------:R-:W-:Y:S05]  /*27330*/  BRA `(.L_x_591) ;  /* 0xffffff8800cc7947 */ /* 0x000fea000383ffff */
.L_x_330:
[----:B-1234-:R-:W-:-:S04]  /*27340*/  IMAD.U32 R3, RZ, RZ, UR4 ;  /* 0x00000004ff037e24 */ /* 0x01efc8000f8e00ff */
[----:B------:R1:W2:Y:S03]  /*27350*/  SYNCS.PHASECHK.TRANS64.TRYWAIT P1, [R3+URZ+0x34500], R2 ;  /* 0x03450002030075a7 */ /* 0x0002a6000802017f */
[----:B--2---:R-:W-:Y:S05]  /*27360*/  @!P1 NANOSLEEP.SYNCS 0x989680 ;  /* 0x009896800000995d */ /* 0x004fea0003900000 */
[----:B------:R-:W2:Y:S02]  /*27370*/  @!P1 SYNCS.PHASECHK.TRANS64 P1, [R3+URZ+0x34500], R2 ;  /* 0x03450002030095a7 */ /* 0x000ea4000802007f */
[----:B--2---:R-:W-:Y:S05]  /*27380*/  @!P1 BRA `(.L_x_330) ;  /* 0xfffffffc00ec9947 */ /* 0x004fea000383ffff */
[----:B------:R-:W-:Y:S05]  /*27390*/  BRA `(.L_x_592) ;  /* 0xffffff8c00087947 */ /* 0x000fea000383ffff */
.L_x_336:
[----:B-1234-:R-:W-:-:S04]  /*273a0*/  MOV R3, UR4 ;  /* 0x0000000400037c02 */ /* 0x01efc80008000f00 */
[----:B------:R1:W2:Y:S03]  /*273b0*/  SYNCS.PHASECHK.TRANS64.TRYWAIT P1, [R3+URZ+0x34508], R2 ;  /* 0x03450802030075a7 */ /* 0x0002a6000802017f */
[----:B--2---:R-:W-:Y:S05]  /*273c0*/  @!P1 NANOSLEEP.SYNCS 0x989680 ;  /* 0x009896800000995d */ /* 0x004fea0003900000 */
[----:B------:R-:W2:Y:S02]  /*273d0*/  @!P1 SYNCS.PHASECHK.TRANS64 P1, [R3+URZ+0x34508], R2 ;  /* 0x03450802030095a7 */ /* 0x000ea4000802007f */
[----:B--2---:R-:W-:Y:S05]  /*273e0*/  @!P1 BRA `(.L_x_336) ;  /* 0xfffffffc00ec9947 */ /* 0x004fea000383ffff */
[----:B------:R-:W-:Y:S05]  /*273f0*/  BRA `(.L_x_593) ;  /* 0xffffff8c003c7947 */ /* 0x000fea000383ffff */
.L_x_342:
[----:B-1234-:R-:W-:-:S04]  /*27400*/  MOV R3, UR4 ;  /* 0x0000000400037c02 */ /* 0x01efc80008000f00 */
[----:B------:R1:W2:Y:S03]  /*27410*/  SYNCS.PHASECHK.TRANS64.TRYWAIT P1, [R3+URZ+0x34510], R2 ;  /* 0x03451002030075a7 */ /* 0x0002a6000802017f */
[----:B--2---:R-:W-:Y:S05]  /*27420*/  @!P1 NANOSLEEP.SYNCS 0x989680 ;  /* 0x009896800000995d */ /* 0x004fea0003900000 */
[----:B------:R-:W2:Y:S02]  /*27430*/  @!P1 SYNCS.PHASECHK.TRANS64 P1, [R3+URZ+0x34510], R2 ;  /* 0x03451002030095a7 */ /* 0x000ea4000802007f */
[----:B--2---:R-:W-:Y:S05]  /*27440*/  @!P1 BRA `(.L_x_342) ;  /* 0xfffffffc00ec9947 */ /* 0x004fea000383ffff */
[----:B------:R-:W-:Y:S05]  /*27450*/  BRA `(.L_x_594) ;  /* 0xffffff8c00747947 */ /* 0x000fea000383ffff */
.L_x_348:
[----:B-1234-:R-:W-:-:S04]  /*27460*/  MOV R3, UR4 ;  /* 0x0000000400037c02 */ /* 0x01efc80008000f00 */
[----:B------:R1:W2:Y:S03]  /*27470*/  SYNCS.PHASECHK.TRANS64.TRYWAIT P1, [R3+URZ+0x34518], R2 ;  /* 0x03451802030075a7 */ /* 0x0002a6000802017f */
[----:B--2---:R-:W-:Y:S05]  /*27480*/  @!P1 NANOSLEEP.SYNCS 0x989680 ;  /* 0x009896800000995d */ /* 0x004fea0003900000 */
[----:B------:R-:W2:Y:S02]  /*27490*/  @!P1 SYNCS.PHASECHK.TRANS64 P1, [R3+URZ+0x34518], R2 ;  /* 0x03451802030095a7 */ /* 0x000ea4000802007f */
[----:B--2---:R-:W-:Y:S05]  /*274a0*/  @!P1 BRA `(.L_x_348) ;  /* 0xfffffffc00ec9947 */ /* 0x004fea000383ffff */
[----:B------:R-:W-:Y:S05]  /*274b0*/  BRA `(.L_x_595) ;  /* 0xffffff8c00ac7947 */ /* 0x000fea000383ffff */
.L_x_354:
[----:B-1234-:R-:W-:-:S04]  /*274c0*/  MOV R3, UR4 ;  /* 0x0000000400037c02 */ /* 0x01efc80008000f00 */
[----:B------:R1:W2:Y:S03]  /*274d0*/  SYNCS.PHASECHK.TRANS64.TRYWAIT P1, [R3+URZ+0x34500], R8 ;  /* 0x03450008030075a7 */ /* 0x0002a6000802017f */
[----:B--2---:R-:W-:Y:S05]  /*274e0*/  @!P1 NANOSLEEP.SYNCS 0x989680 ;  /* 0x009896800000995d */ /* 0x004fea0003900000 */
[----:B------:R-:W2:Y:S02]  /*274f0*/  @!P1 SYNCS.PHASECHK.TRANS64 P1, [R3+URZ+0x34500], R8 ;  /* 0x03450008030095a7 */ /* 0x000ea4000802007f */
[----:B--2---:R-:W-:Y:S05]  /*27500*/  @!P1 BRA `(.L_x_354) ;  /* 0xfffffffc00ec9947 */ /* 0x004fea000383ffff */
[----:B------:R-:W-:Y:S05]  /*27510*/  BRA `(.L_x_596) ;  /* 0xffffff8c00e87947 */ /* 0x000fea000383ffff */
.L_x_360:
[----:B-1234-:R-:W-:-:S04]  /*27520*/  MOV R3, UR4 ;  /* 0x0000000400037c02 */ /* 0x01efc80008000f00 */
[----:B------:R1:W2:Y:S03]  /*27530*/  SYNCS.PHASECHK.TRANS64.TRYWAIT P1, [R3+URZ+0x34508], R8 ;  /* 0x03450808030075a7 */ /* 0x0002a6000802017f */
[----:B--2---:R-:W-:Y:S05]  /*27540*/  @!P1 NANOSLEEP.SYNCS 0x989680 ;  /* 0x009896800000995d */ /* 0x004fea0003900000 */
[----:B------:R-:W2:Y:S02]  /*27550*/  @!P1 SYNCS.PHASECHK.TRANS64 P1, [R3+URZ+0x34508], R8 ;  /* 0x03450808030095a7 */ /* 0x000ea4000802007f */
[----:B--2---:R-:W-:Y:S05]  /*27560*/  @!P1 BRA `(.L_x_360) ;  /* 0xfffffffc00ec9947 */ /* 0x004fea000383ffff */
[----:B------:R-:W-:Y:S05]  /*27570*/  BRA `(.L_x_597) ;  /* 0xffffff90001c7947 */ /* 0x000fea000383ffff */
.L_x_366:
[----:B-1234-:R-:W-:-:S04]  /*27580*/  MOV R3, UR4 ;  /* 0x0000000400037c02 */ /* 0x01efc80008000f00 */
[----:B------:R1:W2:Y:S03]  /*27590*/  SYNCS.PHASECHK.TRANS64.TRYWAIT P1, [R3+URZ+0x34510], R8 ;  /* 0x03451008030075a7 */ /* 0x0002a6000802017f */
[----:B--2---:R-:W-:Y:S05]  /*275a0*/  @!P1 NANOSLEEP.SYNCS 0x989680 ;  /* 0x009896800000995d */ /* 0x004fea0003900000 */
[----:B------:R-:W2:Y:S02]  /*275b0*/  @!P1 SYNCS.PHASECHK.TRANS64 P1, [R3+URZ+0x34510], R8 ;  /* 0x03451008030095a7 */ /* 0x000ea4000802007f */
[----:B--2---:R-:W-:Y:S05]  /*275c0*/  @!P1 BRA `(.L_x_366) ;  /* 0xfffffffc00ec9947 */ /* 0x004fea000383ffff */
[----:B------:R-:W-:Y:S05]  /*275d0*/  BRA `(.L_x_598) ;  /* 0xffffff9000547947 */ /* 0x000fea000383ffff */
.L_x_372:
[----:B-1234-:R-:W-:-:S04]  /*275e0*/  MOV R3, UR4 ;  /* 0x0000000400037c02 */ /* 0x01efc80008000f00 */
[----:B------:R1:W2:Y:S03]  /*275f0*/  SYNCS.PHASECHK.TRANS64.TRYWAIT P1, [R3+URZ+0x34518], R8 ;  /* 0x03451808030075a7 */ /* 0x0002a6000802017f */
[----:B--2---:R-:W-:Y:S05]  /*27600*/  @!P1 NANOSLEEP.SYNCS 0x989680 ;  /* 0x009896800000995d */ /* 0x004fea0003900000 */
[----:B------:R-:W2:Y:S02]  /*27610*/  @!P1 SYNCS.PHASECHK.TRANS64 P1, [R3+URZ+0x34518], R8 ;  /* 0x03451808030095a7 */ /* 0x000ea4000802007f */
[----:B--2---:R-:W-:Y:S05]  /*27620*/  @!P1 BRA `(.L_x_372) ;  /* 0xfffffffc00ec9947 */ /* 0x004fea000383ffff */
[----:B------:R-:W-:Y:S05]  /*27630*/  BRA `(.L_x_599) ;  /* 0xffffff90008c7947 */ /* 0x000fea000383ffff */
.L_x_378:
[----:B-1234-:R-:W-:-:S04]  /*27640*/  MOV R3, UR4 ;  /* 0x0000000400037c02 */ /* 0x01efc80008000f00 */
[----:B------:R1:W2:Y:S03]  /*27650*/  SYNCS.PHASECHK.TRANS64.TRYWAIT P1, [R3+URZ+0x34500], R2 ;  /* 0x03450002030075a7 */ /* 0x0002a6000802017f */
[----:B--2---:R-:W-:Y:S05]  /*27660*/  @!P1 NANOSLEEP.SYNCS 0x989680 ;  /* 0x009896800000995d */ /* 0x004fea0003900000 */
[----:B------:R-:W2:Y:S02]  /*27670*/  @!P1 SYNCS.PHASECHK.TRANS64 P1, [R3+URZ+0x34500], R2 ;  /* 0x03450002030095a7 */ /* 0x000ea4000802007f */
[----:B--2---:R-:W-:Y:S05]  /*27680*/  @!P1 BRA `(.L_x_378) ;  /* 0xfffffffc00ec9947 */ /* 0x004fea000383ffff */
[----:B------:R-:W-:Y:S05]  /*27690*/  BRA `(.L_x_600) ;  /* 0xffffff9000c87947 */ /* 0x000fea000383ffff */
.L_x_384:
[----:B-1234-:R-:W-:-:S04]  /*276a0*/  IMAD.U32 R3, RZ, RZ, UR4 ;  /* 0x00000004ff037e24 */ /* 0x01efc8000f8e00ff */
[----:B------:R1:W2:Y:S03]  /*276b0*/  SYNCS.PHASECHK.TRANS64.TRYWAIT P1, [R3+URZ+0x34508], R2 ;  /* 0x03450802030075a7 */ /* 0x0002a6000802017f */
[----:B--2---:R-:W-:Y:S05]  /*276c0*/  @!P1 NANOSLEEP.SYNCS 0x989680 ;  /* 0x009896800000995d */ /* 0x004fea0003900000 */
[----:B------:R-:W2:Y:S02]  /*276d0*/  @!P1 SYNCS.PHASECHK.TRANS64 P1, [R3+URZ+0x34508], R2 ;  /* 0x03450802030095a7 */ /* 0x000ea4000802007f */
[----:B--2---:R-:W-:Y:S05]  /*276e0*/  @!P1 BRA `(.L_x_384) ;  /* 0xfffffffc00ec9947 */ /* 0x004fea000383ffff */
[----:B------:R-:W-:Y:S05]  /*276f0*/  BRA `(.L_x_601) ;  /* 0xffffff9000fc7947 */ /* 0x000fea000383ffff */
.L_x_390:
[----:B-1234-:R-:W-:-:S04]  /*27700*/  MOV R3, UR4 ;  /* 0x0000000400037c02 */ /* 0x01efc80008000f00 */
[----:B------:R1:W2:Y:S03]  /*27710*/  SYNCS.PHASECHK.TRANS64.TRYWAIT P1, [R3+URZ+0x34510], R2 ;  /* 0x03451002030075a7 */ /* 0x0002a6000802017f */
[----:B--2---:R-:W-:Y:S05]  /*27720*/  @!P1 NANOSLEEP.SYNCS 0x989680 ;  /* 0x009896800000995d */ /* 0x004fea0003900000 */
[----:B------:R-:W2:Y:S02]  /*27730*/  @!P1 SYNCS.PHASECHK.TRANS64 P1, [R3+URZ+0x34510], R2 ;  /* 0x03451002030095a7 */ /* 0x000ea4000802007f */
[----:B--2---:R-:W-:Y:S05]  /*27740*/  @!P1 BRA `(.L_x_390) ;  /* 0xfffffffc00ec9947 */ /* 0x004fea000383ffff */
[----:B------:R-:W-:Y:S05]  /*27750*/  BRA `(.L_x_602) ;  /* 0xffffff9400347947 */ /* 0x000fea000383ffff */
.L_x_396:
[----:B-1234-:R-:W-:-:S04]  /*27760*/  MOV R3, UR4 ;  /* 0x0000000400037c02 */ /* 0x01efc80008000f00 */
[----:B------:R1:W2:Y:S03]  /*27770*/  SYNCS.PHASECHK.TRANS64.TRYWAIT P1, [R3+URZ+0x34518], R2 ;  /* 0x03451802030075a7 */ /* 0x0002a6000802017f */
[----:B--2---:R-:W-:Y:S05]  /*27780*/  @!P1 NANOSLEEP.SYNCS 0x989680 ;  /* 0x009896800000995d */ /* 0x004fea0003900000 */
[----:B------:R-:W2:Y:S02]  /*27790*/  @!P1 SYNCS.PHASECHK.TRANS64 P1, [R3+URZ+0x34518], R2 ;  /* 0x03451802030095a7 */ /* 0x000ea4000802007f */
[----:B--2---:R-:W-:Y:S05]  /*277a0*/  @!P1 BRA `(.L_x_396) ;  /* 0xfffffffc00ec9947 */ /* 0x004fea000383ffff */
[----:B------:R-:W-:Y:S05]  /*277b0*/  BRA `(.L_x_603) ;  /* 0xffffff94006c7947 */ /* 0x000fea000383ffff */
.L_x_402:
[----:B-1234-:R-:W-:-:S04]  /*277c0*/  MOV R3, UR4 ;  /* 0x0000000400037c02 */ /* 0x01efc80008000f00 */
[----:B------:R1:W2:Y:S03]  /*277d0*/  SYNCS.PHASECHK.TRANS64.TRYWAIT P1, [R3+URZ+0x34500], R8 ;  /* 0x03450008030075a7 */ /* 0x0002a6000802017f */
[----:B--2---:R-:W-:Y:S05]  /*277e0*/  @!P1 NANOSLEEP.SYNCS 0x989680 ;  /* 0x009896800000995d */ /* 0x004fea0003900000 */
[----:B------:R-:W2:Y:S02]  /*277f0*/  @!P1 SYNCS.PHASECHK.TRANS64 P1, [R3+URZ+0x34500], R8 ;  /* 0x03450008030095a7 */ /* 0x000ea4000802007f */
[----:B--2---:R-:W-:Y:S05]  /*27800*/  @!P1 BRA `(.L_x_402) ;  /* 0xfffffffc00ec9947 */ /* 0x004fea000383ffff */
[----:B------:R-:W-:Y:S05]  /*27810*/  BRA `(.L_x_604) ;  /* 0xffffff9400a87947 */ /* 0x000fea000383ffff */
.L_x_408:
[----:B-1234-:R-:W-:-:S04]  /*27820*/  MOV R3, UR4 ;  /* 0x0000000400037c02 */ /* 0x01efc80008000f00 */
[----:B------:R1:W2:Y:S03]  /*27830*/  SYNCS.PHASECHK.TRANS64.TRYWAIT P1, [R3+URZ+0x34508], R8 ;  /* 0x03450808030075a7 */ /* 0x0002a6000802017f */
[----:B--2---:R-:W-:Y:S05]  /*27840*/  @!P1 NANOSLEEP.SYNCS 0x989680 ;  /* 0x009896800000995d */ /* 0x004fea0003900000 */
[----:B------:R-:W2:Y:S02]  /*27850*/  @!P1 SYNCS.PHASECHK.TRANS64 P1, [R3+URZ+0x34508], R8 ;  /* 0x03450808030095a7 */ /* 0x000ea4000802007f */
[----:B--2---:R-:W-:Y:S05]  /*27860*/  @!P1 BRA `(.L_x_408) ;  /* 0xfffffffc00ec9947 */ /* 0x004fea000383ffff */
[----:B------:R-:W-:Y:S05]  /*27870*/  BRA `(.L_x_605) ;  /* 0xffffff9400dc7947 */ /* 0x000fea000383ffff */
.L_x_414:
[----:B-1234-:R-:W-:-:S04]  /*27880*/  MOV R3, UR4 ;  /* 0x0000000400037c02 */ /* 0x01efc80008000f00 */
[----:B------:R1:W2:Y:S03]  /*27890*/  SYNCS.PHASECHK.TRANS64.TRYWAIT P1, [R3+URZ+0x34510], R8 ;  /* 0x03451008030075a7 */ /* 0x0002a6000802017f */
[----:B--2---:R-:W-:Y:S05]  /*278a0*/  @!P1 NANOSLEEP.SYNCS 0x989680 ;  /* 0x009896800000995d */ /* 0x004fea0003900000 */
[----:B------:R-:W2:Y:S02]  /*278b0*/  @!P1 SYNCS.PHASECHK.TRANS64 P1, [R3+URZ+0x34510], R8 ;  /* 0x03451008030095a7 */ /* 0x000ea4000802007f */
[----:B--2---:R-:W-:Y:S05]  /*278c0*/  @!P1 BRA `(.L_x_414) ;  /* 0xfffffffc00ec9947 */ /* 0x004fea000383ffff */
[----:B------:R-:W-:Y:S05]  /*278d0*/  BRA `(.L_x_606) ;  /* 0xffffff9800147947 */ /* 0x000fea000383ffff */
.L_x_420:
[----:B-1234-:R-:W-:-:S04]  /*278e0*/  MOV R3, UR4 ;  /* 0x0000000400037c02 */ /* 0x01efc80008000f00 */
[----:B------:R1:W2:Y:S03]  /*278f0*/  SYNCS.PHASECHK.TRANS64.TRYWAIT P1, [R3+URZ+0x34518], R8 ;  /* 0x03451808030075a7 */ /* 0x0002a6000802017f */
[----:B--2---:R-:W-:Y:S05]  /*27900*/  @!P1 NANOSLEEP.SYNCS 0x989680 ;  /* 0x009896800000995d */ /* 0x004fea0003900000 */
[----:B------:R-:W2:Y:S02]  /*27910*/  @!P1 SYNCS.PHASECHK.TRANS64 P1, [R3+URZ+0x34518], R8 ;  /* 0x03451808030095a7 */ /* 0x000ea4000802007f */
[----:B--2---:R-:W-:Y:S05]  /*27920*/  @!P1 BRA `(.L_x_420) ;  /* 0xfffffffc00ec9947 */ /* 0x004fea000383ffff */
[----:B------:R-:W-:Y:S05]  /*27930*/  BRA `(.L_x_607) ;  /* 0xffffff98004c7947 */ /* 0x000fea000383ffff */
.L_x_426:
[----:B-1234-:R-:W-:-:S04]  /*27940*/  MOV R3, UR4 ;  /* 0x0000000400037c02 */ /* 0x01efc80008000f00 */
[----:B------:R1:W2:Y:S03]  /*27950*/  SYNCS.PHASECHK.TRANS64.TRYWAIT P1, [R3+URZ+0x34500], R2 ;  /* 0x03450002030075a7 */ /* 0x0002a6000802017f */
[----:B--2---:R-:W-:Y:S05]  /*27960*/  @!P1 NANOSLEEP.SYNCS 0x989680 ;  /* 0x009896800000995d */ /* 0x004fea0003900000 */
[----:B------:R-:W2:Y:S02]  /*27970*/  @!P1 SYNCS.PHASECHK.TRANS64 P1, [R3+URZ+0x34500], R2 ;  /* 0x03450002030095a7 */ /* 0x000ea4000802007f */
[----:B--2---:R-:W-:Y:S05]  /*27980*/  @!P1 BRA `(.L_x_426) ;  /* 0xfffffffc00ec9947 */ /* 0x004fea000383ffff */
[----:B------:R-:W-:Y:S05]  /*27990*/  BRA `(.L_x_608) ;  /* 0xffffff9800887947 */ /* 0x000fea000383ffff */
.L_x_432:
[----:B-1234-:R-:W-:-:S04]  /*279a0*/  MOV R3, UR4 ;  /* 0x0000000400037c02 */ /* 0x01efc80008000f00 */
[----:B------:R1:W2:Y:S03]  /*279b0*/  SYNCS.PHASECHK.TRANS64.TRYWAIT P1, [R3+URZ+0x34508], R2 ;  /* 0x03450802030075a7 */ /* 0x0002a6000802017f */
[----:B--2---:R-:W-:Y:S05]  /*279c0*/  @!P1 NANOSLEEP.SYNCS 0x989680 ;  /* 0x009896800000995d */ /* 0x004fea0003900000 */
[----:B------:R-:W2:Y:S02]  /*279d0*/  @!P1 SYNCS.PHASECHK.TRANS64 P1, [R3+URZ+0x34508], R2 ;  /* 0x03450802030095a7 */ /* 0x000ea4000802007f */
[----:B--2---:R-:W-:Y:S05]  /*279e0*/  @!P1 BRA `(.L_x_432) ;  /* 0xfffffffc00ec9947 */ /* 0x004fea000383ffff */
[----:B------:R-:W-:Y:S05]  /*279f0*/  BRA `(.L_x_609) ;  /* 0xffffff9800bc7947 */ /* 0x000fea000383ffff */
.L_x_438:
[----:B-1234-:R-:W-:-:S04]  /*27a00*/  IMAD.U32 R3, RZ, RZ, UR4 ;  /* 0x00000004ff037e24 */ /* 0x01efc8000f8e00ff */
[----:B------:R1:W2:Y:S03]  /*27a10*/  SYNCS.PHASECHK.TRANS64.TRYWAIT P1, [R3+URZ+0x34510], R2 ;  /* 0x03451002030075a7 */ /* 0x0002a6000802017f */
[----:B--2---:R-:W-:Y:S05]  /*27a20*/  @!P1 NANOSLEEP.SYNCS 0x989680 ;  /* 0x009896800000995d */ /* 0x004fea0003900000 */
[----:B------:R-:W2:Y:S02]  /*27a30*/  @!P1 SYNCS.PHASECHK.TRANS64 P1, [R3+URZ+0x34510], R2 ;  /* 0x03451002030095a7 */ /* 0x000ea4000802007f */
[----:B--2---:R-:W-:Y:S05]  /*27a40*/  @!P1 BRA `(.L_x_438) ;  /* 0xfffffffc00ec9947 */ /* 0x004fea000383ffff */
[----:B------:R-:W-:Y:S05]  /*27a50*/  BRA `(.L_x_610) ;  /* 0xffffff9800f47947 */ /* 0x000fea000383ffff */
.L_x_444:
[----:B-1234-:R-:W-:-:S04]  /*27a60*/  MOV R3, UR4 ;  /* 0x0000000400037c02 */ /* 0x01efc80008000f00 */
[----:B------:R1:W2:Y:S03]  /*27a70*/  SYNCS.PHASECHK.TRANS64.TRYWAIT P1, [R3+URZ+0x34518], R2 ;  /* 0x03451802030075a7 */ /* 0x0002a6000802017f */
[----:B--2---:R-:W-:Y:S05]  /*27a80*/  @!P1 NANOSLEEP.SYNCS 0x989680 ;  /* 0x009896800000995d */ /* 0x004fea0003900000 */
[----:B------:R-:W2:Y:S02]  /*27a90*/  @!P1 SYNCS.PHASECHK.TRANS64 P1, [R3+URZ+0x34518], R2 ;  /* 0x03451802030095a7 */ /* 0x000ea4000802007f */
[----:B--2---:R-:W-:Y:S05]  /*27aa0*/  @!P1 BRA `(.L_x_444) ;  /* 0xfffffffc00ec9947 */ /* 0x004fea000383ffff */
[----:B------:R-:W-:Y:S05]  /*27ab0*/  BRA `(.L_x_611) ;  /* 0xffffff9c00307947 */ /* 0x000fea000383ffff */
.L_x_459:
[----:B-1----:R-:W-:-:S04]  /*27ac0*/  MOV R3, UR4 ;  /* 0x0000000400037c02 */ /* 0x002fc80008000f00 */
[----:B------:R1:W2:Y:S03]  /*27ad0*/  SYNCS.PHASECHK.TRANS64.TRYWAIT P0, [R3+URZ+0x34500], R8 ;  /* 0x03450008030075a7 */ /* 0x0002a6000800017f */
[----:B--2---:R-:W-:Y:S05]  /*27ae0*/  @!P0 NANOSLEEP.SYNCS 0x989680 ;  /* 0x009896800000895d */ /* 0x004fea0003900000 */
[----:B------:R-:W2:Y:S02]  /*27af0*/  @!P0 SYNCS.PHASECHK.TRANS64 P0, [R3+URZ+0x34500], R8 ;  /* 0x03450008030085a7 */ /* 0x000ea4000800007f */
[----:B--2---:R-:W-:Y:S05]  /*27b00*/  @!P0 BRA `(.L_x_459) ;  /* 0xfffffffc00ec8947 */ /* 0x004fea000383ffff */
[----:B------:R-:W-:Y:S05]  /*27b10*/  BRA `(.L_x_612) ;  /* 0xffffffa000c07947 */ /* 0x000fea000383ffff */
.L_x_461:
[----:B-1----:R-:W-:-:S04]  /*27b20*/  MOV R3, UR4 ;  /* 0x0000000400037c02 */ /* 0x002fc80008000f00 */
[----:B------:R1:W2:Y:S03]  /*27b30*/  SYNCS.PHASECHK.TRANS64.TRYWAIT P0, [R3+URZ+0x34508], R8 ;  /* 0x03450808030075a7 */ /* 0x0002a6000800017f */
[----:B--2---:R-:W-:Y:S05]  /*27b40*/  @!P0 NANOSLEEP.SYNCS 0x989680 ;  /* 0x009896800000895d */ /* 0x004fea0003900000 */
[----:B------:R-:W2:Y:S02]  /*27b50*/  @!P0 SYNCS.PHASECHK.TRANS64 P0, [R3+URZ+0x34508], R8 ;  /* 0x03450808030085a7 */ /* 0x000ea4000800007f */
[----:B--2---:R-:W-:Y:S05]  /*27b60*/  @!P0 BRA `(.L_x_461) ;  /* 0xfffffffc00ec8947 */ /* 0x004fea000383ffff */
[----:B------:R-:W-:Y:S05]  /*27b70*/  BRA `(.L_x_613) ;  /* 0xffffffa000b87947 */ /* 0x000fea000383ffff */
.L_x_463:
[----:B-1----:R-:W-:-:S04]  /*27b80*/  MOV R3, UR4 ;  /* 0x0000000400037c02 */ /* 0x002fc80008000f00 */
[----:B------:R1:W2:Y:S03]  /*27b90*/  SYNCS.PHASECHK.TRANS64.TRYWAIT P0, [R3+URZ+0x34510], R8 ;  /* 0x03451008030075a7 */ /* 0x0002a6000800017f */
[----:B--2---:R-:W-:Y:S05]  /*27ba0*/  @!P0 NANOSLEEP.SYNCS 0x989680 ;  /* 0x009896800000895d */ /* 0x004fea0003900000 */
[----:B------:R-:W2:Y:S02]  /*27bb0*/  @!P0 SYNCS.PHASECHK.TRANS64 P0, [R3+URZ+0x34510], R8 ;  /* 0x03451008030085a7 */ /* 0x000ea4000800007f */
[----:B--2---:R-:W-:Y:S05]  /*27bc0*/  @!P0 BRA `(.L_x_463) ;  /* 0xfffffffc00ec8947 */ /* 0x004fea000383ffff */
[----:B------:R-:W-:Y:S05]  /*27bd0*/  BRA `(.L_x_614) ;  /* 0xffffffa000b07947 */ /* 0x000fea000383ffff */
.L_x_475:
[----:B------:R-:W-:Y:S01]  /*27be0*/  BSSY B1, `(.L_x_615) ;  /* 0x0000006000017945 */ /* 0x000fe20003800000 */
[----:B------:R-:W-:-:S07]  /*27bf0*/  MOV R15, 0xffffffff ;  /* 0xffffffff000f7802 */ /* 0x000fce0000000f00 */
[----:B------:R-:W-:Y:S05]  /*27c00*/  WARPSYNC.COLLECTIVE R15, `(.L_x_616) ;  /* 0x000000000f0c7348 */ /* 0x000fea0003c00000 */
[----:B------:R-:W-:Y:S02]  /*27c10*/  ELECT P6, UR62, PT ;  /* 0x00000000003e782f */ /* 0x000fe400038c0000 */
[----:B------:R-:W-:Y:S01]  /*27c20*/  MOV R14, UR62 ;  /* 0x0000003e000e7c02 */ /* 0x000fe20008000f00 */
[----:B------:R-:W-:Y:S10]  /*27c30*/  ENDCOLLECTIVE ;  /* 0x000000000000791b */ /* 0x000ff40003800000 */
.L_x_616:
[----:B------:R-:W-:Y:S05]  /*27c40*/  BSYNC B1 ;  /* 0x0000000000017941 */ /* 0x000fea0003800000 */
.L_x_615:
[----:B------:R-:W-:Y:S05]  /*27c50*/  BRA `(.L_x_617) ;  /* 0xffffffac00a47947 */ /* 0x000fea000383ffff */
.L_x_478:
[----:B-1----:R1:W3:Y:S02]  /*27c60*/  SYNCS.PHASECHK.TRANS64.TRYWAIT P0, [R8+URZ+0x344b0], R5 ;  /* 0x0344b005080075a7 */ /* 0x0022e4000800017f */
[----:B---3--:R-:W-:Y:S05]  /*27c70*/  @!P0 NANOSLEEP.SYNCS 0x989680 ;  /* 0x009896800000895d */ /* 0x008fea0003900000 */
[----:B------:R-:W3:Y:S02]  /*27c80*/  @!P0 SYNCS.PHASECHK.TRANS64 P0, [R8+URZ+0x344b0], R5 ;  /* 0x0344b005080085a7 */ /* 0x000ee4000800007f */
[----:B---3--:R-:W-:Y:S05]  /*27c90*/  @!P0 BRA `(.L_x_478) ;  /* 0xfffffffc00f08947 */ /* 0x008fea000383ffff */
[----:B------:R-:W-:Y:S05]  /*27ca0*/  BRA `(.L_x_618) ;  /* 0xffffffac00d07947 */ /* 0x000fea000383ffff */
.L_x_483:
[----:B-1----:R1:W2:Y:S02]  /*27cb0*/  SYNCS.PHASECHK.TRANS64.TRYWAIT P0, [R3+URZ+0x34400], R2 ;  /* 0x03440002030075a7 */ /* 0x0022a4000800017f */
[----:B--2---:R-:W-:Y:S05]  /*27cc0*/  @!P0 NANOSLEEP.SYNCS 0x989680 ;  /* 0x009896800000895d */ /* 0x004fea0003900000 */
[----:B------:R-:W2:Y:S02]  /*27cd0*/  @!P0 SYNCS.PHASECHK.TRANS64 P0, [R3+URZ+0x34400], R2 ;  /* 0x03440002030085a7 */ /* 0x000ea4000800007f */
[----:B--2---:R-:W-:Y:S05]  /*27ce0*/  @!P0 BRA `(.L_x_483) ;  /* 0xfffffffc00f08947 */ /* 0x004fea000383ffff */
[----:B------:R-:W-:Y:S05]  /*27cf0*/  BRA `(.L_x_619) ;  /* 0xffffffb0009c7947 */ /* 0x000fea000383ffff */
.L_x_486:
[----:B------:R-:W-:Y:S01]  /*27d00*/  BSSY B1, `(.L_x_620) ;  /* 0x0000006000017945 */ /* 0x000fe20003800000 */
[----:B------:R-:W-:-:S07]  /*27d10*/  MOV R15, 0xffffffff ;  /* 0xffffffff000f7802 */ /* 0x000fce0000000f00 */
[----:B-1---5:R-:W-:Y:S05]  /*27d20*/  WARPSYNC.COLLECTIVE R15, `(.L_x_621) ;  /* 0x000000000f0c7348 */ /* 0x022fea0003c00000 */
[----:B------:R-:W-:Y:S02]  /*27d30*/  ELECT P6, UR62, PT ;  /* 0x00000000003e782f */ /* 0x000fe400038c0000 */
[----:B------:R-:W-:Y:S01]  /*27d40*/  MOV R14, UR62 ;  /* 0x0000003e000e7c02 */ /* 0x000fe20008000f00 */
[----:B-1---5:R-:W-:Y:S10]  /*27d50*/  ENDCOLLECTIVE ;  /* 0x000000000000791b */ /* 0x022ff40003800000 */
.L_x_621:
[----:B------:R-:W-:Y:S05]  /*27d60*/  BSYNC B1 ;  /* 0x0000000000017941 */ /* 0x000fea0003800000 */
.L_x_620:
[----:B------:R-:W-:Y:S05]  /*27d70*/  BRA `(.L_x_622) ;  /* 0xffffffb000e47947 */ /* 0x000fea000383ffff */
.L_x_489:
[----:B------:R-:W-:Y:S01]  /*27d80*/  BSSY B1, `(.L_x_623) ;  /* 0x0000005000017945 */ /* 0x000fe20003800000 */
[----:B--2---:R-:W-:-:S07]  /*27d90*/  MOV R15, 0xffffffff ;  /* 0xffffffff000f7802 */ /* 0x004fce0000000f00 */
[----:B-1---5:R-:W-:Y:S05]  /*27da0*/  WARPSYNC.COLLECTIVE R15, `(.L_x_624) ;  /* 0x000000000f087348 */ /* 0x022fea0003c00000 */
[----:B------:R-:W-:Y:S01]  /*27db0*/  NOP ;  /* 0x0000000000007918 */ /* 0x000fe20000000000 */
[----:B-1---5:R-:W-:Y:S01]  /*27dc0*/  ENDCOLLECTIVE ;  /* 0x000000000000791b */ /* 0x022fe20003800000 */
.L_x_624:
[----:B------:R-:W-:Y:S05]  /*27dd0*/  BSYNC B1 ;  /* 0x0000000000017941 */ /* 0x000fea0003800000 */
.L_x_623:
[----:B------:R-:W-:-:S07]  /*27de0*/  MOV R15, 0xffffffff ;  /* 0xffffffff000f7802 */ /* 0x000fce0000000f00 */
[----:B------:R-:W-:Y:S05]  /*27df0*/  WARPSYNC.COLLECTIVE R15, `(.L_x_625) ;  /* 0x000000000f0c7348 */ /* 0x000fea0003c00000 */
[----:B------:R-:W-:Y:S02]  /*27e00*/  ELECT P6, UR62, PT ;  /* 0x00000000003e782f */ /* 0x000fe400038c0000 */
[----:B------:R-:W-:Y:S01]  /*27e10*/  MOV R14, UR62 ;  /* 0x0000003e000e7c02 */ /* 0x000fe20008000f00 */
[----:B------:R-:W-:Y:S10]  /*27e20*/  ENDCOLLECTIVE ;  /* 0x000000000000791b */ /* 0x000ff40003800000 */
.L_x_625:
[----:B------:R-:W-:Y:S05]  /*27e30*/  BRA `(.L_x_626) ;  /* 0xffffffb400ec7947 */ /* 0x000fea000383ffff */
.L_x_492:
[----:B------:R-:W-:Y:S01]  /*27e40*/  BSSY B0, `(.L_x_627) ;  /* 0x0000006000007945 */ /* 0x000fe20003800000 */
[----:B------:R-:W-:-:S07]  /*27e50*/  IMAD.MOV.U32 R15, RZ, RZ, -0x1 ;  /* 0xffffffffff0f7424 */ /* 0x000fce00078e00ff */
[----:B-1---5:R-:W-:Y:S05]  /*27e60*/  WARPSYNC.COLLECTIVE R15, `(.L_x_628) ;  /* 0x000000000f0c7348 */ /* 0x022fea0003c00000 */
[----:B-----5:R-:W-:Y:S02]  /*27e70*/  ELECT P6, UR62, PT ;  /* 0x00000000003e782f */ /* 0x020fe400038c0000 */
[----:B------:R-:W-:Y:S01]  /*27e80*/  MOV R14, UR62 ;  /* 0x0000003e000e7c02 */ /* 0x000fe20008000f00 */
[----:B-1----:R-:W-:Y:S10]  /*27e90*/  ENDCOLLECTIVE ;  /* 0x000000000000791b */ /* 0x002ff40003800000 */
.L_x_628:
[----:B------:R-:W-:Y:S05]  /*27ea0*/  BSYNC B0 ;  /* 0x0000000000007941 */ /* 0x000fea0003800000 */
.L_x_627:
[----:B------:R-:W-:Y:S05]  /*27eb0*/  BRA `(.L_x_629) ;  /* 0xffffffb800447947 */ /* 0x000fea000383ffff */
.L_x_496:
[----:B-1----:R1:W2:Y:S02]  /*27ec0*/  SYNCS.PHASECHK.TRANS64.TRYWAIT P0, [R7+URZ], R2 ;  /* 0x00000002070075a7 */ /* 0x0022a4000800017f */
[----:B--2---:R-:W-:Y:S05]  /*27ed0*/  @!P0 NANOSLEEP.SYNCS 0x989680 ;  /* 0x009896800000895d */ /* 0x004fea0003900000 */
[----:B------:R-:W2:Y:S02]  /*27ee0*/  @!P0 SYNCS.PHASECHK.TRANS64 P0, [R7+URZ], R2 ;  /* 0x00000002070085a7 */ /* 0x000ea4000800007f */
[----:B--2---:R-:W-:Y:S05]  /*27ef0*/  @!P0 BRA `(.L_x_496) ;  /* 0xfffffffc00f08947 */ /* 0x004fea000383ffff */
[----:B------:R-:W-:Y:S05]  /*27f00*/  BRA `(.L_x_630) ;  /* 0xffffffb800807947 */ /* 0x000fea000383ffff */
.L_x_497:
[----:B-1----:R1:W2:Y:S02]  /*27f10*/  SYNCS.PHASECHK.TRANS64.TRYWAIT P0, [R9+URZ], R4 ;  /* 0x00000004090075a7 */ /* 0x0022a4000800017f */
[----:B--2---:R-:W-:Y:S05]  /*27f20*/  @!P0 NANOSLEEP.SYNCS 0x989680 ;  /* 0x009896800000895d */ /* 0x004fea0003900000 */
[----:B------:R-:W2:Y:S02]  /*27f30*/  @!P0 SYNCS.PHASECHK.TRANS64 P0, [R9+URZ], R4 ;  /* 0x00000004090085a7 */ /* 0x000ea4000800007f */
[----:B--2---:R-:W-:Y:S05]  /*27f40*/  @!P0 BRA `(.L_x_497) ;  /* 0xfffffffc00f08947 */ /* 0x004fea000383ffff */
[----:B------:R-:W-:Y:S05]  /*27f50*/  BRA `(.L_x_631) ;  /* 0xffffffb800907947 */ /* 0x000fea000383ffff */
.L_x_498:
[----:B-1----:R1:W2:Y:S02]  /*27f60*/  SYNCS.PHASECHK.TRANS64.TRYWAIT P0, [R6+URZ], R5 ;  /* 0x00000005060075a7 */ /* 0x0022a4000800017f */
[----:B--2---:R-:W-:Y:S05]  /*27f70*/  @!P0 NANOSLEEP.SYNCS 0x989680 ;  /* 0x009896800000895d */ /* 0x004fea0003900000 */
[----:B------:R-:W2:Y:S02]  /*27f80*/  @!P0 SYNCS.PHASECHK.TRANS64 P0, [R6+URZ], R5 ;  /* 0x00000005060085a7 */ /* 0x000ea4000800007f */
[----:B--2---:R-:W-:Y:S05]  /*27f90*/  @!P0 BRA `(.L_x_498) ;  /* 0xfffffffc00f08947 */ /* 0x004fea000383ffff */
[----:B------:R-:W-:Y:S05]  /*27fa0*/  BRA `(.L_x_632) ;  /* 0xffffffb800a07947 */ /* 0x000fea000383ffff */
.L_x_499:
[----:B-1----:R1:W2:Y:S02]  /*27fb0*/  SYNCS.PHASECHK.TRANS64.TRYWAIT P0, [R9+URZ], R4 ;  /* 0x00000004090075a7 */ /* 0x0022a4000800017f */
[----:B--2---:R-:W-:Y:S05]  /*27fc0*/  @!P0 NANOSLEEP.SYNCS 0x989680 ;  /* 0x009896800000895d */ /* 0x004fea0003900000 */
[----:B------:R-:W2:Y:S02]  /*27fd0*/  @!P0 SYNCS.PHASECHK.TRANS64 P0, [R9+URZ], R4 ;  /* 0x00000004090085a7 */ /* 0x000ea4000800007f */
[----:B--2---:R-:W-:Y:S05]  /*27fe0*/  @!P0 BRA `(.L_x_499) ;  /* 0xfffffffc00f08947 */ /* 0x004fea000383ffff */
[----:B------:R-:W-:Y:S05]  /*27ff0*/  BRA `(.L_x_633) ;  /* 0xffffffb800b07947 */ /* 0x000fea000383ffff */
.L_x_500:
[----:B--2---:R2:W3:Y:S02]  /*28000*/  SYNCS.PHASECHK.TRANS64.TRYWAIT P0, [R6+URZ], R5 ;  /* 0x00000005060075a7 */ /* 0x0044e4000800017f */
[----:B---3--:R-:W-:Y:S05]  /*28010*/  @!P0 NANOSLEEP.SYNCS 0x989680 ;  /* 0x009896800000895d */ /* 0x008fea0003900000 */
[----:B------:R-:W3:Y:S02]  /*28020*/  @!P0 SYNCS.PHASECHK.TRANS64 P0, [R6+URZ], R5 ;  /* 0x00000005060085a7 */ /* 0x000ee4000800007f */
[----:B---3--:R-:W-:Y:S05]  /*28030*/  @!P0 BRA `(.L_x_500) ;  /* 0xfffffffc00f08947 */ /* 0x008fea000383ffff */
[----:B------:R-:W-:Y:S05]  /*28040*/  BRA `(.L_x_634) ;  /* 0xffffffb800b87947 */ /* 0x000fea000383ffff */
.L_x_518:
[----:B-1----:R1:W3:Y:S02]  /*28050*/  SYNCS.PHASECHK.TRANS64.TRYWAIT P2, [R12+URZ+0x34440], R3 ;  /* 0x034440030c0075a7 */ /* 0x0022e4000804017f */
[----:B---3--:R-:W-:Y:S05]  /*28060*/  @!P2 NANOSLEEP.SYNCS 0x989680 ;  /* 0x009896800000a95d */ /* 0x008fea0003900000 */
[----:B------:R-:W3:Y:S02]  /*28070*/  @!P2 SYNCS.PHASECHK.TRANS64 P2, [R12+URZ+0x34440], R3 ;  /* 0x034440030c00a5a7 */ /* 0x000ee4000804007f */
[----:B---3--:R-:W-:Y:S05]  /*28080*/  @!P2 BRA `(.L_x_518) ;  /* 0xfffffffc00f0a947 */ /* 0x008fea000383ffff */
[----:B------:R-:W-:Y:S05]  /*28090*/  BRA `(.L_x_635) ;  /* 0xffffffd400d47947 */ /* 0x000fea000383ffff */
.L_x_524:
[----:B-1----:R1:W2:Y:S02]  /*280a0*/  SYNCS.PHASECHK.TRANS64.TRYWAIT P0, [R3+URZ+0x34440], R0 ;  /* 0x03444000030075a7 */ /* 0x0022a4000800017f */
[----:B--2---:R-:W-:Y:S05]  /*280b0*/  @!P0 NANOSLEEP.SYNCS 0x989680 ;  /* 0x009896800000895d */ /* 0x004fea0003900000 */
[----:B------:R-:W2:Y:S02]  /*280c0*/  @!P0 SYNCS.PHASECHK.TRANS64 P0, [R3+URZ+0x34440], R0 ;  /* 0x03444000030085a7 */ /* 0x000ea4000800007f */
[----:B--2---:R-:W-:Y:S05]  /*280d0*/  @!P0 BRA `(.L_x_524) ;  /* 0xfffffffc00f08947 */ /* 0x004fea000383ffff */
[----:B------:R-:W-:Y:S05]  /*280e0*/  BRA `(.L_x_636) ;  /* 0xffffffd8003c7947 */ /* 0x000fea000383ffff */
.L_x_526:
[----:B-1----:R1:W2:Y:S02]  /*280f0*/  SYNCS.PHASECHK.TRANS64.TRYWAIT P0, [R3+URZ+0x34440], R0 ;  /* 0x03444000030075a7 */ /* 0x0022a4000800017f */
[----:B--2---:R-:W-:Y:S05]  /*28100*/  @!P0 NANOSLEEP.SYNCS 0x989680 ;  /* 0x009896800000895d */ /* 0x004fea0003900000 */
[----:B------:R-:W2:Y:S02]  /*28110*/  @!P0 SYNCS.PHASECHK.TRANS64 P0, [R3+URZ+0x34440], R0 ;  /* 0x03444000030085a7 */ /* 0x000ea4000800007f */
[----:B--2---:R-:W-:Y:S05]  /*28120*/  @!P0 BRA `(.L_x_526) ;  /* 0xfffffffc00f08947 */ /* 0x004fea000383ffff */
[----:B------:R-:W-:Y:S05]  /*28130*/  BRA `(.L_x_637) ;  /* 0xffffffd800547947 */ /* 0x000fea000383ffff */
.L_x_528:
[----:B-1----:R1:W2:Y:S02]  /*28140*/  SYNCS.PHASECHK.TRANS64.TRYWAIT P0, [R3+URZ+0x34440], R0 ;  /* 0x03444000030075a7 */ /* 0x0022a4000800017f */
[----:B--2---:R-:W-:Y:S05]  /*28150*/  @!P0 NANOSLEEP.SYNCS 0x989680 ;  /* 0x009896800000895d */ /* 0x004fea0003900000 */
[----:B------:R-:W2:Y:S02]  /*28160*/  @!P0 SYNCS.PHASECHK.TRANS64 P0, [R3+URZ+0x34440], R0 ;  /* 0x03444000030085a7 */ /* 0x000ea4000800007f */
[----:B--2---:R-:W-:Y:S05]  /*28170*/  @!P0 BRA `(.L_x_528) ;  /* 0xfffffffc00f08947 */ /* 0x004fea000383ffff */
[----:B------:R-:W-:Y:S05]  /*28180*/  BRA `(.L_x_638) ;  /* 0xffffffd8006c7947 */ /* 0x000fea000383ffff */
.L_x_530:
[----:B-1----:R1:W2:Y:S02]  /*28190*/  SYNCS.PHASECHK.TRANS64.TRYWAIT P0, [R3+URZ+0x34440], R0 ;  /* 0x03444000030075a7 */ /* 0x0022a4000800017f */
[----:B--2---:R-:W-:Y:S05]  /*281a0*/  @!P0 NANOSLEEP.SYNCS 0x989680 ;  /* 0x009896800000895d */ /* 0x004fea0003900000 */
[----:B------:R-:W2:Y:S02]  /*281b0*/  @!P0 SYNCS.PHASECHK.TRANS64 P0, [R3+URZ+0x34440], R0 ;  /* 0x03444000030085a7 */ /* 0x000ea4000800007f */
[----:B--2---:R-:W-:Y:S05]  /*281c0*/  @!P0 BRA `(.L_x_530) ;  /* 0xfffffffc00f08947 */ /* 0x004fea000383ffff */
[----:B------:R-:W-:Y:S05]  /*281d0*/  BRA `(.L_x_639) ;  /* 0xffffffd800847947 */ /* 0x000fea000383ffff */
.L_x_532:
[----:B-1----:R1:W2:Y:S02]  /*281e0*/  SYNCS.PHASECHK.TRANS64.TRYWAIT P0, [R3+URZ+0x34440], R0 ;  /* 0x03444000030075a7 */ /* 0x0022a4000800017f */
[----:B--2---:R-:W-:Y:S05]  /*281f0*/  @!P0 NANOSLEEP.SYNCS 0x989680 ;  /* 0x009896800000895d */ /* 0x004fea0003900000 */
[----:B------:R-:W2:Y:S02]  /*28200*/  @!P0 SYNCS.PHASECHK.TRANS64 P0, [R3+URZ+0x34440], R0 ;  /* 0x03444000030085a7 */ /* 0x000ea4000800007f */
[----:B--2---:R-:W-:Y:S05]  /*28210*/  @!P0 BRA `(.L_x_532) ;  /* 0xfffffffc00f08947 */ /* 0x004fea000383ffff */
[----:B------:R-:W-:Y:S05]  /*28220*/  BRA `(.L_x_640) ;  /* 0xffffffd8009c7947 */ /* 0x000fea000383ffff */
.L_x_534:
[----:B-1----:R1:W2:Y:S02]  /*28230*/  SYNCS.PHASECHK.TRANS64.TRYWAIT P0, [R3+URZ+0x34440], R0 ;  /* 0x03444000030075a7 */ /* 0x0022a4000800017f */
[----:B--2---:R-:W-:Y:S05]  /*28240*/  @!P0 NANOSLEEP.SYNCS 0x989680 ;  /* 0x009896800000895d */ /* 0x004fea0003900000 */
[----:B------:R-:W2:Y:S02]  /*28250*/  @!P0 SYNCS.PHASECHK.TRANS64 P0, [R3+URZ+0x34440], R0 ;  /* 0x03444000030085a7 */ /* 0x000ea4000800007f */
[----:B--2---:R-:W-:Y:S05]  /*28260*/  @!P0 BRA `(.L_x_534) ;  /* 0xfffffffc00f08947 */ /* 0x004fea000383ffff */
[----:B------:R-:W-:Y:S05]  /*28270*/  BRA `(.L_x_641) ;  /* 0xffffffd800b47947 */ /* 0x000fea000383ffff */
.L_x_536:
[----:B-1----:R1:W2:Y:S02]  /*28280*/  SYNCS.PHASECHK.TRANS64.TRYWAIT P0, [R3+URZ+0x34440], R0 ;  /* 0x03444000030075a7 */ /* 0x0022a4000800017f */
[----:B--2---:R-:W-:Y:S05]  /*28290*/  @!P0 NANOSLEEP.SYNCS 0x989680 ;  /* 0x009896800000895d */ /* 0x004fea0003900000 */
[----:B------:R-:W2:Y:S02]  /*282a0*/  @!P0 SYNCS.PHASECHK.TRANS64 P0, [R3+URZ+0x34440], R0 ;  /* 0x03444000030085a7 */ /* 0x000ea4000800007f */
[----:B--2---:R-:W-:Y:S05]  /*282b0*/  @!P0 BRA `(.L_x_536) ;  /* 0xfffffffc00f08947 */ /* 0x004fea000383ffff */
[----:B------:R-:W-:Y:S05]  /*282c0*/  BRA `(.L_x_642) ;  /* 0xffffffd800cc7947 */ /* 0x000fea000383ffff */
        .weak           $__internal_0_$__cuda_sm20_div_u64
        .type           $__internal_0_$__cuda_sm20_div_u64,@function
        .size           $__internal_0_$__cuda_sm20_div_u64,(.L_x_515 - $__internal_0_$__cuda_sm20_div_u64)
$__internal_0_$__cuda_sm20_div_u64:
[----:B------:R-:W-:-:S04]  /*282d0*/  MOV R24, R26 ;  /* 0x0000001a00187202 */ /* 0x000fc80000000f00 */
[----:B------:R-:W1:Y:S08]  /*282e0*/  I2F.U64.RP R11, R24 ;  /* 0x00000018000b7312 */ /* 0x000e700000309000 */
[----:B-1----:R-:W1:Y:S02]  /*282f0*/  MUFU.RCP R11, R11 ;  /* 0x0000000b000b7308 */ /* 0x002e640000001000 */
[----:B-1----:R-:W-:-:S06]  /*28300*/  IADD3 R16, R11, 0x1ffffffe, RZ ;  /* 0x1ffffffe0b107810 */ /* 0x002fcc0007ffe0ff */
[----:B------:R-:W1:Y:S02]  /*28310*/  F2I.U64.TRUNC R16, R16 ;  /* 0x0000001000107311 */ /* 0x000e64000020d800 */
[----:B-1----:R-:W-:-:S04]  /*28320*/  IMAD.WIDE.U32 R18, R16, R26, RZ ;  /* 0x0000001a10127225 */ /* 0x002fc800078e00ff */
[C---:B------:R-:W-:Y:S01]  /*28330*/  IMAD R13, R16.reuse, R25, R19 ;  /* 0x00000019100d7224 */ /* 0x040fe200078e0213 */
[----:B------:R-:W-:Y:S02]  /*28340*/  IADD3 R27, P1, RZ, -R18, RZ ;  /* 0x80000012ff1b7210 */ /* 0x000fe40007f3e0ff */
[----:B------:R-:W-:Y:S01]  /*28350*/  MOV R19, R16 ;  /* 0x0000001000137202 */ /* 0x000fe20000000f00 */
[----:B------:R-:W-:Y:S02]  /*28360*/  IMAD R13, R17, R26, R13 ;  /* 0x0000001a110d7224 */ /* 0x000fe400078e020d */
[----:B------:R-:W-:-:S03]  /*28370*/  IMAD.HI.U32 R18, R16, R27, RZ ;  /* 0x0000001b10127227 */ /* 0x000fc600078e00ff */
[----:B------:R-:W-:-:S05]  /*28380*/  IADD3.X R13, RZ, ~R13, RZ, P1, !PT ;  /* 0x8000000dff0d7210 */ /* 0x000fca0000ffe4ff */
[----:B------:R-:W-:-:S04]  /*28390*/  IMAD.WIDE.U32 R18, P1, R16, R13, R18 ;  /* 0x0000000d10127225 */ /* 0x000fc80007820012 */
[C---:B------:R-:W-:Y:S02]  /*283a0*/  IMAD R29, R17.reuse, R13, RZ ;  /* 0x0000000d111d7224 */ /* 0x040fe400078e02ff */
[----:B------:R-:W-:-:S04]  /*283b0*/  IMAD.HI.U32 R18, P2, R17, R27, R18 ;  /* 0x0000001b11127227 */ /* 0x000fc80007840012 */
[----:B------:R-:W-:Y:S01]  /*283c0*/  IMAD.HI.U32 R11, R17, R13, RZ ;  /* 0x0000000d110b7227 */ /* 0x000fe200078e00ff */
[----:B------:R-:W-:-:S04]  /*283d0*/  IADD3 R19, P3, R29, R18, RZ ;  /* 0x000000121d137210 */ /* 0x000fc80007f7e0ff */
[----:B------:R-:W-:Y:S01]  /*283e0*/  IADD3.X R11, R11, R17, RZ, P1, !PT ;  /* 0x000000110b0b7210 */ /* 0x000fe20000ffe4ff */
[----:B------:R-:W-:-:S03]  /*283f0*/  IMAD.WIDE.U32 R16, R19, R26, RZ ;  /* 0x0000001a13107225 */ /* 0x000fc600078e00ff */
[----:B------:R-:W-:Y:S01]  /*28400*/  IADD3.X R11, RZ, RZ, R11, P3, P2 ;  /* 0x000000ffff0b7210 */ /* 0x000fe20001fe440b */
[----:B------:R-:W-:Y:S01]  /*28410*/  IMAD R18, R19, R25, R17 ;  /* 0x0000001913127224 */ /* 0x000fe200078e0211 */
[----:B------:R-:W-:-:S03]  /*28420*/  IADD3 R17, P1, RZ, -R16, RZ ;  /* 0x80000010ff117210 */ /* 0x000fc60007f3e0ff */
[----:B------:R-:W-:Y:S02]  /*28430*/  IMAD R13, R11, R26, R18 ;  /* 0x0000001a0b0d7224 */ /* 0x000fe400078e0212 */
[----:B------:R-:W-:-:S03]  /*28440*/  IMAD.HI.U32 R18, R19, R17, RZ ;  /* 0x0000001113127227 */ /* 0x000fc600078e00ff */
[----:B------:R-:W-:-:S05]  /*28450*/  IADD3.X R16, RZ, ~R13, RZ, P1, !PT ;  /* 0x8000000dff107210 */ /* 0x000fca0000ffe4ff */
[----:B------:R-:W-:-:S04]  /*28460*/  IMAD.WIDE.U32 R18, P1, R19, R16, R18 ;  /* 0x0000001013127225 */ /* 0x000fc80007820012 */
[C---:B------:R-:W-:Y:S02]  /*28470*/  IMAD R24, R11.reuse, R16, RZ ;  /* 0x000000100b187224 */ /* 0x040fe400078e02ff */
[----:B------:R-:W-:Y:S01]  /*28480*/  IMAD.HI.U32 R13, P2, R11, R17, R18 ;  /* 0x000000110b0d7227 */ /* 0x000fe20007840012 */
[----:B------:R-:W-:-:S03]  /*28490*/  MOV R17, RZ ;  /* 0x000000ff00117202 */ /* 0x000fc60000000f00 */
[----:B------:R-:W-:Y:S01]  /*284a0*/  IMAD.HI.U32 R16, R11, R16, RZ ;  /* 0x000000100b107227 */ /* 0x000fe200078e00ff */
[----:B------:R-:W-:-:S04]  /*284b0*/  IADD3 R13, P3, R24, R13, RZ ;  /* 0x0000000d180d7210 */ /* 0x000fc80007f7e0ff */
[----:B------:R-:W-:Y:S01]  /*284c0*/  IADD3.X R11, R16, R11, RZ, P1, !PT ;  /* 0x0000000b100b7210 */ /* 0x000fe20000ffe4ff */
[----:B------:R-:W-:-:S03]  /*284d0*/  IMAD.HI.U32 R16, R13, UR13, RZ ;  /* 0x0000000d0d107c27 */ /* 0x000fc6000f8e00ff */
[----:B------:R-:W-:Y:S01]  /*284e0*/  IADD3.X R11, RZ, RZ, R11, P3, P2 ;  /* 0x000000ffff0b7210 */ /* 0x000fe20001fe440b */
[----:B------:R-:W-:-:S04]  /*284f0*/  IMAD.WIDE.U32 R16, R13, UR21, R16 ;  /* 0x000000150d107c25 */ /* 0x000fc8000f8e0010 */
[C---:B------:R-:W-:Y:S02]  /*28500*/  IMAD R18, R11.reuse, UR21, RZ ;  /* 0x000000150b127c24 */ /* 0x040fe4000f8e02ff */
[----:B------:R-:W-:-:S04]  /*28510*/  IMAD.HI.U32 R13, P1, R11, UR13, R16 ;  /* 0x0000000d0b0d7c27 */ /* 0x000fc8000f820010 */
[----:B------:R-:W-:Y:S01]  /*28520*/  IMAD.HI.U32 R11, R11, UR21, RZ ;  /* 0x000000150b0b7c27 */ /* 0x000fe2000f8e00ff */
[----:B------:R-:W-:-:S03]  /*28530*/  IADD3 R13, P2, R18, R13, RZ ;  /* 0x0000000d120d7210 */ /* 0x000fc60007f5e0ff */
[----:B------:R-:W-:Y:S02]  /*28540*/  IMAD.X R11, RZ, RZ, R11, P1 ;  /* 0x000000ffff0b7224 */ /* 0x000fe400008e060b */
[----:B------:R-:W-:-:S03]  /*28550*/  IMAD.WIDE.U32 R16, R13, R26, RZ ;  /* 0x0000001a0d107225 */ /* 0x000fc600078e00ff */
[----:B------:R-:W-:Y:S01]  /*28560*/  IADD3.X R11, RZ, R11, RZ, P2, !PT ;  /* 0x0000000bff0b7210 */ /* 0x000fe200017fe4ff */
[C---:B------:R-:W-:Y:S01]  /*28570*/  IMAD R18, R13.reuse, R25, R17 ;  /* 0x000000190d127224 */ /* 0x040fe200078e0211 */
[----:B------:R-:W-:Y:S02]  /*28580*/  IADD3 R24, P2, -R16, UR13, RZ ;  /* 0x0000000d10187c10 */ /* 0x000fe4000ff5e1ff */
[----:B------:R-:W-:Y:S01]  /*28590*/  IADD3 R16, R13, 0x1, RZ ;  /* 0x000000010d107810 */ /* 0x000fe20007ffe0ff */
[-C--:B------:R-:W-:Y:S01]  /*285a0*/  IMAD R11, R11, R26.reuse, R18 ;  /* 0x0000001a0b0b7224 */ /* 0x080fe200078e0212 */
[----:B------:R-:W-:-:S04]  /*285b0*/  ISETP.GE.U32.AND P1, PT, R24, R26, PT ;  /* 0x0000001a1800720c */ /* 0x000fc80003f26070 */
[----:B------:R-:W-:Y:S02]  /*285c0*/  IADD3.X R18, ~R11, UR21, RZ, P2, !PT ;  /* 0x000000150b127c10 */ /* 0x000fe400097fe5ff */
[----:B------:R-:W-:Y:S02]  /*285d0*/  IADD3 R11, P2, -R26, R24, RZ ;  /* 0x000000181a0b7210 */ /* 0x000fe40007f5e1ff */
[----:B------:R-:W-:Y:S02]  /*285e0*/  ISETP.GE.U32.AND.EX P1, PT, R18, R25, PT, P1 ;  /* 0x000000191200720c */ /* 0x000fe40003f26110 */
[----:B------:R-:W-:Y:S02]  /*285f0*/  IADD3.X R17, ~R25, R18, RZ, P2, !PT ;  /* 0x0000001219117210 */ /* 0x000fe400017fe5ff */
[----:B------:R-:W-:Y:S02]  /*28600*/  SEL R11, R11, R24, P1 ;  /* 0x000000180b0b7207 */ /* 0x000fe40000800000 */
[----:B------:R-:W-:-:S02]  /*28610*/  SEL R17, R17, R18, P1 ;  /* 0x0000001211117207 */ /* 0x000fc40000800000 */
[----:B------:R-:W-:Y:S02]  /*28620*/  SEL R16, R16, R13, P1 ;  /* 0x0000000d10107207 */ /* 0x000fe40000800000 */
[----:B------:R-:W-:Y:S02]  /*28630*/  ISETP.GE.U32.AND P1, PT, R11, R26, PT ;  /* 0x0000001a0b00720c */ /* 0x000fe40003f26070 */
[----:B------:R-:W-:Y:S02]  /*28640*/  ISETP.NE.U32.AND P2, PT, R26, RZ, PT ;  /* 0x000000ff1a00720c */ /* 0x000fe40003f45070 */
[----:B------:R-:W-:Y:S02]  /*28650*/  IADD3 R11, R16, 0x1, RZ ;  /* 0x00000001100b7810 */ /* 0x000fe40007ffe0ff */
[----:B------:R-:W-:Y:S02]  /*28660*/  ISETP.GE.U32.AND.EX P1, PT, R17, R25, PT, P1 ;  /* 0x000000191100720c */ /* 0x000fe40003f26110 */
[----:B------:R-:W-:-:S02]  /*28670*/  MOV R13, 0x0 ;  /* 0x00000000000d7802 */ /* 0x000fc40000000f00 */
[----:B------:R-:W-:Y:S02]  /*28680*/  ISETP.NE.AND.EX P2, PT, R25, RZ, PT, P2 ;  /* 0x000000ff1900720c */ /* 0x000fe40003f45320 */
[----:B------:R-:W-:-:S04]  /*28690*/  SEL R11, R11, R16, P1 ;  /* 0x000000100b0b7207 */ /* 0x000fc80000800000 */
[----:B------:R-:W-:Y:S01]  /*286a0*/  SEL R11, R11, 0xffffffff, P2 ;  /* 0xffffffff0b0b7807 */ /* 0x000fe20001000000 */
[----:B------:R-:W-:Y:S06]  /*286b0*/  RET.REL.NODEC R12 `(_ZN7cutlass13device_kernelINS_4gemm6kernel13GemmUniversalINS1_17GroupProblemShapeIN4cute5tupleIJiiiEEEEENS1_10collective13CollectiveMmaINS1_39MainloopSm90ArrayTmaGmmaWarpSpecializedILi6ENS6_IJNS5_1CILi2EEENSC_ILi1EEESE_EEENS1_52KernelPtrArrayTmaWarpSpecializedPingpongFP8FastAccumEEENS6_IJNSC_ILi256EEESI_NSC_ILi64EEEEEENS_12float_e4m3_tEPNS6_IJlSE_NSC_ILi0EEEEEESL_SO_NS5_8TiledMMAINS5_8MMA_AtomIJNS5_4SM904GMMA31MMA_64x256x32_F32E4M3E4M3_SS_TNILNSS_7ScaleInE1ELSU_1EEEEEENS5_6LayoutINS6_IJSE_SE_SE_EEENS6_IJSM_SM_SM_EEEEENS6_IJNS5_10UnderscoreES11_S11_EEEEENS5_13SM90_TMA_LOADENS5_14ComposedLayoutINS5_7SwizzleILi2ELi4ELi3EEENS5_18smem_ptr_flag_bitsILi8EEENSX_INS6_IJNSC_ILi8EEESJ_EEENS6_IJSJ_SE_EEEEEEEvNS5_8identityENS5_23SM90_TMA_LOAD_MULTICASTES1E_vS1F_EENS_8epilogue10collective18CollectiveEpilogueINS1I_30Sm90PtrArrayTmaWarpSpecializedILi4ELi2ELi16ELb1ELb0ELi2EEEJSK_NS6_IJSJ_NSC_ILi32EEEEEENS_6half_tEPNS6_IJSE_lSM_EEES1P_S1R_NS1I_6fusion15FusionCallbacksIS1M_NS1S_17LinearCombinationIS1P_fS1P_fLNS_15FloatRoundStyleE2EEESK_S1O_JEEES14_NS15_INS16_ILi3ELi4ELi3EEENS18_ILi16EEENSX_INS6_IJSJ_S1A_EEENS6_IJSE_SJ_EEEEEEENS5_17SM75_U16x8_LDSM_TENS5_14SM90_TMA_STOREES23_NS5_17SM90_U16x8_STSM_TENS5_9Copy_AtomIJNS5_17SM90_U32x4_STSM_NES1P_EEEvEEEvvEEEEvNT_6ParamsE) ;  /* 0xfffffd780c507950 */ /* 0x000fec0003c3ffff */
.L_x_515:
[----:B------:R-:W-:Y:S01]  /*286c0*/  UMOV UR28, UR23 ;  /* 0x00000017001c7c82 */ /* 0x000fe20008000000 */
[----:B------:R-:W-:Y:S02]  /*286d0*/  UMOV UR29, UR34 ;  /* 0x00000022001d7c82 */ /* 0x000fe40008000000 */
[----:B------:R-:W1:Y:S08]  /*286e0*/  I2F.U64.RP R11, UR28 ;  /* 0x0000001c000b7d12 */ /* 0x000e700008309000 */
[----:B-1----:R-:W1:Y:S02]  /*286f0*/  MUFU.RCP R11, R11 ;  /* 0x0000000b000b7308 */ /* 0x002e640000001000 */
[----:B-1----:R-:W-:-:S06]  /*28700*/  IADD3 R2, R11, 0x1ffffffe, RZ ;  /* 0x1ffffffe0b027810 */ /* 0x002fcc0007ffe0ff */
[----:B------:R-:W1:Y:S02]  /*28710*/  F2I.U64.TRUNC R2, R2 ;  /* 0x0000000200027311 */ /* 0x000e64000020d800 */
[----:B-1----:R-:W-:Y:S02]  /*28720*/  R2UR UR28, R2 ;  /* 0x00000000021c72ca */ /* 0x002fe400000e0000 */
[----:B------:R-:W-:Y:S02]  /*28730*/  R2UR UR29, R3 ;  /* 0x00000000031d72ca */ /* 0x000fe400000e0000 */
[----:B------:R-:W-:Y:S02]  /*28740*/  MOV R2, R12 ;  /* 0x0000000c00027202 */ /* 0x000fe40000000f00 */
[----:B------:R-:W-:-:S07]  /*28750*/  MOV R3, 0x0 ;  /* 0x0000000000037802 */ /* 0x000fce0000000f00 */
[----:B------:R-:W-:-:S04]  /*28760*/  UIMAD.WIDE.U32 UR30, UR28, UR23, URZ ;  /* 0x000000171c1e72a5 */ /* 0x000fc8000f8e003f */
[----:B------:R-:W-:Y:S02]  /*28770*/  UIMAD UR31, UR28, UR34, UR31 ;  /* 0x000000221c1f72a4 */ /* 0x000fe4000f8e021f */
[----:B------:R-:W-:Y:S02]  /*28780*/  UIADD3 UR36, UP1, URZ, -UR30, URZ ;  /* 0x8000001e3f247290 */ /* 0x000fe4000ff3e03f */
[----:B------:R-:W-:Y:S02]  /*28790*/  UIMAD UR32, UR29, UR23, UR31 ;  /* 0x000000171d2072a4 */ /* 0x000fe4000f8e021f */
[----:B------:R-:W-:Y:S02]  /*287a0*/  UIMAD.WIDE.U32 UR30, UR28, UR36, URZ ;  /* 0x000000241c1e72a5 */ /* 0x000fe4000f8e003f */
[----:B------:R-:W-:-:S05]  /*287b0*/  UIADD3.X UR37, URZ, ~UR32, URZ, UP1, !UPT ;  /* 0x800000203f257290 */ /* 0x000fca0008ffe43f */
[----:B------:R-:W-:Y:S01]  /*287c0*/  UMOV UR30, UR31 ;  /* 0x0000001f001e7c82 */ /* 0x000fe20008000000 */
[----:B------:R-:W-:Y:S02]  /*287d0*/  UMOV UR31, UR28 ;  /* 0x0000001c001f7c82 */ /* 0x000fe40008000000 */
[----:B------:R-:W-:Y:S02]  /*287e0*/  UIMAD.WIDE.U32 UR32, UP1, UR28, UR37, UR30 ;  /* 0x000000251c2072a5 */ /* 0x000fe4000f82001e */
[----:B------:R-:W-:Y:S02]  /*287f0*/  UIMAD.WIDE.U32 UR30, UR29, UR37, URZ ;  /* 0x000000251d1e72a5 */ /* 0x000fe4000f8e003f */
[----:B------:R-:W-:Y:S02]  /*28800*/  UIMAD.WIDE.U32 UR32, UP2, UR29, UR36, UR32 ;  /* 0x000000241d2072a5 */ /* 0x000fe4000f840020 */
[----:B------:R-:W-:Y:S02]  /*28810*/  UIMAD UR37, UR29, UR37, URZ ;  /* 0x000000251d2572a4 */ /* 0x000fe4000f8e023f */
[----:B------:R-:W-:-:S02]  /*28820*/  UIADD3.X UR30, UR31, UR29, URZ, UP1, !UPT ;  /* 0x0000001d1f1e7290 */ /* 0x000fc40008ffe43f */
[----:B------:R-:W-:-:S04]  /*28830*/  UIADD3 UR33, UP4, UR37, UR33, URZ ;  /* 0x0000002125217290 */ /* 0x000fc8000ff9e03f */
[----:B------:R-:W-:Y:S02]  /*28840*/  UIMAD.WIDE.U32 UR28, UR33, UR23, URZ ;  /* 0x00000017211c72a5 */ /* 0x000fe4000f8e003f */
[----:B------:R-:W-:Y:S02]  /*28850*/  UIADD3.X UR36, URZ, URZ, UR30, UP4, UP2 ;  /* 0x0000003f3f247290 */ /* 0x000fe4000a7e441e */
[----:B------:R-:W-:Y:S02]  /*28860*/  UIMAD UR29, UR33, UR34, UR29 ;  /* 0x00000022211d72a4 */ /* 0x000fe4000f8e021d */
[----:B------:R-:W-:Y:S02]  /*28870*/  UIADD3 UR37, UP1, URZ, -UR28, URZ ;  /* 0x8000001c3f257290 */ /* 0x000fe4000ff3e03f */
[----:B------:R-:W-:Y:S02]  /*28880*/  UIMAD UR30, UR36, UR23, UR29 ;  /* 0x00000017241e72a4 */ /* 0x000fe4000f8e021d */
[----:B------:R-:W-:-:S02]  /*28890*/  UIMAD.WIDE.U32 UR28, UR33, UR37, URZ ;  /* 0x00000025211c72a5 */ /* 0x000fc4000f8e003f */
[----:B------:R-:W-:-:S05]  /*288a0*/  UIADD3.X UR41, URZ, ~UR30, URZ, UP1, !UPT ;  /* 0x8000001e3f297290 */ /* 0x000fca0008ffe43f */
[----:B------:R-:W-:Y:S01]  /*288b0*/  UMOV UR32, UR29 ;  /* 0x0000001d00207c82 */ /* 0x000fe20008000000 */
[----:B------:R-:W-:Y:S02]  /*288c0*/  UIMAD.WIDE.U32 UR28, UR36, UR41, URZ ;  /* 0x00000029241c72a5 */ /* 0x000fe4000f8e003f */
[----:B------:R-:W-:Y:S02]  /*288d0*/  UIMAD.WIDE.U32 UR30, UP1, UR33, UR41, UR32 ;  /* 0x00000029211e72a5 */ /* 0x000fe4000f820020 */
[----:B------:R-:W-:Y:S02]  /*288e0*/  UIMAD UR32, UR36, UR41, URZ ;  /* 0x00000029242072a4 */ /* 0x000fe4000f8e023f */
[----:B------:R-:W-:Y:S02]  /*288f0*/  UIMAD.WIDE.U32 UR30, UP2, UR36, UR37, UR30 ;  /* 0x00000025241e72a5 */ /* 0x000fe4000f84001e */
[----:B------:R-:W-:Y:S02]  /*28900*/  UIADD3.X UR36, UR29, UR36, URZ, UP1, !UPT ;  /* 0x000000241d247290 */ /* 0x000fe40008ffe43f */
[----:B------:R-:W-:-:S04]  /*28910*/  UIADD3 UR32, UP4, UR32, UR31, URZ ;  /* 0x0000001f20207290 */ /* 0x000fc8000ff9e03f */
[----:B------:R-:W-:Y:S02]  /*28920*/  UIMAD.WIDE.U32 UR30, UR32, UR24, URZ ;  /* 0x00000018201e72a5 */ /* 0x000fe4000f8e003f */
[----:B------:R-:W-:-:S05]  /*28930*/  UIADD3.X UR36, URZ, URZ, UR36, UP4, UP2 ;  /* 0x0000003f3f247290 */ /* 0x000fca000a7e4424 */
[----:B------:R-:W-:Y:S01]  /*28940*/  UMOV UR30, UR31 ;  /* 0x0000001f001e7c82 */ /* 0x000fe20008000000 */
[----:B------:R-:W-:Y:S02]  /*28950*/  UMOV UR31, URZ ;  /* 0x0000003f001f7c82 */ /* 0x000fe40008000000 */
[----:B------:R-:W-:Y:S02]  /*28960*/  UIMAD.WIDE.U32 UR28, UR32, UR25, UR30 ;  /* 0x00000019201c72a5 */ /* 0x000fe4000f8e001e */
[----:B------:R-:W-:Y:S02]  /*28970*/  UIMAD UR32, UR36, UR25, URZ ;  /* 0x00000019242072a4 */ /* 0x000fe4000f8e023f */
[----:B------:R-:W-:Y:S02]  /*28980*/  UIMAD.WIDE.U32 UR28, UP1, UR36, UR24, UR28 ;  /* 0x00000018241c72a5 */ /* 0x000fe4000f82001c */
[----:B------:R-:W-:Y:S02]  /*28990*/  UIMAD.WIDE.U32 UR30, UR36, UR25, URZ ;  /* 0x00000019241e72a5 */ /* 0x000fe4000f8e003f */
[----:B------:R-:W-:-:S02]  /*289a0*/  UIADD3 UR32, UP2, UR32, UR29, URZ ;  /* 0x0000001d20207290 */ /* 0x000fc4000ff5e03f */
[----:B------:R-:W-:Y:S02]  /*289b0*/  UIADD3.X UR30, UR31, URZ, URZ, UP1, !UPT ;  /* 0x0000003f1f1e7290 */ /* 0x000fe40008ffe43f */
[----:B------:R-:W-:Y:S02]  /*289c0*/  UIMAD.WIDE.U32 UR28, UR32, UR23, URZ ;  /* 0x00000017201c72a5 */ /* 0x000fe4000f8e003f */
[----:B------:R-:W-:Y:S02]  /*289d0*/  UIADD3.X UR30, URZ, UR30, URZ, UP2, !UPT ;  /* 0x0000001e3f1e7290 */ /* 0x000fe400097fe43f */
[----:B------:R-:W-:Y:S02]  /*289e0*/  UIMAD UR29, UR32, UR34, UR29 ;  /* 0x00000022201d72a4 */ /* 0x000fe4000f8e021d */
[----:B------:R-:W-:Y:S02]  /*289f0*/  UIADD3 UR31, UP2, -UR28, UR24, URZ ;  /* 0x000000181c1f7290 */ /* 0x000fe4000ff5e13f */
[----:B------:R-:W-:-:S02]  /*28a00*/  UIMAD UR29, UR30, UR23, UR29 ;  /* 0x000000171e1d72a4 */ /* 0x000fc4000f8e021d */
[----:B------:R-:W-:Y:S02]  /*28a10*/  UISETP.GE.U32.AND UP1, UPT, UR31, UR23, UPT ;  /* 0x000000171f00728c */ /* 0x000fe4000bf26070 */
[----:B------:R-:W-:Y:S02]  /*28a20*/  UIADD3.X UR30, ~UR29, UR25, URZ, UP2, !UPT ;  /* 0x000000191d1e7290 */ /* 0x000fe400097fe53f */
[----:B------:R-:W-:Y:S02]  /*28a30*/  UIADD3 UR25, UP2, -UR23, UR31, URZ ;  /* 0x0000001f17197290 */ /* 0x000fe4000ff5e13f */
[----:B------:R-:W-:Y:S02]  /*28a40*/  UISETP.GE.U32.AND.EX UP1, UPT, UR30, UR34, UPT, UP1 ;  /* 0x000000221e00728c */ /* 0x000fe4000bf26110 */
[----:B------:R-:W-:Y:S02]  /*28a50*/  UIADD3 UR28, UR32, 0x1, URZ ;  /* 0x00000001201c7890 */ /* 0x000fe4000fffe03f */
[----:B------:R-:W-:-:S02]  /*28a60*/  UIADD3.X UR29, ~UR34, UR30, URZ, UP2, !UPT ;  /* 0x0000001e221d7290 */ /* 0x000fc400097fe53f */
[----:B------:R-:W-:Y:S02]  /*28a70*/  USEL UR25, UR25, UR31, UP1 ;  /* 0x0000001f19197287 */ /* 0x000fe40008800000 */
[----:B------:R-:W-:Y:S02]  /*28a80*/  USEL UR29, UR29, UR30, UP1 ;  /* 0x0000001e1d1d7287 */ /* 0x000fe40008800000 */
[----:B------:R-:W-:Y:S02]  /*28a90*/  USEL UR32, UR28, UR32, UP1 ;  /* 0x000000201c207287 */ /* 0x000fe40008800000 */
[----:B------:R-:W-:Y:S02]  /*28aa0*/  UISETP.GE.U32.AND UP1, UPT, UR25, UR23, UPT ;  /* 0x000000171900728c */ /* 0x000fe4000bf26070 */
[----:B------:R-:W-:Y:S02]  /*28ab0*/  UISETP.NE.U32.AND UP2, UPT, UR23, URZ, UPT ;  /* 0x0000003f1700728c */ /* 0x000fe4000bf45070 */
[----:B------:R-:W-:-:S02]  /*28ac0*/  UIADD3 UR25, UR32, 0x1, URZ ;  /* 0x0000000120197890 */ /* 0x000fc4000fffe03f */
[----:B------:R-:W-:Y:S02]  /*28ad0*/  UISETP.GE.U32.AND.EX UP1, UPT, UR29, UR34, UPT, UP1 ;  /* 0x000000221d00728c */ /* 0x000fe4000bf26110 */
[----:B------:R-:W-:Y:S02]  /*28ae0*/  UISETP.NE.AND.EX UP2, UPT, UR34, URZ, UPT, UP2 ;  /* 0x0000003f2200728c */ /* 0x000fe4000bf45320 */
[----:B------:R-:W-:-:S04]  /*28af0*/  USEL UR25, UR25, UR32, UP1 ;  /* 0x0000002019197287 */ /* 0x000fc80008800000 */
[----:B------:R-:W-:Y:S01]  /*28b00*/  USEL UR28, UR25, 0xffffffff, UP2 ;  /* 0xffffffff191c7887 */ /* 0x000fe20009000000 */
[----:B------:R-:W-:Y:S11]  /*28b10*/  RET.REL.NODEC R2 `(_ZN7cutlass13device_kernelINS_4gemm6kernel13GemmUniversalINS1_17GroupProblemShapeIN4cute5tupleIJiiiEEEEENS1_10collective13CollectiveMmaINS1_39MainloopSm90ArrayTmaGmmaWarpSpecializedILi6ENS6_IJNS5_1CILi2EEENSC_ILi1EEESE_EEENS1_52KernelPtrArrayTmaWarpSpecializedPingpongFP8FastAccumEEENS6_IJNSC_ILi256EEESI_NSC_ILi64EEEEEENS_12float_e4m3_tEPNS6_IJlSE_NSC_ILi0EEEEEESL_SO_NS5_8TiledMMAINS5_8MMA_AtomIJNS5_4SM904GMMA31MMA_64x256x32_F32E4M3E4M3_SS_TNILNSS_7ScaleInE1ELSU_1EEEEEENS5_6LayoutINS6_IJSE_SE_SE_EEENS6_IJSM_SM_SM_EEEEENS6_IJNS5_10UnderscoreES11_S11_EEEEENS5_13SM90_TMA_LOADENS5_14ComposedLayoutINS5_7SwizzleILi2ELi4ELi3EEENS5_18smem_ptr_flag_bitsILi8EEENSX_INS6_IJNSC_ILi8EEESJ_EEENS6_IJSJ_SE_EEEEEEEvNS5_8identityENS5_23SM90_TMA_LOAD_MULTICASTES1E_vS1F_EENS_8epilogue10collective18CollectiveEpilogueINS1I_30Sm90PtrArrayTmaWarpSpecializedILi4ELi2ELi16ELb1ELb0ELi2EEEJSK_NS6_IJSJ_NSC_ILi32EEEEEENS_6half_tEPNS6_IJSE_lSM_EEES1P_S1R_NS1I_6fusion15FusionCallbacksIS1M_NS1S_17LinearCombinationIS1P_fS1P_fLNS_15FloatRoundStyleE2EEESK_S1O_JEEES14_NS15_INS16_ILi3ELi4ELi3EEENS18_ILi16EEENSX_INS6_IJSJ_S1A_EEENS6_IJSE_SJ_EEEEEEENS5_17SM75_U16x8_LDSM_TENS5_14SM90_TMA_STOREES23_NS5_17SM90_U16x8_STSM_TENS5_9Copy_AtomIJNS5_17SM90_U32x4_STSM_NES1P_EEEvEEEvvEEEEvNT_6ParamsE) ;  /* 0xfffffd7402387950 */ /* 0x000ff60003c3ffff */
.L_x_643:
[----:B------:R-:W-:-:S00]  /*28b20*/  BRA `(.L_x_643) ;  /* 0xfffffffc00fc7947 */ /* 0x000fc0000383ffff */
[----:B------:R-:W-:-:S00]  /*28b30*/  NOP ;  /* 0x0000000000007918 */ /* 0x000fc00000000000 */
        /* <DEDUP_REMOVED lines=12> */
.L_x_644:


//--------------------- .nv.global.init           --------------------------
	.section	.nv.global.init,"aw",@progbits
.nv.global.init:
	.type		$str$24,@object
	.size		$str$24,($str$25 - $str$24)
$str$24:
        /*0000*/ 	.byte	0x28, 0x61, 0x64, 0x64, 0x72, 0x65, 0x73, 0x73, 0x20, 0x26, 0x20, 0x6d, 0x61, 0x73, 0x6b, 0x29
        /*0010*/ 	.byte	0x20, 0x3d, 0x3d, 0x20, 0x30, 0x00
	.type		$str$25,@object
	.size		$str$25,(__unnamed_1 - $str$25)
$str$25:
        /*0016*/ 	.byte	0x2f, 0x74, 0x6d, 0x70, 0x2f, 0x63, 0x75, 0x74, 0x6c, 0x61, 0x73, 0x73, 0x5f, 0x73, 0x77, 0x65
        /*0026*/ 	.byte	0x65, 0x70, 0x5f, 0x73, 0x72, 0x63, 0x2f, 0x69, 0x6e, 0x63, 0x6c, 0x75, 0x64, 0x65, 0x2f, 0x63
        /*0036*/ 	.byte	0x75, 0x74, 0x65, 0x2f, 0x70, 0x6f, 0x69, 0x6e, 0x74, 0x65, 0x72, 0x5f, 0x66, 0x6c, 0x61, 0x67
        /*0046*/ 	.byte	0x67, 0x65, 0x64, 0x2e, 0x68, 0x70, 0x70, 0x00
	.type		__unnamed_1,@object
	.size		__unnamed_1,(.L_0 - __unnamed_1)
__unnamed_1:
        /* <DEDUP_REMOVED lines=28> */
        /*020e*/ 	.byte	0x3e, 0x3e, 0x3e, 0x3e, 0x3e, 0x5d, 0x00
.L_0:


//--------------------- .nv.shared._ZN7cutlass13device_kernelINS_4gemm6kernel13GemmUniversalINS1_17GroupProblemShapeIN4cute5tupleIJiiiEEEEENS1_10collective13CollectiveMmaINS1_39MainloopSm90ArrayTmaGmmaWarpSpecializedILi6ENS6_IJNS5_1CILi2EEENSC_ILi1EEESE_EEENS1_52KernelPtrArrayTmaWarpSpecializedPingpongFP8FastAccumEEENS6_IJNSC_ILi256EEESI_NSC_ILi64EEEEEENS_12float_e4m3_tEPNS6_IJlSE_NSC_ILi0EEEEEESL_SO_NS5_8TiledMMAINS5_8MMA_AtomIJNS5_4SM904GMMA31MMA_64x256x32_F32E4M3E4M3_SS_TNILNSS_7ScaleInE1ELSU_1EEEEEENS5_6LayoutINS6_IJSE_SE_SE_EEENS6_IJSM_SM_SM_EEEEENS6_IJNS5_10UnderscoreES11_S11_EEEEENS5_13SM90_TMA_LOADENS5_14ComposedLayoutINS5_7SwizzleILi2ELi4ELi3EEENS5_18smem_ptr_flag_bitsILi8EEENSX_INS6_IJNSC_ILi8EEESJ_EEENS6_IJSJ_SE_EEEEEEEvNS5_8identityENS5_23SM90_TMA_LOAD_MULTICASTES1E_vS1F_EENS_8epilogue10collective18CollectiveEpilogueINS1I_30Sm90PtrArrayTmaWarpSpecializedILi4ELi2ELi16ELb1ELb0ELi2EEEJSK_NS6_IJSJ_NSC_ILi32EEEEEENS_6half_tEPNS6_IJSE_lSM_EEES1P_S1R_NS1I_6fusion15FusionCallbacksIS1M_NS1S_17LinearCombinationIS1P_fS1P_fLNS_15FloatRoundStyleE2EEESK_S1O_JEEES14_NS15_INS16_ILi3ELi4ELi3EEENS18_ILi16EEENSX_INS6_IJSJ_S1A_EEENS6_IJSE_SJ_EEEEEEENS5_17SM75_U16x8_LDSM_TENS5_14SM90_TMA_STOREES23_NS5_17SM90_U16x8_STSM_TENS5_9Copy_AtomIJNS5_17SM90_U32x4_STSM_NES1P_EEEvEEEvvEEEEvNT_6ParamsE --------------------------
	.section	.nv.shared._ZN7cutlass13device_kernelINS_4gemm6kernel13GemmUniversalINS1_17GroupProblemShapeIN4cute5tupleIJiiiEEEEENS1_10collective13CollectiveMmaINS1_39MainloopSm90ArrayTmaGmmaWarpSpecializedILi6ENS6_IJNS5_1CILi2EEENSC_ILi1EEESE_EEENS1_52KernelPtrArrayTmaWarpSpecializedPingpongFP8FastAccumEEENS6_IJNSC_ILi256EEESI_NSC_ILi64EEEEEENS_12float_e4m3_tEPNS6_IJlSE_NSC_ILi0EEEEEESL_SO_NS5_8TiledMMAINS5_8MMA_AtomIJNS5_4SM904GMMA31MMA_64x256x32_F32E4M3E4M3_SS_TNILNSS_7ScaleInE1ELSU_1EEEEEENS5_6LayoutINS6_IJSE_SE_SE_EEENS6_IJSM_SM_SM_EEEEENS6_IJNS5_10UnderscoreES11_S11_EEEEENS5_13SM90_TMA_LOADENS5_14ComposedLayoutINS5_7SwizzleILi2ELi4ELi3EEENS5_18smem_ptr_flag_bitsILi8EEENSX_INS6_IJNSC_ILi8EEESJ_EEENS6_IJSJ_SE_EEEEEEEvNS5_8identityENS5_23SM90_TMA_LOAD_MULTICASTES1E_vS1F_EENS_8epilogue10collective18CollectiveEpilogueINS1I_30Sm90PtrArrayTmaWarpSpecializedILi4ELi2ELi16ELb1ELb0ELi2EEEJSK_NS6_IJSJ_NSC_ILi32EEEEEENS_6half_tEPNS6_IJSE_lSM_EEES1P_S1R_NS1I_6fusion15FusionCallbacksIS1M_NS1S_17LinearCombinationIS1P_fS1P_fLNS_15FloatRoundStyleE2EEESK_S1O_JEEES14_NS15_INS16_ILi3ELi4ELi3EEENS18_ILi16EEENSX_INS6_IJSJ_S1A_EEENS6_IJSE_SJ_EEEEEEENS5_17SM75_U16x8_LDSM_TENS5_14SM90_TMA_STOREES23_NS5_17SM90_U16x8_STSM_TENS5_9Copy_AtomIJNS5_17SM90_U32x4_STSM_NES1P_EEEvEEEvvEEEEvNT_6ParamsE,"aw",@nobits
	.sectionflags	@""
	.align	16
	.zero		1024


//--------------------- .nv.shared.reserved.0     --------------------------
	.section	.nv.shared.reserved.0,"aw",@nobits
	.weak		__nv_reservedSMEM_offset_0_alias
	.size		__nv_reservedSMEM_offset_0_alias, 0, 0
	.other		__nv_reservedSMEM_offset_0_alias,@"STO_CUDA_RESERVED_SHARED STV_DEFAULT"
__nv_reservedSMEM_offset_0_alias:
	.zero		0


//--------------------- .nv.global                --------------------------
	.section	.nv.global,"aw",@nobits
.nv.global:
	.type		_ZN39_INTERNAL_115e2b47_4_k_cu_58695ea8_28034cute1_E,@object
	.size		_ZN39_INTERNAL_115e2b47_4_k_cu_58695ea8_28034cute1_E,(_ZN39_INTERNAL_115e2b47_4_k_cu_58695ea8_28034cuda3std3__45__cpo6cbeginE - _ZN39_INTERNAL_115e2b47_4_k_cu_58695ea8_28034cute1_E)
_ZN39_INTERNAL_115e2b47_4_k_cu_58695ea8_28034cute1_E:
	.zero		1
	.type		_ZN39_INTERNAL_115e2b47_4_k_cu_58695ea8_28034cuda3std3__45__cpo6cbeginE,@object
	.size		_ZN39_INTERNAL_115e2b47_4_k_cu_58695ea8_28034cuda3std3__45__cpo6cbeginE,(_ZN39_INTERNAL_115e2b47_4_k_cu_58695ea8_28034cuda3std3__48in_placeE - _ZN39_INTERNAL_115e2b47_4_k_cu_58695ea8_28034cuda3std3__45__cpo6cbeginE)
_ZN39_INTERNAL_115e2b47_4_k_cu_58695ea8_28034cuda3std3__45__cpo6cbeginE:
	.zero		1
	.type		_ZN39_INTERNAL_115e2b47_4_k_cu_58695ea8_28034cuda3std3__48in_placeE,@object
	.size		_ZN39_INTERNAL_115e2b47_4_k_cu_58695ea8_28034cuda3std3__48in_placeE,(_ZN39_INTERNAL_115e2b47_4_k_cu_58695ea8_28034cuda3std6ranges3__45__cpo9iter_moveE - _ZN39_INTERNAL_115e2b47_4_k_cu_58695ea8_28034cuda3std3__48in_placeE)
_ZN39_INTERNAL_115e2b47_4_k_cu_58695ea8_28034cuda3std3__48in_placeE:
	.zero		1
	.type		_ZN39_INTERNAL_115e2b47_4_k_cu_58695ea8_28034cuda3std6ranges3__45__cpo9iter_moveE,@object
	.size		_ZN39_INTERNAL_115e2b47_4_k_cu_58695ea8_28034cuda3std6ranges3__45__cpo9iter_moveE,(_ZN39_INTERNAL_115e2b47_4_k_cu_58695ea8_28034cuda3std3__45__cpo5beginE - _ZN39_INTERNAL_115e2b47_4_k_cu_58695ea8_28034cuda3std6ranges3__45__cpo9iter_moveE)
_ZN39_INTERNAL_115e2b47_4_k_cu_58695ea8_28034cuda3std6ranges3__45__cpo9iter_moveE:
	.zero		1
	.type		_ZN39_INTERNAL_115e2b47_4_k_cu_58695ea8_28034cuda3std3__45__cpo5beginE,@object
	.size		_ZN39_INTERNAL_115e2b47_4_k_cu_58695ea8_28034cuda3std3__45__cpo5beginE,(_ZN39_INTERNAL_115e2b47_4_k_cu_58695ea8_28034cuda3std3__441_GLOBAL__N__115e2b47_4_k_cu_58695ea8_28036ignoreE - _ZN39_INTERNAL_115e2b47_4_k_cu_58695ea8_28034cuda3std3__45__cpo5beginE)
_ZN39_INTERNAL_115e2b47_4_k_cu_58695ea8_28034cuda3std3__45__cpo5beginE:
	.zero		1
	.type		_ZN39_INTERNAL_115e2b47_4_k_cu_58695ea8_28034cuda3std3__441_GLOBAL__N__115e2b47_4_k_cu_58695ea8_28036ignoreE,@object
	.size		_ZN39_INTERNAL_115e2b47_4_k_cu_58695ea8_28034cuda3std3__441_GLOBAL__N__115e2b47_4_k_cu_58695ea8_28036ignoreE,(_ZN39_INTERNAL_115e2b47_4_k_cu_58695ea8_28034cute7productE - _ZN39_INTERNAL_115e2b47_4_k_cu_58695ea8_28034cuda3std3__441_GLOBAL__N__115e2b47_4_k_cu_58695ea8_28036ignoreE)
_ZN39_INTERNAL_115e2b47_4_k_cu_58695ea8_28034cuda3std3__441_GLOBAL__N__115e2b47_4_k_cu_58695ea8_28036ignoreE:
	.zero		1
	.type		_ZN39_INTERNAL_115e2b47_4_k_cu_58695ea8_28034cute7productE,@object
	.size		_ZN39_INTERNAL_115e2b47_4_k_cu_58695ea8_28034cute7productE,(_ZN39_INTERNAL_115e2b47_4_k_cu_58695ea8_28034cuda3std3__45__cpo3endE - _ZN39_INTERNAL_115e2b47_4_k_cu_58695ea8_28034cute7productE)
_ZN39_INTERNAL_115e2b47_4_k_cu_58695ea8_28034cute7productE:
	.zero		1
	.type		_ZN39_INTERNAL_115e2b47_4_k_cu_58695ea8_28034cuda3std3__45__cpo3endE,@object
	.size		_ZN39_INTERNAL_115e2b47_4_k_cu_58695ea8_28034cuda3std3__45__cpo3endE,(_ZN39_INTERNAL_115e2b47_4_k_cu_58695ea8_28034cuda3std3__419piecewise_constructE - _ZN39_INTERNAL_115e2b47_4_k_cu_58695ea8_28034cuda3std3__45__cpo3endE)
_ZN39_INTERNAL_115e2b47_4_k_cu_58695ea8_28034cuda3std3__45__cpo3endE:
	.zero		1
	.type		_ZN39_INTERNAL_115e2b47_4_k_cu_58695ea8_28034cuda3std3__419piecewise_constructE,@object
	.size		_ZN39_INTERNAL_115e2b47_4_k_cu_58695ea8_28034cuda3std3__419piecewise_constructE,(_ZN39_INTERNAL_115e2b47_4_k_cu_58695ea8_28034cuda3std3__45__cpo4cendE - _ZN39_INTERNAL_115e2b47_4_k_cu_58695ea8_28034cuda3std3__419piecewise_constructE)
_ZN39_INTERNAL_115e2b47_4_k_cu_58695ea8_28034cuda3std3__419piecewise_constructE:
	.zero		1
	.type		_ZN39_INTERNAL_115e2b47_4_k_cu_58695ea8_28034cuda3std3__45__cpo4cendE,@object
	.size		_ZN39_INTERNAL_115e2b47_4_k_cu_58695ea8_28034cuda3std3__45__cpo4cendE,(_ZN39_INTERNAL_115e2b47_4_k_cu_58695ea8_28034cuda3std6ranges3__45__cpo4swapE - _ZN39_INTERNAL_115e2b47_4_k_cu_58695ea8_28034cuda3std3__45__cpo4cendE)
_ZN39_INTERNAL_115e2b47_4_k_cu_58695ea8_28034cuda3std3__45__cpo4cendE:
	.zero		1
	.type		_ZN39_INTERNAL_115e2b47_4_k_cu_58695ea8_28034cuda3std6ranges3__45__cpo4swapE,@object
	.size		_ZN39_INTERNAL_115e2b47_4_k_cu_58695ea8_28034cuda3std6ranges3__45__cpo4swapE,(.L_8 - _ZN39_INTERNAL_115e2b47_4_k_cu_58695ea8_28034cuda3std6ranges3__45__cpo4swapE)
_ZN39_INTERNAL_115e2b47_4_k_cu_58695ea8_28034cuda3std6ranges3__45__cpo4swapE:
	.zero		1
.L_8:


//--------------------- .nv.constant0._ZN7cutlass13device_kernelINS_4gemm6kernel13GemmUniversalINS1_17GroupProblemShapeIN4cute5tupleIJiiiEEEEENS1_10collective13CollectiveMmaINS1_39MainloopSm90ArrayTmaGmmaWarpSpecializedILi6ENS6_IJNS5_1CILi2EEENSC_ILi1EEESE_EEENS1_52KernelPtrArrayTmaWarpSpecializedPingpongFP8FastAccumEEENS6_IJNSC_ILi256EEESI_NSC_ILi64EEEEEENS_12float_e4m3_tEPNS6_IJlSE_NSC_ILi0EEEEEESL_SO_NS5_8TiledMMAINS5_8MMA_AtomIJNS5_4SM904GMMA31MMA_64x256x32_F32E4M3E4M3_SS_TNILNSS_7ScaleInE1ELSU_1EEEEEENS5_6LayoutINS6_IJSE_SE_SE_EEENS6_IJSM_SM_SM_EEEEENS6_IJNS5_10UnderscoreES11_S11_EEEEENS5_13SM90_TMA_LOADENS5_14ComposedLayoutINS5_7SwizzleILi2ELi4ELi3EEENS5_18smem_ptr_flag_bitsILi8EEENSX_INS6_IJNSC_ILi8EEESJ_EEENS6_IJSJ_SE_EEEEEEEvNS5_8identityENS5_23SM90_TMA_LOAD_MULTICASTES1E_vS1F_EENS_8epilogue10collective18CollectiveEpilogueINS1I_30Sm90PtrArrayTmaWarpSpecializedILi4ELi2ELi16ELb1ELb0ELi2EEEJSK_NS6_IJSJ_NSC_ILi32EEEEEENS_6half_tEPNS6_IJSE_lSM_EEES1P_S1R_NS1I_6fusion15FusionCallbacksIS1M_NS1S_17LinearCombinationIS1P_fS1P_fLNS_15FloatRoundStyleE2EEESK_S1O_JEEES14_NS15_INS16_ILi3ELi4ELi3EEENS18_ILi16EEENSX_INS6_IJSJ_S1A_EEENS6_IJSE_SJ_EEEEEEENS5_17SM75_U16x8_LDSM_TENS5_14SM90_TMA_STOREES23_NS5_17SM90_U16x8_STSM_TENS5_9Copy_AtomIJNS5_17SM90_U32x4_STSM_NES1P_EEEvEEEvvEEEEvNT_6ParamsE --------------------------
	.section	.nv.constant0._ZN7cutlass13device_kernelINS_4gemm6kernel13GemmUniversalINS1_17GroupProblemShapeIN4cute5tupleIJiiiEEEEENS1_10collective13CollectiveMmaINS1_39MainloopSm90ArrayTmaGmmaWarpSpecializedILi6ENS6_IJNS5_1CILi2EEENSC_ILi1EEESE_EEENS1_52KernelPtrArrayTmaWarpSpecializedPingpongFP8FastAccumEEENS6_IJNSC_ILi256EEESI_NSC_ILi64EEEEEENS_12float_e4m3_tEPNS6_IJlSE_NSC_ILi0EEEEEESL_SO_NS5_8TiledMMAINS5_8MMA_AtomIJNS5_4SM904GMMA31MMA_64x256x32_F32E4M3E4M3_SS_TNILNSS_7ScaleInE1ELSU_1EEEEEENS5_6LayoutINS6_IJSE_SE_SE_EEENS6_IJSM_SM_SM_EEEEENS6_IJNS5_10UnderscoreES11_S11_EEEEENS5_13SM90_TMA_LOADENS5_14ComposedLayoutINS5_7SwizzleILi2ELi4ELi3EEENS5_18smem_ptr_flag_bitsILi8EEENSX_INS6_IJNSC_ILi8EEESJ_EEENS6_IJSJ_SE_EEEEEEEvNS5_8identityENS5_23SM90_TMA_LOAD_MULTICASTES1E_vS1F_EENS_8epilogue10collective18CollectiveEpilogueINS1I_30Sm90PtrArrayTmaWarpSpecializedILi4ELi2ELi16ELb1ELb0ELi2EEEJSK_NS6_IJSJ_NSC_ILi32EEEEEENS_6half_tEPNS6_IJSE_lSM_EEES1P_S1R_NS1I_6fusion15FusionCallbacksIS1M_NS1S_17LinearCombinationIS1P_fS1P_fLNS_15FloatRoundStyleE2EEESK_S1O_JEEES14_NS15_INS16_ILi3ELi4ELi3EEENS18_ILi16EEENSX_INS6_IJSJ_S1A_EEENS6_IJSE_SJ_EEEEEEENS5_17SM75_U16x8_LDSM_TENS5_14SM90_TMA_STOREES23_NS5_17SM90_U16x8_STSM_TENS5_9Copy_AtomIJNS5_17SM90_U32x4_STSM_NES1P_EEEvEEEvvEEEEvNT_6ParamsE,"a",@progbits
	.sectionflags	@""
	.align	4
.nv.constant0._ZN7cutlass13device_kernelINS_4gemm6kernel13GemmUniversalINS1_17GroupProblemShapeIN4cute5tupleIJiiiEEEEENS1_10collective13CollectiveMmaINS1_39MainloopSm90ArrayTmaGmmaWarpSpecializedILi6ENS6_IJNS5_1CILi2EEENSC_ILi1EEESE_EEENS1_52KernelPtrArrayTmaWarpSpecializedPingpongFP8FastAccumEEENS6_IJNSC_ILi256EEESI_NSC_ILi64EEEEEENS_12float_e4m3_tEPNS6_IJlSE_NSC_ILi0EEEEEESL_SO_NS5_8TiledMMAINS5_8MMA_AtomIJNS5_4SM904GMMA31MMA_64x256x32_F32E4M3E4M3_SS_TNILNSS_7ScaleInE1ELSU_1EEEEEENS5_6LayoutINS6_IJSE_SE_SE_EEENS6_IJSM_SM_SM_EEEEENS6_IJNS5_10UnderscoreES11_S11_EEEEENS5_13SM90_TMA_LOADENS5_14ComposedLayoutINS5_7SwizzleILi2ELi4ELi3EEENS5_18smem_ptr_flag_bitsILi8EEENSX_INS6_IJNSC_ILi8EEESJ_EEENS6_IJSJ_SE_EEEEEEEvNS5_8identityENS5_23SM90_TMA_LOAD_MULTICASTES1E_vS1F_EENS_8epilogue10collective18CollectiveEpilogueINS1I_30Sm90PtrArrayTmaWarpSpecializedILi4ELi2ELi16ELb1ELb0ELi2EEEJSK_NS6_IJSJ_NSC_ILi32EEEEEENS_6half_tEPNS6_IJSE_lSM_EEES1P_S1R_NS1I_6fusion15FusionCallbacksIS1M_NS1S_17LinearCombinationIS1P_fS1P_fLNS_15FloatRoundStyleE2EEESK_S1O_JEEES14_NS15_INS16_ILi3ELi4ELi3EEENS18_ILi16EEENSX_INS6_IJSJ_S1A_EEENS6_IJSE_SJ_EEEEEEENS5_17SM75_U16x8_LDSM_TENS5_14SM90_TMA_STOREES23_NS5_17SM90_U16x8_STSM_TENS5_9Copy_AtomIJNS5_17SM90_U32x4_STSM_NES1P_EEEvEEEvvEEEEvNT_6ParamsE:
	.zero		2432


//--------------------- SYMBOLS --------------------------

	.type		.nv.reservedSmem.offset0,@object
	.size		.nv.reservedSmem.offset0,0x4
	.type		__assertfail,@function
